	.target	sm_100a

	.elftype	@"ET_EXEC"


//--------------------- .note.nv.tkinfo           --------------------------
	.section	.note.nv.tkinfo,"",@"SHT_NOTE"
	.sectionflags	@"SHF_NOTE_NV_TKINFO"
	.tkinfo
        /*0018*/ 	.word	0x00000002
        /*0030*/ 	.string	""
        /*0030*/ 	.string	"ptxas"
        /*0030*/ 	.string	"Cuda compilation tools, release 13.0, V13.0.88"
        /*0030*/ 	.string	"Build cuda_13.0.r13.0/compiler.36424714_0"
        /*0030*/ 	.string	"-arch sm_100a -m 64 "



//--------------------- .note.nv.cuinfo           --------------------------
	.section	.note.nv.cuinfo,"",@"SHT_NOTE"
	.sectionflags	@"SHF_NOTE_NV_CUINFO"
        /*0018*/ 	.short	0x0002
        /*001a*/ 	.short	0x0064
        /*001c*/ 	.short	0x0082
	.zero		2


//--------------------- .nv.info                  --------------------------
	.section	.nv.info,"",@"SHT_CUDA_INFO"
	.align	4


	//----- nvinfo : EIATTR_REGCOUNT
	.align		4
        /*0000*/ 	.byte	0x04, 0x2f
        /*0002*/ 	.short	(.L_19 - .L_18)
	.align		4
.L_18:
        /*0004*/ 	.word	index@(_ZN7cutlass13device_kernelINS_4gemm6kernel13GemmUniversalIN4cute5tupleIJiiiiEEENS1_10collective13CollectiveMmaINS1_46MainloopSm100TmaUmmaWarpSpecializedBlockScaledILi3ELi2ELi1ENS5_IJNS4_1CILi8EEENSA_ILi1EEESC_EEEEENS5_IJNSA_ILi128EEENSA_ILi256EEESG_EEENS5_IJNS_12float_e2m1_tENS_13float_ue8m0_tEEEENS5_IJNS5_IJlSC_lEEENS4_6LayoutINS5_IJNS5_IJNS5_IJNSA_ILi32EEENSA_ILi4EEEEEEiEEESQ_NS5_IJSC_iEEEEEENS5_IJNS5_IJNS5_IJNSA_ILi16EEESO_EEEiEEENS5_IJNS5_IJNSA_ILi0EEESC_EEENSA_ILi512EEEEEENS5_IJSW_iEEEEEEEEEEESK_S13_NS4_8TiledMMAINS4_8MMA_AtomIJNS4_17SM100_MMA_MXF4_SSISI_SI_fSJ_Li128ELi256ELi32ELNS4_4UMMA5MajorE0ELS18_0ELNS17_7ScaleInE0ELS19_0EEEEEENSM_INS5_IJSC_SC_SC_EEENS5_IJSW_SW_SW_EEEEENS5_IJNS4_10UnderscoreES1F_S1F_EEEEENS5_IJNS4_13SM90_TMA_LOADES1I_EEENS5_IJNS4_14ComposedLayoutINS4_7SwizzleILi3ELi4ELi3EEENS4_18smem_ptr_flag_bitsILi4EEENSM_INS5_IJSB_SG_EEENS5_IJSG_SC_EEEEEEENSM_INS5_IJNS5_IJNS5_IJSP_SC_EEENS5_IJSN_NSA_ILi2EEEEEEEEESC_NS5_IJS1U_S1U_EEEEEENS5_IJNS5_IJNS5_IJSU_SY_EEESX_EEESW_NS5_IJS1U_SY_EEEEEEEEEEEvNS4_8identityENS5_IJNS4_23SM90_TMA_LOAD_MULTICASTES26_EEENS5_IJS1S_NSM_INS5_IJNS5_IJNS5_IJSP_S1U_EEES1V_EEESC_S1X_EEENS5_IJS20_SW_NS5_IJS1U_NSA_ILi1024EEEEEEEEEEEEEEvS25_EENS_8epilogue10collective18CollectiveEpilogueINS2H_23Sm100TmaWarpSpecializedILi4ELi2ELi32ELb1ELb0EEEJNS5_IJNSA_ILi64EEESG_SG_EEENS5_IJNSM_IS2M_SC_EENSM_IS1V_NS5_IJSC_SF_EEEEEEEENS_10bfloat16_tESL_S2S_SL_NS2H_6fusion15FusionCallbacksIS2L_NS2T_17LinearCombinationIS2S_fS2S_fLNS_15FloatRoundStyleE2EEES2N_S2R_JEEENS4_5SM1004TMEM4LOAD26SM100_TMEM_LOAD_32dp32b32xES1I_NS1K_INS1L_ILi2ELi4ELi3EEENS1N_ILi16EEENSM_INS5_IJSB_SN_EEENS5_IJSN_SC_EEEEEEENS4_39AutoVectorizingCopyWithAssumedAlignmentILi128EEENS4_14SM90_TMA_STOREES38_S3A_S3A_EEEvvEEEEvNT_6ParamsE)
        /*0008*/ 	.word	0x000000de


	//----- nvinfo : EIATTR_FRAME_SIZE
	.align		4
.L_19:
        /*000c*/ 	.byte	0x04, 0x11
        /*000e*/ 	.short	(.L_21 - .L_20)
	.align		4
.L_20:
        /*0010*/ 	.word	index@($__internal_2_$__cuda_sm10x_tcgen05_guardrail_trap_unallocated_columns_being_dealloced)
        /*0014*/ 	.word	0x00000000


	//----- nvinfo : EIATTR_FRAME_SIZE
	.align		4
.L_21:
        /*0018*/ 	.byte	0x04, 0x11
        /*001a*/ 	.short	(.L_23 - .L_22)
	.align		4
.L_22:
        /*001c*/ 	.word	index@($__internal_1_$__cuda_sm10x_tcgen05_guardrail_trap_phase_invalid_during_alloc)
        /*0020*/ 	.word	0x00000000


	//----- nvinfo : EIATTR_FRAME_SIZE
	.align		4
.L_23:
        /*0024*/ 	.byte	0x04, 0x11
        /*0026*/ 	.short	(.L_25 - .L_24)
	.align		4
.L_24:
        /*0028*/ 	.word	index@($__internal_0_$__cuda_sm10x_tcgen05_guardrail_trap_col_being_dealloced_not_returned_by_alloc)
        /*002c*/ 	.word	0x00000000


	//----- nvinfo : EIATTR_FRAME_SIZE
	.align		4
.L_25:
        /*0030*/ 	.byte	0x04, 0x11
        /*0032*/ 	.short	(.L_27 - .L_26)
	.align		4
.L_26:
        /*0034*/ 	.word	index@(_ZN7cutlass13device_kernelINS_4gemm6kernel13GemmUniversalIN4cute5tupleIJiiiiEEENS1_10collective13CollectiveMmaINS1_46MainloopSm100TmaUmmaWarpSpecializedBlockScaledILi3ELi2ELi1ENS5_IJNS4_1CILi8EEENSA_ILi1EEESC_EEEEENS5_IJNSA_ILi128EEENSA_ILi256EEESG_EEENS5_IJNS_12float_e2m1_tENS_13float_ue8m0_tEEEENS5_IJNS5_IJlSC_lEEENS4_6LayoutINS5_IJNS5_IJNS5_IJNSA_ILi32EEENSA_ILi4EEEEEEiEEESQ_NS5_IJSC_iEEEEEENS5_IJNS5_IJNS5_IJNSA_ILi16EEESO_EEEiEEENS5_IJNS5_IJNSA_ILi0EEESC_EEENSA_ILi512EEEEEENS5_IJSW_iEEEEEEEEEEESK_S13_NS4_8TiledMMAINS4_8MMA_AtomIJNS4_17SM100_MMA_MXF4_SSISI_SI_fSJ_Li128ELi256ELi32ELNS4_4UMMA5MajorE0ELS18_0ELNS17_7ScaleInE0ELS19_0EEEEEENSM_INS5_IJSC_SC_SC_EEENS5_IJSW_SW_SW_EEEEENS5_IJNS4_10UnderscoreES1F_S1F_EEEEENS5_IJNS4_13SM90_TMA_LOADES1I_EEENS5_IJNS4_14ComposedLayoutINS4_7SwizzleILi3ELi4ELi3EEENS4_18smem_ptr_flag_bitsILi4EEENSM_INS5_IJSB_SG_EEENS5_IJSG_SC_EEEEEEENSM_INS5_IJNS5_IJNS5_IJSP_SC_EEENS5_IJSN_NSA_ILi2EEEEEEEEESC_NS5_IJS1U_S1U_EEEEEENS5_IJNS5_IJNS5_IJSU_SY_EEESX_EEESW_NS5_IJS1U_SY_EEEEEEEEEEEvNS4_8identityENS5_IJNS4_23SM90_TMA_LOAD_MULTICASTES26_EEENS5_IJS1S_NSM_INS5_IJNS5_IJNS5_IJSP_S1U_EEES1V_EEESC_S1X_EEENS5_IJS20_SW_NS5_IJS1U_NSA_ILi1024EEEEEEEEEEEEEEvS25_EENS_8epilogue10collective18CollectiveEpilogueINS2H_23Sm100TmaWarpSpecializedILi4ELi2ELi32ELb1ELb0EEEJNS5_IJNSA_ILi64EEESG_SG_EEENS5_IJNSM_IS2M_SC_EENSM_IS1V_NS5_IJSC_SF_EEEEEEEENS_10bfloat16_tESL_S2S_SL_NS2H_6fusion15FusionCallbacksIS2L_NS2T_17LinearCombinationIS2S_fS2S_fLNS_15FloatRoundStyleE2EEES2N_S2R_JEEENS4_5SM1004TMEM4LOAD26SM100_TMEM_LOAD_32dp32b32xES1I_NS1K_INS1L_ILi2ELi4ELi3EEENS1N_ILi16EEENSM_INS5_IJSB_SN_EEENS5_IJSN_SC_EEEEEEENS4_39AutoVectorizingCopyWithAssumedAlignmentILi128EEENS4_14SM90_TMA_STOREES38_S3A_S3A_EEEvvEEEEvNT_6ParamsE)
        /*0038*/ 	.word	0x00000000


	//----- nvinfo : EIATTR_MIN_STACK_SIZE
	.align		4
.L_27:
        /*003c*/ 	.byte	0x04, 0x12
        /*003e*/ 	.short	(.L_29 - .L_28)
	.align		4
.L_28:
        /*0040*/ 	.word	index@(_ZN7cutlass13device_kernelINS_4gemm6kernel13GemmUniversalIN4cute5tupleIJiiiiEEENS1_10collective13CollectiveMmaINS1_46MainloopSm100TmaUmmaWarpSpecializedBlockScaledILi3ELi2ELi1ENS5_IJNS4_1CILi8EEENSA_ILi1EEESC_EEEEENS5_IJNSA_ILi128EEENSA_ILi256EEESG_EEENS5_IJNS_12float_e2m1_tENS_13float_ue8m0_tEEEENS5_IJNS5_IJlSC_lEEENS4_6LayoutINS5_IJNS5_IJNS5_IJNSA_ILi32EEENSA_ILi4EEEEEEiEEESQ_NS5_IJSC_iEEEEEENS5_IJNS5_IJNS5_IJNSA_ILi16EEESO_EEEiEEENS5_IJNS5_IJNSA_ILi0EEESC_EEENSA_ILi512EEEEEENS5_IJSW_iEEEEEEEEEEESK_S13_NS4_8TiledMMAINS4_8MMA_AtomIJNS4_17SM100_MMA_MXF4_SSISI_SI_fSJ_Li128ELi256ELi32ELNS4_4UMMA5MajorE0ELS18_0ELNS17_7ScaleInE0ELS19_0EEEEEENSM_INS5_IJSC_SC_SC_EEENS5_IJSW_SW_SW_EEEEENS5_IJNS4_10UnderscoreES1F_S1F_EEEEENS5_IJNS4_13SM90_TMA_LOADES1I_EEENS5_IJNS4_14ComposedLayoutINS4_7SwizzleILi3ELi4ELi3EEENS4_18smem_ptr_flag_bitsILi4EEENSM_INS5_IJSB_SG_EEENS5_IJSG_SC_EEEEEEENSM_INS5_IJNS5_IJNS5_IJSP_SC_EEENS5_IJSN_NSA_ILi2EEEEEEEEESC_NS5_IJS1U_S1U_EEEEEENS5_IJNS5_IJNS5_IJSU_SY_EEESX_EEESW_NS5_IJS1U_SY_EEEEEEEEEEEvNS4_8identityENS5_IJNS4_23SM90_TMA_LOAD_MULTICASTES26_EEENS5_IJS1S_NSM_INS5_IJNS5_IJNS5_IJSP_S1U_EEES1V_EEESC_S1X_EEENS5_IJS20_SW_NS5_IJS1U_NSA_ILi1024EEEEEEEEEEEEEEvS25_EENS_8epilogue10collective18CollectiveEpilogueINS2H_23Sm100TmaWarpSpecializedILi4ELi2ELi32ELb1ELb0EEEJNS5_IJNSA_ILi64EEESG_SG_EEENS5_IJNSM_IS2M_SC_EENSM_IS1V_NS5_IJSC_SF_EEEEEEEENS_10bfloat16_tESL_S2S_SL_NS2H_6fusion15FusionCallbacksIS2L_NS2T_17LinearCombinationIS2S_fS2S_fLNS_15FloatRoundStyleE2EEES2N_S2R_JEEENS4_5SM1004TMEM4LOAD26SM100_TMEM_LOAD_32dp32b32xES1I_NS1K_INS1L_ILi2ELi4ELi3EEENS1N_ILi16EEENSM_INS5_IJSB_SN_EEENS5_IJSN_SC_EEEEEEENS4_39AutoVectorizingCopyWithAssumedAlignmentILi128EEENS4_14SM90_TMA_STOREES38_S3A_S3A_EEEvvEEEEvNT_6ParamsE)
        /*0044*/ 	.word	0x00000000
.L_29:


//--------------------- .nv.compat                --------------------------
	.section	.nv.compat,"",@"SHT_CUDA_COMPAT_INFO"
	.align	4
        /*0000*/ 	.byte	0x02, 0x09, 0x01, 0x00, 0x02, 0x02, 0x02, 0x00, 0x02, 0x05, 0x05, 0x00, 0x03, 0x07, 0x01, 0x01
        /*0010*/ 	.byte	0x02, 0x03, 0x01, 0x00, 0x02, 0x06, 0x01, 0x00, 0x04, 0x0b, 0x08, 0x00, 0x09, 0x00, 0x00, 0x00
        /*0020*/ 	.byte	0x00, 0x00, 0x00, 0x00


//--------------------- .nv.info._ZN7cutlass13device_kernelINS_4gemm6kernel13GemmUniversalIN4cute5tupleIJiiiiEEENS1_10collective13CollectiveMmaINS1_46MainloopSm100TmaUmmaWarpSpecializedBlockScaledILi3ELi2ELi1ENS5_IJNS4_1CILi8EEENSA_ILi1EEESC_EEEEENS5_IJNSA_ILi128EEENSA_ILi256EEESG_EEENS5_IJNS_12float_e2m1_tENS_13float_ue8m0_tEEEENS5_IJNS5_IJlSC_lEEENS4_6LayoutINS5_IJNS5_IJNS5_IJNSA_ILi32EEENSA_ILi4EEEEEEiEEESQ_NS5_IJSC_iEEEEEENS5_IJNS5_IJNS5_IJNSA_ILi16EEESO_EEEiEEENS5_IJNS5_IJNSA_ILi0EEESC_EEENSA_ILi512EEEEEENS5_IJSW_iEEEEEEEEEEESK_S13_NS4_8TiledMMAINS4_8MMA_AtomIJNS4_17SM100_MMA_MXF4_SSISI_SI_fSJ_Li128ELi256ELi32ELNS4_4UMMA5MajorE0ELS18_0ELNS17_7ScaleInE0ELS19_0EEEEEENSM_INS5_IJSC_SC_SC_EEENS5_IJSW_SW_SW_EEEEENS5_IJNS4_10UnderscoreES1F_S1F_EEEEENS5_IJNS4_13SM90_TMA_LOADES1I_EEENS5_IJNS4_14ComposedLayoutINS4_7SwizzleILi3ELi4ELi3EEENS4_18smem_ptr_flag_bitsILi4EEENSM_INS5_IJSB_SG_EEENS5_IJSG_SC_EEEEEEENSM_INS5_IJNS5_IJNS5_IJSP_SC_EEENS5_IJSN_NSA_ILi2EEEEEEEEESC_NS5_IJS1U_S1U_EEEEEENS5_IJNS5_IJNS5_IJSU_SY_EEESX_EEESW_NS5_IJS1U_SY_EEEEEEEEEEEvNS4_8identityENS5_IJNS4_23SM90_TMA_LOAD_MULTICASTES26_EEENS5_IJS1S_NSM_INS5_IJNS5_IJNS5_IJSP_S1U_EEES1V_EEESC_S1X_EEENS5_IJS20_SW_NS5_IJS1U_NSA_ILi1024EEEEEEEEEEEEEEvS25_EENS_8epilogue10collective18CollectiveEpilogueINS2H_23Sm100TmaWarpSpecializedILi4ELi2ELi32ELb1ELb0EEEJNS5_IJNSA_ILi64EEESG_SG_EEENS5_IJNSM_IS2M_SC_EENSM_IS1V_NS5_IJSC_SF_EEEEEEEENS_10bfloat16_tESL_S2S_SL_NS2H_6fusion15FusionCallbacksIS2L_NS2T_17LinearCombinationIS2S_fS2S_fLNS_15FloatRoundStyleE2EEES2N_S2R_JEEENS4_5SM1004TMEM4LOAD26SM100_TMEM_LOAD_32dp32b32xES1I_NS1K_INS1L_ILi2ELi4ELi3EEENS1N_ILi16EEENSM_INS5_IJSB_SN_EEENS5_IJSN_SC_EEEEEEENS4_39AutoVectorizingCopyWithAssumedAlignmentILi128EEENS4_14SM90_TMA_STOREES38_S3A_S3A_EEEvvEEEEvNT_6ParamsE --------------------------
	.section	.nv.info._ZN7cutlass13device_kernelINS_4gemm6kernel13GemmUniversalIN4cute5tupleIJiiiiEEENS1_10collective13CollectiveMmaINS1_46MainloopSm100TmaUmmaWarpSpecializedBlockScaledILi3ELi2ELi1ENS5_IJNS4_1CILi8EEENSA_ILi1EEESC_EEEEENS5_IJNSA_ILi128EEENSA_ILi256EEESG_EEENS5_IJNS_12float_e2m1_tENS_13float_ue8m0_tEEEENS5_IJNS5_IJlSC_lEEENS4_6LayoutINS5_IJNS5_IJNS5_IJNSA_ILi32EEENSA_ILi4EEEEEEiEEESQ_NS5_IJSC_iEEEEEENS5_IJNS5_IJNS5_IJNSA_ILi16EEESO_EEEiEEENS5_IJNS5_IJNSA_ILi0EEESC_EEENSA_ILi512EEEEEENS5_IJSW_iEEEEEEEEEEESK_S13_NS4_8TiledMMAINS4_8MMA_AtomIJNS4_17SM100_MMA_MXF4_SSISI_SI_fSJ_Li128ELi256ELi32ELNS4_4UMMA5MajorE0ELS18_0ELNS17_7ScaleInE0ELS19_0EEEEEENSM_INS5_IJSC_SC_SC_EEENS5_IJSW_SW_SW_EEEEENS5_IJNS4_10UnderscoreES1F_S1F_EEEEENS5_IJNS4_13SM90_TMA_LOADES1I_EEENS5_IJNS4_14ComposedLayoutINS4_7SwizzleILi3ELi4ELi3EEENS4_18smem_ptr_flag_bitsILi4EEENSM_INS5_IJSB_SG_EEENS5_IJSG_SC_EEEEEEENSM_INS5_IJNS5_IJNS5_IJSP_SC_EEENS5_IJSN_NSA_ILi2EEEEEEEEESC_NS5_IJS1U_S1U_EEEEEENS5_IJNS5_IJNS5_IJSU_SY_EEESX_EEESW_NS5_IJS1U_SY_EEEEEEEEEEEvNS4_8identityENS5_IJNS4_23SM90_TMA_LOAD_MULTICASTES26_EEENS5_IJS1S_NSM_INS5_IJNS5_IJNS5_IJSP_S1U_EEES1V_EEESC_S1X_EEENS5_IJS20_SW_NS5_IJS1U_NSA_ILi1024EEEEEEEEEEEEEEvS25_EENS_8epilogue10collective18CollectiveEpilogueINS2H_23Sm100TmaWarpSpecializedILi4ELi2ELi32ELb1ELb0EEEJNS5_IJNSA_ILi64EEESG_SG_EEENS5_IJNSM_IS2M_SC_EENSM_IS1V_NS5_IJSC_SF_EEEEEEEENS_10bfloat16_tESL_S2S_SL_NS2H_6fusion15FusionCallbacksIS2L_NS2T_17LinearCombinationIS2S_fS2S_fLNS_15FloatRoundStyleE2EEES2N_S2R_JEEENS4_5SM1004TMEM4LOAD26SM100_TMEM_LOAD_32dp32b32xES1I_NS1K_INS1L_ILi2ELi4ELi3EEENS1N_ILi16EEENSM_INS5_IJSB_SN_EEENS5_IJSN_SC_EEEEEEENS4_39AutoVectorizingCopyWithAssumedAlignmentILi128EEENS4_14SM90_TMA_STOREES38_S3A_S3A_EEEvvEEEEvNT_6ParamsE,"",@"SHT_CUDA_INFO"
	.sectionflags	@""
	.align	4


	//----- nvinfo : EIATTR_CUDA_API_VERSION
	.align		4
        /*0000*/ 	.byte	0x04, 0x37
        /*0002*/ 	.short	(.L_31 - .L_30)
.L_30:
        /*0004*/ 	.word	0x00000082


	//----- nvinfo : EIATTR_KPARAM_INFO
	.align		4
.L_31:
        /*0008*/ 	.byte	0x04, 0x17
        /*000a*/ 	.short	(.L_33 - .L_32)
.L_32:
        /*000c*/ 	.word	0x00000000
        /*0010*/ 	.short	0x0000
        /*0012*/ 	.short	0x0000
        /*0014*/ 	.byte	0x00, 0xf0, 0x01, 0x30


	//----- nvinfo : EIATTR_AT_ENTRY_FRAGMENTS
	.align		4
.L_33:
        /*0018*/ 	.byte	0x04, 0x4f
        /*001a*/ 	.short	(.L_35 - .L_34)


	//   ....[0]....
.L_34:
        /*001c*/ 	.word	0x00000006


	//----- nvinfo : EIATTR_RESERVED_SMEM_USED
	.align		4
.L_35:
        /*0020*/ 	.byte	0x01, 0x41
	.zero		2


	//----- nvinfo : EIATTR_SPARSE_MMA_MASK
	.align		4
        /*0024*/ 	.byte	0x03, 0x50
        /*0026*/ 	.short	0x0000


	//----- nvinfo : EIATTR_TCGEN05_1CTA_USED
	.align		4
        /*0028*/ 	.byte	0x01, 0x51
	.zero		2


	//----- nvinfo : EIATTR_MAXREG_COUNT
	.align		4
        /*002c*/ 	.byte	0x03, 0x1b
        /*002e*/ 	.short	0x00ff


	//----- nvinfo : EIATTR_NUM_BARRIERS
	.align		4
        /*0030*/ 	.byte	0x02, 0x4c
        /*0032*/ 	.byte	0x07
	.zero		1


	//----- nvinfo : EIATTR_EXTERNS
	.align		4
        /*0034*/ 	.byte	0x04, 0x0f
        /*0036*/ 	.short	(.L_37 - .L_36)


	//   ....[0]....
	.align		4
.L_36:
        /*0038*/ 	.word	index@(__assertfail)


	//----- nvinfo : EIATTR_MERCURY_ISA_VERSION
	.align		4
.L_37:
        /*003c*/ 	.byte	0x03, 0x5f
        /*003e*/ 	.short	0x0101


	//----- nvinfo : EIATTR_INT_WARP_WIDE_INSTR_OFFSETS
	.align		4
        /*0040*/ 	.byte	0x04, 0x31
        /*0042*/ 	.short	(.L_39 - .L_38)


	//   ....[0]....
.L_38:
        /*0044*/ 	.word	0x00000d60


	//   ....[1]....
        /*0048*/ 	.word	0x00000e20


	//   ....[2]....
        /*004c*/ 	.word	0x00004750


	//   ....[3]....
        /*0050*/ 	.word	0x00004770


	//   ....[4]....
        /*0054*/ 	.word	0x000047a0


	//   ....[5]....
        /*0058*/ 	.word	0x000053e0


	//   ....[6]....
        /*005c*/ 	.word	0x00005480


	//   ....[7]....
        /*0060*/ 	.word	0x00005530


	//   ....[8]....
        /*0064*/ 	.word	0x000055a0


	//   ....[9]....
        /*0068*/ 	.word	0x00005650


	//   ....[10]....
        /*006c*/ 	.word	0x00005720


	//   ....[11]....
        /*0070*/ 	.word	0x000057a0


	//   ....[12]....
        /*0074*/ 	.word	0x00005830


	//   ....[13]....
        /*0078*/ 	.word	0x00005910


	//   ....[14]....
        /*007c*/ 	.word	0x00005980


	//   ....[15]....
        /*0080*/ 	.word	0x00005a40


	//   ....[16]....
        /*0084*/ 	.word	0x00005af0


	//   ....[17]....
        /*0088*/ 	.word	0x00005b70


	//   ....[18]....
        /*008c*/ 	.word	0x00005c00


	//   ....[19]....
        /*0090*/ 	.word	0x00005cf0


	//   ....[20]....
        /*0094*/ 	.word	0x00005d60


	//   ....[21]....
        /*0098*/ 	.word	0x00005ec0


	//   ....[22]....
        /*009c*/ 	.word	0x00005ef0


	//   ....[23]....
        /*00a0*/ 	.word	0x00005f60


	//   ....[24]....
        /*00a4*/ 	.word	0x00006010


	//   ....[25]....
        /*00a8*/ 	.word	0x000060e0


	//   ....[26]....
        /*00ac*/ 	.word	0x00006180


	//   ....[27]....
        /*00b0*/ 	.word	0x00006240


	//   ....[28]....
        /*00b4*/ 	.word	0x00006340


	//----- nvinfo : EIATTR_COOP_GROUP_MASK_REGIDS
	.align		4
.L_39:
        /*00b8*/ 	.byte	0x04, 0x29
        /*00ba*/ 	.short	(.L_41 - .L_40)


	//   ....[0]....
.L_40:
        /*00bc*/ 	.word	0xffffffff


	//   ....[1]....
        /*00c0*/ 	.word	0xffffffff


	//   ....[2]....
        /*00c4*/ 	.word	0xffffffff


	//   ....[3]....
        /*00c8*/ 	.word	0xffffffff


	//   ....[4]....
        /*00cc*/ 	.word	0xffffffff


	//   ....[5]....
        /*00d0*/ 	.word	0xffffffff


	//   ....[6]....
        /*00d4*/ 	.word	0xffffffff


	//   ....[7]....
        /*00d8*/ 	.word	0xffffffff


	//   ....[8]....
        /*00dc*/ 	.word	0xffffffff


	//   ....[9]....
        /*00e0*/ 	.word	0xffffffff


	//   ....[10]....
        /*00e4*/ 	.word	0xffffffff


	//   ....[11]....
        /*00e8*/ 	.word	0xffffffff


	//   ....[12]....
        /*00ec*/ 	.word	0xffffffff


	//   ....[13]....
        /*00f0*/ 	.word	0xffffffff


	//----- nvinfo : EIATTR_COOP_GROUP_INSTR_OFFSETS
	.align		4
.L_41:
        /*00f4*/ 	.byte	0x04, 0x28
        /*00f6*/ 	.short	(.L_43 - .L_42)


	//   ....[0]....
.L_42:
        /*00f8*/ 	.word	0x00000080


	//   ....[1]....
        /*00fc*/ 	.word	0x00000550


	//   ....[2]....
        /*0100*/ 	.word	0x000006d0


	//   ....[3]....
        /*0104*/ 	.word	0x00000870


	//   ....[4]....
        /*0108*/ 	.word	0x00000970


	//   ....[5]....
        /*010c*/ 	.word	0x00000ae0


	//   ....[6]....
        /*0110*/ 	.word	0x00000c20


	//   ....[7]....
        /*0114*/ 	.word	0x00000e90


	//   ....[8]....
        /*0118*/ 	.word	0x00002500


	//   ....[9]....
        /*011c*/ 	.word	0x00003360


	//   ....[10]....
        /*0120*/ 	.word	0x00003570


	//   ....[11]....
        /*0124*/ 	.word	0x000035a0


	//   ....[12]....
        /*0128*/ 	.word	0x00004630


	//   ....[13]....
        /*012c*/ 	.word	0x00004860


	//----- nvinfo : EIATTR_VRC_CTA_INIT_COUNT
	.align		4
.L_43:
        /*0130*/ 	.byte	0x02, 0x4a
        /*0132*/ 	.byte	0x80
	.zero		1


	//----- nvinfo : EIATTR_SYSCALL_OFFSETS
	.align		4
        /*0134*/ 	.byte	0x04, 0x46
        /*0136*/ 	.short	(.L_45 - .L_44)


	//   ....[0]....
.L_44:
        /*0138*/ 	.word	0x00006f30


	//   ....[1]....
        /*013c*/ 	.word	0x00007020


	//   ....[2]....
        /*0140*/ 	.word	0x00007bf0


	//   ....[3]....
        /*0144*/ 	.word	0x00007d60


	//   ....[4]....
        /*0148*/ 	.word	0x00009220


	//   ....[5]....
        /*014c*/ 	.word	0x00009390


	//   ....[6]....
        /*0150*/ 	.word	0x0000a8b0


	//   ....[7]....
        /*0154*/ 	.word	0x0000aa20


	//   ....[8]....
        /*0158*/ 	.word	0x0000bed0


	//   ....[9]....
        /*015c*/ 	.word	0x0000c040


	//   ....[10]....
        /*0160*/ 	.word	0x0000d550


	//   ....[11]....
        /*0164*/ 	.word	0x0000d6c0


	//   ....[12]....
        /*0168*/ 	.word	0x0000eb90


	//   ....[13]....
        /*016c*/ 	.word	0x0000ed00


	//   ....[14]....
        /*0170*/ 	.word	0x00010200


	//   ....[15]....
        /*0174*/ 	.word	0x00010370


	//   ....[16]....
        /*0178*/ 	.word	0x000117d0


	//   ....[17]....
        /*017c*/ 	.word	0x00011940


	//----- nvinfo : EIATTR_MBARRIER_INSTR_OFFSETS
	.align		4
.L_45:
        /*0180*/ 	.byte	0x04, 0x39
        /*0182*/ 	.short	(.L_47 - .L_46)


	//   ....[0]....
.L_46:
        /*0184*/ 	.word	0x00000660
        /*0188*/ 	.word	0x000000ff
        /*018c*/ 	.word	0x00000000
        /*0190*/ 	.short	0x0100
        /*0192*/ 	.byte	0x04
	.zero		1


	//   ....[1]....
        /*0194*/ 	.word	0x00000670
        /*0198*/ 	.word	0x000000ff
        /*019c*/ 	.word	0x00000018
        /*01a0*/ 	.short	0x0100
        /*01a2*/ 	.byte	0x04
	.zero		1


	//   ....[2]....
        /*01a4*/ 	.word	0x00000680
        /*01a8*/ 	.word	0x000000ff
        /*01ac*/ 	.word	0x00000008
        /*01b0*/ 	.short	0x0100
        /*01b2*/ 	.byte	0x04
	.zero		1


	//   ....[3]....
        /*01b4*/ 	.word	0x00000690
        /*01b8*/ 	.word	0x000000ff
        /*01bc*/ 	.word	0x00000020
        /*01c0*/ 	.short	0x0100
        /*01c2*/ 	.byte	0x04
	.zero		1


	//   ....[4]....
        /*01c4*/ 	.word	0x000006a0
        /*01c8*/ 	.word	0x000000ff
        /*01cc*/ 	.word	0x00000010
        /*01d0*/ 	.short	0x0100
        /*01d2*/ 	.byte	0x04
	.zero		1


	//   ....[5]....
        /*01d4*/ 	.word	0x000006b0
        /*01d8*/ 	.word	0x000000ff
        /*01dc*/ 	.word	0x00000028
        /*01e0*/ 	.short	0x0100
        /*01e2*/ 	.byte	0x04
	.zero		1


	//   ....[6]....
        /*01e4*/ 	.word	0x000007e0
        /*01e8*/ 	.word	0x000000ff
        /*01ec*/ 	.word	0x00000030
        /*01f0*/ 	.short	0x0100
        /*01f2*/ 	.byte	0x04
	.zero		1


	//   ....[7]....
        /*01f4*/ 	.word	0x000007f0
        /*01f8*/ 	.word	0x000000ff
        /*01fc*/ 	.word	0x00000050
        /*0200*/ 	.short	0x0100
        /*0202*/ 	.byte	0x04
	.zero		1


	//   ....[8]....
        /*0204*/ 	.word	0x00000800
        /*0208*/ 	.word	0x000000ff
        /*020c*/ 	.word	0x00000038
        /*0210*/ 	.short	0x0100
        /*0212*/ 	.byte	0x04
	.zero		1


	//   ....[9]....
        /*0214*/ 	.word	0x00000810
        /*0218*/ 	.word	0x000000ff
        /*021c*/ 	.word	0x00000058
        /*0220*/ 	.short	0x0100
        /*0222*/ 	.byte	0x04
	.zero		1


	//   ....[10]....
        /*0224*/ 	.word	0x00000820
        /*0228*/ 	.word	0x000000ff
        /*022c*/ 	.word	0x00000040
        /*0230*/ 	.short	0x0100
        /*0232*/ 	.byte	0x04
	.zero		1


	//   ....[11]....
        /*0234*/ 	.word	0x00000830
        /*0238*/ 	.word	0x000000ff
        /*023c*/ 	.word	0x00000060
        /*0240*/ 	.short	0x0100
        /*0242*/ 	.byte	0x04
	.zero		1


	//   ....[12]....
        /*0244*/ 	.word	0x00000840
        /*0248*/ 	.word	0x000000ff
        /*024c*/ 	.word	0x00000048
        /*0250*/ 	.short	0x0100
        /*0252*/ 	.byte	0x04
	.zero		1


	//   ....[13]....
        /*0254*/ 	.word	0x00000850
        /*0258*/ 	.word	0x000000ff
        /*025c*/ 	.word	0x00000068
        /*0260*/ 	.short	0x0100
        /*0262*/ 	.byte	0x04
	.zero		1


	//   ....[14]....
        /*0264*/ 	.word	0x00000940
        /*0268*/ 	.word	0x000000ff
        /*026c*/ 	.word	0x00000070
        /*0270*/ 	.short	0x0100
        /*0272*/ 	.byte	0x06
	.zero		1


	//   ....[15]....
        /*0274*/ 	.word	0x00000950
        /*0278*/ 	.word	0x000000ff
        /*027c*/ 	.word	0x00000078
        /*0280*/ 	.short	0x0100
        /*0282*/ 	.byte	0x06
	.zero		1


	//   ....[16]....
        /*0284*/ 	.word	0x00000a90
        /*0288*/ 	.word	0x000000ff
        /*028c*/ 	.word	0x00000080
        /*0290*/ 	.short	0x0100
        /*0292*/ 	.byte	0x06
	.zero		1


	//   ....[17]....
        /*0294*/ 	.word	0x00000aa0
        /*0298*/ 	.word	0x000000ff
        /*029c*/ 	.word	0x00000090
        /*02a0*/ 	.short	0x0100
        /*02a2*/ 	.byte	0x06
	.zero		1


	//   ....[18]....
        /*02a4*/ 	.word	0x00000ab0
        /*02a8*/ 	.word	0x000000ff
        /*02ac*/ 	.word	0x00000088
        /*02b0*/ 	.short	0x0100
        /*02b2*/ 	.byte	0x06
	.zero		1


	//   ....[19]....
        /*02b4*/ 	.word	0x00000ac0
        /*02b8*/ 	.word	0x000000ff
        /*02bc*/ 	.word	0x00000098
        /*02c0*/ 	.short	0x0100
        /*02c2*/ 	.byte	0x06
	.zero		1


	//   ....[20]....
        /*02c4*/ 	.word	0x00000bf0
        /*02c8*/ 	.word	0x000000ff
        /*02cc*/ 	.word	0x000000a0
        /*02d0*/ 	.short	0x0100
        /*02d2*/ 	.byte	0x04
	.zero		1


	//   ....[21]....
        /*02d4*/ 	.word	0x00000c00
        /*02d8*/ 	.word	0x000000ff
        /*02dc*/ 	.word	0x000000a8
        /*02e0*/ 	.short	0x0100
        /*02e2*/ 	.byte	0x04
	.zero		1


	//   ....[22]....
        /*02e4*/ 	.word	0x00000d00
        /*02e8*/ 	.word	0x000000ff
        /*02ec*/ 	.word	0x000000b0
        /*02f0*/ 	.short	0x0100
        /*02f2*/ 	.byte	0x04
	.zero		1


	//   ....[23]....
        /*02f4*/ 	.word	0x00000d10
        /*02f8*/ 	.word	0x000000ff
        /*02fc*/ 	.word	0x000000c0
        /*0300*/ 	.short	0x0100
        /*0302*/ 	.byte	0x04
	.zero		1


	//   ....[24]....
        /*0304*/ 	.word	0x00000d20
        /*0308*/ 	.word	0x000000ff
        /*030c*/ 	.word	0x000000b8
        /*0310*/ 	.short	0x0100
        /*0312*/ 	.byte	0x04
	.zero		1


	//   ....[25]....
        /*0314*/ 	.word	0x00000d30
        /*0318*/ 	.word	0x000000ff
        /*031c*/ 	.word	0x000000c8
        /*0320*/ 	.short	0x0100
        /*0322*/ 	.byte	0x04
	.zero		1


	//   ....[26]....
        /*0324*/ 	.word	0x00000e40
        /*0328*/ 	.word	0x000000ff
        /*032c*/ 	.word	0x000000d0
        /*0330*/ 	.short	0x0100
        /*0332*/ 	.byte	0x06
	.zero		1


	//   ....[27]....
        /*0334*/ 	.word	0x00001b00
        /*0338*/ 	.word	0x00000000
        /*033c*/ 	.word	0x000000c0
        /*0340*/ 	.short	0x010a
        /*0342*/ 	.byte	0xff
	.zero		1


	//   ....[28]....
        /*0344*/ 	.word	0x00001b20
        /*0348*/ 	.word	0x00000000
        /*034c*/ 	.word	0x000000b0
        /*0350*/ 	.short	0x0101
        /*0352*/ 	.byte	0xff
	.zero		1


	//   ....[29]....
        /*0354*/ 	.word	0x00001be0
        /*0358*/ 	.word	0x000000ff
        /*035c*/ 	.word	0x00000018
        /*0360*/ 	.short	0x010a
        /*0362*/ 	.byte	0x04
	.zero		1


	//   ....[30]....
        /*0364*/ 	.word	0x00001c70
        /*0368*/ 	.word	0x000000ff
        /*036c*/ 	.word	0x00000018
        /*0370*/ 	.short	0x010a
        /*0372*/ 	.byte	0x21
	.zero		1


	//   ....[31]....
        /*0374*/ 	.word	0x00001db0
        /*0378*/ 	.word	0x000000ff
        /*037c*/ 	.word	0x00000018
        /*0380*/ 	.short	0x010a
        /*0382*/ 	.byte	0x05
	.zero		1


	//   ....[32]....
        /*0384*/ 	.word	0x00002080
        /*0388*/ 	.word	0x000000ff
        /*038c*/ 	.word	0x00000078
        /*0390*/ 	.short	0x0101
        /*0392*/ 	.byte	0x07
	.zero		1


	//   ....[33]....
        /*0394*/ 	.word	0x000020a0
        /*0398*/ 	.word	0x000000ff
        /*039c*/ 	.word	0x00000018
        /*03a0*/ 	.short	0x010a
        /*03a2*/ 	.byte	0x04
	.zero		1


	//   ....[34]....
        /*03a4*/ 	.word	0x00002120
        /*03a8*/ 	.word	0x000000ff
        /*03ac*/ 	.word	0x00000018
        /*03b0*/ 	.short	0x010a
        /*03b2*/ 	.byte	0x21
	.zero		1


	//   ....[35]....
        /*03b4*/ 	.word	0x00002260
        /*03b8*/ 	.word	0x000000ff
        /*03bc*/ 	.word	0x00000018
        /*03c0*/ 	.short	0x010a
        /*03c2*/ 	.byte	0x04
	.zero		1


	//   ....[36]....
        /*03c4*/ 	.word	0x00002530
        /*03c8*/ 	.word	0x00000003
        /*03cc*/ 	.word	0x00000080
        /*03d0*/ 	.short	0x010a
        /*03d2*/ 	.byte	0xff
	.zero		1


	//   ....[37]....
        /*03d4*/ 	.word	0x00002680
        /*03d8*/ 	.word	0x00000000
        /*03dc*/ 	.word	0x00000000
        /*03e0*/ 	.short	0x0101
        /*03e2*/ 	.byte	0xff
	.zero		1


	//   ....[38]....
        /*03e4*/ 	.word	0x00002c40
        /*03e8*/ 	.word	0x000000ff
        /*03ec*/ 	.word	0x00000000
        /*03f0*/ 	.short	0x010a
        /*03f2*/ 	.byte	0x04
	.zero		1


	//   ....[39]....
        /*03f4*/ 	.word	0x00002cd0
        /*03f8*/ 	.word	0x000000ff
        /*03fc*/ 	.word	0x00000000
        /*0400*/ 	.short	0x010a
        /*0402*/ 	.byte	0x05
	.zero		1


	//   ....[40]....
        /*0404*/ 	.word	0x00002d70
        /*0408*/ 	.word	0x00000000
        /*040c*/ 	.word	0x00000000
        /*0410*/ 	.short	0x010a
        /*0412*/ 	.byte	0xff
	.zero		1


	//   ....[41]....
        /*0414*/ 	.word	0x00002eb0
        /*0418*/ 	.word	0x00000002
        /*041c*/ 	.word	0x000000b0
        /*0420*/ 	.short	0x010a
        /*0422*/ 	.byte	0xff
	.zero		1


	//   ....[42]....
        /*0424*/ 	.word	0x00002f10
        /*0428*/ 	.word	0x00000004
        /*042c*/ 	.word	0x00000000
        /*0430*/ 	.short	0x0101
        /*0432*/ 	.byte	0xff
	.zero		1


	//   ....[43]....
        /*0434*/ 	.word	0x00002f30
        /*0438*/ 	.word	0x000000ff
        /*043c*/ 	.word	0x00000090
        /*0440*/ 	.short	0x010a
        /*0442*/ 	.byte	0x04
	.zero		1


	//   ....[44]....
        /*0444*/ 	.word	0x00003050
        /*0448*/ 	.word	0x00000002
        /*044c*/ 	.word	0x00000080
        /*0450*/ 	.short	0x010a
        /*0452*/ 	.byte	0xff
	.zero		1


	//   ....[45]....
        /*0454*/ 	.word	0x00003160
        /*0458*/ 	.word	0x00000002
        /*045c*/ 	.word	0x00000000
        /*0460*/ 	.short	0x0101
        /*0462*/ 	.byte	0xff
	.zero		1


	//   ....[46]....
        /*0464*/ 	.word	0x000031f0
        /*0468*/ 	.word	0x000000ff
        /*046c*/ 	.word	0x00000090
        /*0470*/ 	.short	0x0106
        /*0472*/ 	.byte	0x04
	.zero		1


	//   ....[47]....
        /*0474*/ 	.word	0x00003210
        /*0478*/ 	.word	0x000000ff
        /*047c*/ 	.word	0x00000090
        /*0480*/ 	.short	0x010a
        /*0482*/ 	.byte	0x04
	.zero		1


	//   ....[48]....
        /*0484*/ 	.word	0x000032a0
        /*0488*/ 	.word	0x000000ff
        /*048c*/ 	.word	0x00000090
        /*0490*/ 	.short	0x0106
        /*0492*/ 	.byte	0x07
	.zero		1


	//   ....[49]....
        /*0494*/ 	.word	0x000032e0
        /*0498*/ 	.word	0x00000000
        /*049c*/ 	.word	0x00000090
        /*04a0*/ 	.short	0x010a
        /*04a2*/ 	.byte	0xff
	.zero		1


	//   ....[50]....
        /*04a4*/ 	.word	0x00003b00
        /*04a8*/ 	.word	0x00000000
        /*04ac*/ 	.word	0x00000080
        /*04b0*/ 	.short	0x010a
        /*04b2*/ 	.byte	0xff
	.zero		1


	//   ....[51]....
        /*04b4*/ 	.word	0x00003c10
        /*04b8*/ 	.word	0x00000000
        /*04bc*/ 	.word	0x00000000
        /*04c0*/ 	.short	0x0101
        /*04c2*/ 	.byte	0xff
	.zero		1


	//   ....[52]....
        /*04c4*/ 	.word	0x00003c60
        /*04c8*/ 	.word	0x000000ff
        /*04cc*/ 	.word	0x00000000
        /*04d0*/ 	.short	0x010a
        /*04d2*/ 	.byte	0x07
	.zero		1


	//   ....[53]....
        /*04d4*/ 	.word	0x00003c80
        /*04d8*/ 	.word	0x000000ff
        /*04dc*/ 	.word	0x00000000
        /*04e0*/ 	.short	0x010a
        /*04e2*/ 	.byte	0x07
	.zero		1


	//   ....[54]....
        /*04e4*/ 	.word	0x00003db0
        /*04e8*/ 	.word	0x000000ff
        /*04ec*/ 	.word	0x00000000
        /*04f0*/ 	.short	0x010a
        /*04f2*/ 	.byte	0x09
	.zero		1


	//   ....[55]....
        /*04f4*/ 	.word	0x00003e80
        /*04f8*/ 	.word	0x000000ff
        /*04fc*/ 	.word	0x000000a8
        /*0500*/ 	.short	0x010a
        /*0502*/ 	.byte	0x26
	.zero		1


	//   ....[56]....
        /*0504*/ 	.word	0x00004100
        /*0508*/ 	.word	0x000000ff
        /*050c*/ 	.word	0x00000000
        /*0510*/ 	.short	0x010a
        /*0512*/ 	.byte	0x07
	.zero		1


	//   ....[57]....
        /*0514*/ 	.word	0x00004240
        /*0518*/ 	.word	0x000000ff
        /*051c*/ 	.word	0x00000000
        /*0520*/ 	.short	0x010a
        /*0522*/ 	.byte	0x04
	.zero		1


	//   ....[58]....
        /*0524*/ 	.word	0x00004610
        /*0528*/ 	.word	0x000000ff
        /*052c*/ 	.word	0x000000d0
        /*0530*/ 	.short	0x010a
        /*0532*/ 	.byte	0x26
	.zero		1


	//   ....[59]....
        /*0534*/ 	.word	0x00004b70
        /*0538*/ 	.word	0x00000008
        /*053c*/ 	.word	0x00000080
        /*0540*/ 	.short	0x010a
        /*0542*/ 	.byte	0xff
	.zero		1


	//   ....[60]....
        /*0544*/ 	.word	0x00004ce0
        /*0548*/ 	.word	0x00000000
        /*054c*/ 	.word	0x00000000
        /*0550*/ 	.short	0x0101
        /*0552*/ 	.byte	0xff
	.zero		1


	//   ....[61]....
        /*0554*/ 	.word	0x000051c0
        /*0558*/ 	.word	0x000000ff
        /*055c*/ 	.word	0x00000078
        /*0560*/ 	.short	0x010a
        /*0562*/ 	.byte	0x15
	.zero		1


	//   ....[62]....
        /*0564*/ 	.word	0x000053a0
        /*0568*/ 	.word	0x000000ff
        /*056c*/ 	.word	0x00000050
        /*0570*/ 	.short	0x010a
        /*0572*/ 	.byte	0x15
	.zero		1


	//   ....[63]....
        /*0574*/ 	.word	0x00005550
        /*0578*/ 	.word	0x000000ff
        /*057c*/ 	.word	0x00000030
        /*0580*/ 	.short	0x010b
        /*0582*/ 	.byte	0x15
	.zero		1


	//   ....[64]....
        /*0584*/ 	.word	0x00005560
        /*0588*/ 	.word	0x000000ff
        /*058c*/ 	.word	0x00000000
        /*0590*/ 	.short	0x0101
        /*0592*/ 	.byte	0x2e
	.zero		1


	//   ....[65]....
        /*0594*/ 	.word	0x00005570
        /*0598*/ 	.word	0x000000ff
        /*059c*/ 	.word	0x00000058
        /*05a0*/ 	.short	0x010a
        /*05a2*/ 	.byte	0x15
	.zero		1


	//   ....[66]....
        /*05a4*/ 	.word	0x00005740
        /*05a8*/ 	.word	0x000000ff
        /*05ac*/ 	.word	0x00000038
        /*05b0*/ 	.short	0x010b
        /*05b2*/ 	.byte	0x15
	.zero		1


	//   ....[67]....
        /*05b4*/ 	.word	0x00005750
        /*05b8*/ 	.word	0x000000ff
        /*05bc*/ 	.word	0x00000000
        /*05c0*/ 	.short	0x0101
        /*05c2*/ 	.byte	0x27
	.zero		1


	//   ....[68]....
        /*05c4*/ 	.word	0x00005760
        /*05c8*/ 	.word	0x000000ff
        /*05cc*/ 	.word	0x00000060
        /*05d0*/ 	.short	0x010a
        /*05d2*/ 	.byte	0x15
	.zero		1


	//   ....[69]....
        /*05d4*/ 	.word	0x00005930
        /*05d8*/ 	.word	0x000000ff
        /*05dc*/ 	.word	0x00000040
        /*05e0*/ 	.short	0x010b
        /*05e2*/ 	.byte	0x15
	.zero		1


	//   ....[70]....
        /*05e4*/ 	.word	0x00005940
        /*05e8*/ 	.word	0x000000ff
        /*05ec*/ 	.word	0x00000000
        /*05f0*/ 	.short	0x0101
        /*05f2*/ 	.byte	0x26
	.zero		1


	//   ....[71]....
        /*05f4*/ 	.word	0x00005950
        /*05f8*/ 	.word	0x000000ff
        /*05fc*/ 	.word	0x00000068
        /*0600*/ 	.short	0x010a
        /*0602*/ 	.byte	0x15
	.zero		1


	//   ....[72]....
        /*0604*/ 	.word	0x00005b10
        /*0608*/ 	.word	0x000000ff
        /*060c*/ 	.word	0x00000048
        /*0610*/ 	.short	0x010b
        /*0612*/ 	.byte	0x15
	.zero		1


	//   ....[73]....
        /*0614*/ 	.word	0x00005b20
        /*0618*/ 	.word	0x000000ff
        /*061c*/ 	.word	0x00000000
        /*0620*/ 	.short	0x0101
        /*0622*/ 	.byte	0x25
	.zero		1


	//   ....[74]....
        /*0624*/ 	.word	0x00005b30
        /*0628*/ 	.word	0x000000ff
        /*062c*/ 	.word	0x00000050
        /*0630*/ 	.short	0x010a
        /*0632*/ 	.byte	0x15
	.zero		1


	//   ....[75]....
        /*0634*/ 	.word	0x00005d10
        /*0638*/ 	.word	0x000000ff
        /*063c*/ 	.word	0x00000030
        /*0640*/ 	.short	0x010b
        /*0642*/ 	.byte	0x15
	.zero		1


	//   ....[76]....
        /*0644*/ 	.word	0x00005d20
        /*0648*/ 	.word	0x000000ff
        /*064c*/ 	.word	0x00000000
        /*0650*/ 	.short	0x0101
        /*0652*/ 	.byte	0x2e
	.zero		1


	//   ....[77]....
        /*0654*/ 	.word	0x00005d30
        /*0658*/ 	.word	0x000000ff
        /*065c*/ 	.word	0x00000058
        /*0660*/ 	.short	0x010a
        /*0662*/ 	.byte	0x15
	.zero		1


	//   ....[78]....
        /*0664*/ 	.word	0x00005f10
        /*0668*/ 	.word	0x000000ff
        /*066c*/ 	.word	0x00000038
        /*0670*/ 	.short	0x010b
        /*0672*/ 	.byte	0x15
	.zero		1


	//   ....[79]....
        /*0674*/ 	.word	0x00005f20
        /*0678*/ 	.word	0x000000ff
        /*067c*/ 	.word	0x00000000
        /*0680*/ 	.short	0x0101
        /*0682*/ 	.byte	0x27
	.zero		1


	//   ....[80]....
        /*0684*/ 	.word	0x00005f30
        /*0688*/ 	.word	0x000000ff
        /*068c*/ 	.word	0x00000060
        /*0690*/ 	.short	0x010a
        /*0692*/ 	.byte	0x15
	.zero		1


	//   ....[81]....
        /*0694*/ 	.word	0x00006100
        /*0698*/ 	.word	0x000000ff
        /*069c*/ 	.word	0x00000040
        /*06a0*/ 	.short	0x010b
        /*06a2*/ 	.byte	0x15
	.zero		1


	//   ....[82]....
        /*06a4*/ 	.word	0x00006110
        /*06a8*/ 	.word	0x000000ff
        /*06ac*/ 	.word	0x00000000
        /*06b0*/ 	.short	0x0101
        /*06b2*/ 	.byte	0x26
	.zero		1


	//   ....[83]....
        /*06b4*/ 	.word	0x00006120
        /*06b8*/ 	.word	0x000000ff
        /*06bc*/ 	.word	0x00000068
        /*06c0*/ 	.short	0x010a
        /*06c2*/ 	.byte	0x15
	.zero		1


	//   ....[84]....
        /*06c4*/ 	.word	0x00006360
        /*06c8*/ 	.word	0x000000ff
        /*06cc*/ 	.word	0x00000048
        /*06d0*/ 	.short	0x010b
        /*06d2*/ 	.byte	0x15
	.zero		1


	//   ....[85]....
        /*06d4*/ 	.word	0x00006370
        /*06d8*/ 	.word	0x000000ff
        /*06dc*/ 	.word	0x00000000
        /*06e0*/ 	.short	0x0101
        /*06e2*/ 	.byte	0x25
	.zero		1


	//   ....[86]....
        /*06e4*/ 	.word	0x000063a0
        /*06e8*/ 	.word	0x000000ff
        /*06ec*/ 	.word	0x00000050
        /*06f0*/ 	.short	0x010a
        /*06f2*/ 	.byte	0x15
	.zero		1


	//   ....[87]....
        /*06f4*/ 	.word	0x000063c0
        /*06f8*/ 	.word	0x000000ff
        /*06fc*/ 	.word	0x00000058
        /*0700*/ 	.short	0x010a
        /*0702*/ 	.byte	0x15
	.zero		1


	//   ....[88]....
        /*0704*/ 	.word	0x000063e0
        /*0708*/ 	.word	0x000000ff
        /*070c*/ 	.word	0x00000060
        /*0710*/ 	.short	0x010a
        /*0712*/ 	.byte	0x15
	.zero		1


	//   ....[89]....
        /*0714*/ 	.word	0x00006430
        /*0718*/ 	.word	0x00000002
        /*071c*/ 	.word	0x00000068
        /*0720*/ 	.short	0x010a
        /*0722*/ 	.byte	0xff
	.zero		1


	//   ....[90]....
        /*0724*/ 	.word	0x000067a0
        /*0728*/ 	.word	0x00000000
        /*072c*/ 	.word	0x00000080
        /*0730*/ 	.short	0x010a
        /*0732*/ 	.byte	0xff
	.zero		1


	//   ....[91]....
        /*0734*/ 	.word	0x00006870
        /*0738*/ 	.word	0x00000000
        /*073c*/ 	.word	0x00000000
        /*0740*/ 	.short	0x0101
        /*0742*/ 	.byte	0xff
	.zero		1


	//   ....[92]....
        /*0744*/ 	.word	0x00007520
        /*0748*/ 	.word	0x000000ff
        /*074c*/ 	.word	0x00000030
        /*0750*/ 	.short	0x010a
        /*0752*/ 	.byte	0x2c
	.zero		1


	//   ....[93]....
        /*0754*/ 	.word	0x00007600
        /*0758*/ 	.word	0x000000ff
        /*075c*/ 	.word	0x000000a0
        /*0760*/ 	.short	0x010a
        /*0762*/ 	.byte	0x2c
	.zero		1


	//   ....[94]....
        /*0764*/ 	.word	0x00007780
        /*0768*/ 	.word	0x000000ff
        /*076c*/ 	.word	0x00000030
        /*0770*/ 	.short	0x010a
        /*0772*/ 	.byte	0x2c
	.zero		1


	//   ....[95]....
        /*0774*/ 	.word	0x000078a0
        /*0778*/ 	.word	0x000000ff
        /*077c*/ 	.word	0x000000a0
        /*0780*/ 	.short	0x010a
        /*0782*/ 	.byte	0x2c
	.zero		1


	//   ....[96]....
        /*0784*/ 	.word	0x00008ee0
        /*0788*/ 	.word	0x00000000
        /*078c*/ 	.word	0x00000000
        /*0790*/ 	.short	0x0101
        /*0792*/ 	.byte	0xff
	.zero		1


	//   ....[97]....
        /*0794*/ 	.word	0x00008ef0
        /*0798*/ 	.word	0x00000003
        /*079c*/ 	.word	0x00000030
        /*07a0*/ 	.short	0x010a
        /*07a2*/ 	.byte	0xff
	.zero		1


	//   ....[98]....
        /*07a4*/ 	.word	0x00008fc0
        /*07a8*/ 	.word	0x00000003
        /*07ac*/ 	.word	0x00000030
        /*07b0*/ 	.short	0x010a
        /*07b2*/ 	.byte	0xff
	.zero		1


	//   ....[99]....
        /*07b4*/ 	.word	0x000096f0
        /*07b8*/ 	.word	0x000000ff
        /*07bc*/ 	.word	0x00000000
        /*07c0*/ 	.short	0x0101
        /*07c2*/ 	.byte	0x04
	.zero		1


	//   ....[100]....
        /*07c4*/ 	.word	0x0000a520
        /*07c8*/ 	.word	0x0000000d
        /*07cc*/ 	.word	0x00000000
        /*07d0*/ 	.short	0x0101
        /*07d2*/ 	.byte	0xff
	.zero		1


	//   ....[101]....
        /*07d4*/ 	.word	0x0000a580
        /*07d8*/ 	.word	0x0000000b
        /*07dc*/ 	.word	0x00000030
        /*07e0*/ 	.short	0x010a
        /*07e2*/ 	.byte	0xff
	.zero		1


	//   ....[102]....
        /*07e4*/ 	.word	0x0000a680
        /*07e8*/ 	.word	0x0000000b
        /*07ec*/ 	.word	0x00000030
        /*07f0*/ 	.short	0x010a
        /*07f2*/ 	.byte	0xff
	.zero		1


	//   ....[103]....
        /*07f4*/ 	.word	0x0000bb50
        /*07f8*/ 	.word	0x00000003
        /*07fc*/ 	.word	0x00000000
        /*0800*/ 	.short	0x0101
        /*0802*/ 	.byte	0xff
	.zero		1


	//   ....[104]....
        /*0804*/ 	.word	0x0000bb70
        /*0808*/ 	.word	0x00000000
        /*080c*/ 	.word	0x00000030
        /*0810*/ 	.short	0x010a
        /*0812*/ 	.byte	0xff
	.zero		1


	//   ....[105]....
        /*0814*/ 	.word	0x0000bc30
        /*0818*/ 	.word	0x00000000
        /*081c*/ 	.word	0x00000030
        /*0820*/ 	.short	0x010a
        /*0822*/ 	.byte	0xff
	.zero		1


	//   ....[106]....
        /*0824*/ 	.word	0x0000d170
        /*0828*/ 	.word	0x00000003
        /*082c*/ 	.word	0x00000000
        /*0830*/ 	.short	0x0101
        /*0832*/ 	.byte	0xff
	.zero		1


	//   ....[107]....
        /*0834*/ 	.word	0x0000d1d0
        /*0838*/ 	.word	0x00000008
        /*083c*/ 	.word	0x00000030
        /*0840*/ 	.short	0x010a
        /*0842*/ 	.byte	0xff
	.zero		1


	//   ....[108]....
        /*0844*/ 	.word	0x0000d2d0
        /*0848*/ 	.word	0x00000008
        /*084c*/ 	.word	0x00000030
        /*0850*/ 	.short	0x010a
        /*0852*/ 	.byte	0xff
	.zero		1


	//   ....[109]....
        /*0854*/ 	.word	0x0000e800
        /*0858*/ 	.word	0x00000003
        /*085c*/ 	.word	0x00000000
        /*0860*/ 	.short	0x0101
        /*0862*/ 	.byte	0xff
	.zero		1


	//   ....[110]....
        /*0864*/ 	.word	0x0000e820
        /*0868*/ 	.word	0x00000008
        /*086c*/ 	.word	0x00000030
        /*0870*/ 	.short	0x010a
        /*0872*/ 	.byte	0xff
	.zero		1


	//   ....[111]....
        /*0874*/ 	.word	0x0000e8e0
        /*0878*/ 	.word	0x00000008
        /*087c*/ 	.word	0x00000030
        /*0880*/ 	.short	0x010a
        /*0882*/ 	.byte	0xff
	.zero		1


	//   ....[112]....
        /*0884*/ 	.word	0x0000fea0
        /*0888*/ 	.word	0x00000003
        /*088c*/ 	.word	0x00000000
        /*0890*/ 	.short	0x0101
        /*0892*/ 	.byte	0xff
	.zero		1


	//   ....[113]....
        /*0894*/ 	.word	0x0000fec0
        /*0898*/ 	.word	0x00000000
        /*089c*/ 	.word	0x00000030
        /*08a0*/ 	.short	0x010a
        /*08a2*/ 	.byte	0xff
	.zero		1


	//   ....[114]....
        /*08a4*/ 	.word	0x0000ff80
        /*08a8*/ 	.word	0x00000000
        /*08ac*/ 	.word	0x00000030
        /*08b0*/ 	.short	0x010a
        /*08b2*/ 	.byte	0xff
	.zero		1


	//   ....[115]....
        /*08b4*/ 	.word	0x00011490
        /*08b8*/ 	.word	0x00000003
        /*08bc*/ 	.word	0x00000000
        /*08c0*/ 	.short	0x0101
        /*08c2*/ 	.byte	0xff
	.zero		1


	//   ....[116]....
        /*08c4*/ 	.word	0x000114b0
        /*08c8*/ 	.word	0x00000000
        /*08cc*/ 	.word	0x00000030
        /*08d0*/ 	.short	0x010a
        /*08d2*/ 	.byte	0xff
	.zero		1


	//   ....[117]....
        /*08d4*/ 	.word	0x00011560
        /*08d8*/ 	.word	0x00000000
        /*08dc*/ 	.word	0x00000030
        /*08e0*/ 	.short	0x010a
        /*08e2*/ 	.byte	0xff
	.zero		1


	//   ....[118]....
        /*08e4*/ 	.word	0x00012a80
        /*08e8*/ 	.word	0x00000003
        /*08ec*/ 	.word	0x00000000
        /*08f0*/ 	.short	0x0101
        /*08f2*/ 	.byte	0xff
	.zero		1


	//   ....[119]....
        /*08f4*/ 	.word	0x00012b80
        /*08f8*/ 	.word	0x000000ff
        /*08fc*/ 	.word	0x000000d0
        /*0900*/ 	.short	0x0101
        /*0902*/ 	.byte	0x2c
	.zero		1


	//   ....[120]....
        /*0904*/ 	.word	0x00012d20
        /*0908*/ 	.word	0x000000ff
        /*090c*/ 	.word	0x00000000
        /*0910*/ 	.short	0x0101
        /*0912*/ 	.byte	0x04
	.zero		1


	//   ....[121]....
        /*0914*/ 	.word	0x00012d40
        /*0918*/ 	.word	0x00000000
        /*091c*/ 	.word	0x000000c0
        /*0920*/ 	.short	0x010a
        /*0922*/ 	.byte	0xff
	.zero		1


	//   ....[122]....
        /*0924*/ 	.word	0x00012da0
        /*0928*/ 	.word	0x00000000
        /*092c*/ 	.word	0x00000018
        /*0930*/ 	.short	0x010a
        /*0932*/ 	.byte	0xff
	.zero		1


	//   ....[123]....
        /*0934*/ 	.word	0x00012e00
        /*0938*/ 	.word	0x00000000
        /*093c*/ 	.word	0x00000018
        /*0940*/ 	.short	0x010a
        /*0942*/ 	.byte	0xff
	.zero		1


	//   ....[124]....
        /*0944*/ 	.word	0x00012e50
        /*0948*/ 	.word	0x00000003
        /*094c*/ 	.word	0x00000080
        /*0950*/ 	.short	0x010a
        /*0952*/ 	.byte	0xff
	.zero		1


	//   ....[125]....
        /*0954*/ 	.word	0x00012eb0
        /*0958*/ 	.word	0x00000000
        /*095c*/ 	.word	0x00000000
        /*0960*/ 	.short	0x010a
        /*0962*/ 	.byte	0xff
	.zero		1


	//   ....[126]....
        /*0964*/ 	.word	0x00012f10
        /*0968*/ 	.word	0x00000000
        /*096c*/ 	.word	0x00000000
        /*0970*/ 	.short	0x010a
        /*0972*/ 	.byte	0xff
	.zero		1


	//   ....[127]....
        /*0974*/ 	.word	0x00012f60
        /*0978*/ 	.word	0x00000002
        /*097c*/ 	.word	0x000000b0
        /*0980*/ 	.short	0x010a
        /*0982*/ 	.byte	0xff
	.zero		1


	//   ....[128]....
        /*0984*/ 	.word	0x00012fc0
        /*0988*/ 	.word	0x00000002
        /*098c*/ 	.word	0x00000090
        /*0990*/ 	.short	0x010a
        /*0992*/ 	.byte	0xff
	.zero		1


	//   ....[129]....
        /*0994*/ 	.word	0x00013010
        /*0998*/ 	.word	0x00000002
        /*099c*/ 	.word	0x00000080
        /*09a0*/ 	.short	0x010a
        /*09a2*/ 	.byte	0xff
	.zero		1


	//   ....[130]....
        /*09a4*/ 	.word	0x00013070
        /*09a8*/ 	.word	0x00000000
        /*09ac*/ 	.word	0x00000090
        /*09b0*/ 	.short	0x010a
        /*09b2*/ 	.byte	0xff
	.zero		1


	//   ....[131]....
        /*09b4*/ 	.word	0x000130c0
        /*09b8*/ 	.word	0x00000000
        /*09bc*/ 	.word	0x00000080
        /*09c0*/ 	.short	0x010a
        /*09c2*/ 	.byte	0xff
	.zero		1


	//   ....[132]....
        /*09c4*/ 	.word	0x00013120
        /*09c8*/ 	.word	0x00000000
        /*09cc*/ 	.word	0x00000000
        /*09d0*/ 	.short	0x010a
        /*09d2*/ 	.byte	0xff
	.zero		1


	//   ....[133]....
        /*09d4*/ 	.word	0x00013180
        /*09d8*/ 	.word	0x00000000
        /*09dc*/ 	.word	0x000000a8
        /*09e0*/ 	.short	0x010a
        /*09e2*/ 	.byte	0xff
	.zero		1


	//   ....[134]....
        /*09e4*/ 	.word	0x000131e0
        /*09e8*/ 	.word	0x00000000
        /*09ec*/ 	.word	0x00000000
        /*09f0*/ 	.short	0x010a
        /*09f2*/ 	.byte	0xff
	.zero		1


	//   ....[135]....
        /*09f4*/ 	.word	0x00013240
        /*09f8*/ 	.word	0x00000000
        /*09fc*/ 	.word	0x000000d0
        /*0a00*/ 	.short	0x010a
        /*0a02*/ 	.byte	0xff
	.zero		1


	//   ....[136]....
        /*0a04*/ 	.word	0x00013290
        /*0a08*/ 	.word	0x00000008
        /*0a0c*/ 	.word	0x00000080
        /*0a10*/ 	.short	0x010a
        /*0a12*/ 	.byte	0xff
	.zero		1


	//   ....[137]....
        /*0a14*/ 	.word	0x000132f0
        /*0a18*/ 	.word	0x00000000
        /*0a1c*/ 	.word	0x00000078
        /*0a20*/ 	.short	0x010a
        /*0a22*/ 	.byte	0xff
	.zero		1


	//   ....[138]....
        /*0a24*/ 	.word	0x00013350
        /*0a28*/ 	.word	0x00000000
        /*0a2c*/ 	.word	0x00000050
        /*0a30*/ 	.short	0x010a
        /*0a32*/ 	.byte	0xff
	.zero		1


	//   ....[139]....
        /*0a34*/ 	.word	0x000133b0
        /*0a38*/ 	.word	0x00000000
        /*0a3c*/ 	.word	0x00000058
        /*0a40*/ 	.short	0x010a
        /*0a42*/ 	.byte	0xff
	.zero		1


	//   ....[140]....
        /*0a44*/ 	.word	0x00013410
        /*0a48*/ 	.word	0x00000000
        /*0a4c*/ 	.word	0x00000060
        /*0a50*/ 	.short	0x010a
        /*0a52*/ 	.byte	0xff
	.zero		1


	//   ....[141]....
        /*0a54*/ 	.word	0x00013470
        /*0a58*/ 	.word	0x00000000
        /*0a5c*/ 	.word	0x00000068
        /*0a60*/ 	.short	0x010a
        /*0a62*/ 	.byte	0xff
	.zero		1


	//   ....[142]....
        /*0a64*/ 	.word	0x000134d0
        /*0a68*/ 	.word	0x00000007
        /*0a6c*/ 	.word	0x00000050
        /*0a70*/ 	.short	0x010a
        /*0a72*/ 	.byte	0xff
	.zero		1


	//   ....[143]....
        /*0a74*/ 	.word	0x00013530
        /*0a78*/ 	.word	0x00000007
        /*0a7c*/ 	.word	0x00000058
        /*0a80*/ 	.short	0x010a
        /*0a82*/ 	.byte	0xff
	.zero		1


	//   ....[144]....
        /*0a84*/ 	.word	0x00013590
        /*0a88*/ 	.word	0x00000007
        /*0a8c*/ 	.word	0x00000060
        /*0a90*/ 	.short	0x010a
        /*0a92*/ 	.byte	0xff
	.zero		1


	//   ....[145]....
        /*0a94*/ 	.word	0x000135f0
        /*0a98*/ 	.word	0x00000007
        /*0a9c*/ 	.word	0x00000068
        /*0aa0*/ 	.short	0x010a
        /*0aa2*/ 	.byte	0xff
	.zero		1


	//   ....[146]....
        /*0aa4*/ 	.word	0x00013650
        /*0aa8*/ 	.word	0x00000000
        /*0aac*/ 	.word	0x00000050
        /*0ab0*/ 	.short	0x010a
        /*0ab2*/ 	.byte	0xff
	.zero		1


	//   ....[147]....
        /*0ab4*/ 	.word	0x000136b0
        /*0ab8*/ 	.word	0x00000000
        /*0abc*/ 	.word	0x00000058
        /*0ac0*/ 	.short	0x010a
        /*0ac2*/ 	.byte	0xff
	.zero		1


	//   ....[148]....
        /*0ac4*/ 	.word	0x00013710
        /*0ac8*/ 	.word	0x00000002
        /*0acc*/ 	.word	0x00000060
        /*0ad0*/ 	.short	0x010a
        /*0ad2*/ 	.byte	0xff
	.zero		1


	//   ....[149]....
        /*0ad4*/ 	.word	0x00013760
        /*0ad8*/ 	.word	0x00000000
        /*0adc*/ 	.word	0x00000080
        /*0ae0*/ 	.short	0x010a
        /*0ae2*/ 	.byte	0xff
	.zero		1


	//   ....[150]....
        /*0ae4*/ 	.word	0x000137c0
        /*0ae8*/ 	.word	0x00000003
        /*0aec*/ 	.word	0x00000030
        /*0af0*/ 	.short	0x010a
        /*0af2*/ 	.byte	0xff
	.zero		1


	//   ....[151]....
        /*0af4*/ 	.word	0x00013820
        /*0af8*/ 	.word	0x00000003
        /*0afc*/ 	.word	0x000000a0
        /*0b00*/ 	.short	0x010a
        /*0b02*/ 	.byte	0xff
	.zero		1


	//   ....[152]....
        /*0b04*/ 	.word	0x00013870
        /*0b08*/ 	.word	0x00000003
        /*0b0c*/ 	.word	0x00000030
        /*0b10*/ 	.short	0x010a
        /*0b12*/ 	.byte	0xff
	.zero		1


	//   ....[153]....
        /*0b14*/ 	.word	0x000138c0
        /*0b18*/ 	.word	0x0000000b
        /*0b1c*/ 	.word	0x00000030
        /*0b20*/ 	.short	0x010a
        /*0b22*/ 	.byte	0xff
	.zero		1


	//   ....[154]....
        /*0b24*/ 	.word	0x00013910
        /*0b28*/ 	.word	0x00000000
        /*0b2c*/ 	.word	0x00000030
        /*0b30*/ 	.short	0x010a
        /*0b32*/ 	.byte	0xff
	.zero		1


	//   ....[155]....
        /*0b34*/ 	.word	0x00013960
        /*0b38*/ 	.word	0x00000008
        /*0b3c*/ 	.word	0x00000030
        /*0b40*/ 	.short	0x010a
        /*0b42*/ 	.byte	0xff
	.zero		1


	//   ....[156]....
        /*0b44*/ 	.word	0x000139b0
        /*0b48*/ 	.word	0x00000008
        /*0b4c*/ 	.word	0x00000030
        /*0b50*/ 	.short	0x010a
        /*0b52*/ 	.byte	0xff
	.zero		1


	//   ....[157]....
        /*0b54*/ 	.word	0x00013a00
        /*0b58*/ 	.word	0x00000000
        /*0b5c*/ 	.word	0x00000030
        /*0b60*/ 	.short	0x010a
        /*0b62*/ 	.byte	0xff
	.zero		1


	//   ....[158]....
        /*0b64*/ 	.word	0x00013a50
        /*0b68*/ 	.word	0x00000000
        /*0b6c*/ 	.word	0x00000030
        /*0b70*/ 	.short	0x010a
        /*0b72*/ 	.byte	0xff
	.zero		1


	//----- nvinfo : EIATTR_NUM_MBARRIERS
	.align		4
.L_47:
        /*0b74*/ 	.byte	0x03, 0x38
        /*0b76*/ 	.short	0x001b


	//----- nvinfo : EIATTR_EXIT_INSTR_OFFSETS
	.align		4
        /*0b78*/ 	.byte	0x04, 0x1c
        /*0b7a*/ 	.short	(.L_49 - .L_48)


	//   ....[0]....
.L_48:
        /*0b7c*/ 	.word	0x00002da0


	//   ....[1]....
        /*0b80*/ 	.word	0x000032b0


	//   ....[2]....
        /*0b84*/ 	.word	0x00003310


	//   ....[3]....
        /*0b88*/ 	.word	0x00004870


	//   ....[4]....
        /*0b8c*/ 	.word	0x00006460


	//   ....[5]....
        /*0b90*/ 	.word	0x000064a0


	//   ....[6]....
        /*0b94*/ 	.word	0x00012c00


	//   ....[7]....
        /*0b98*/ 	.word	0x00012c80


	//   ....[8]....
        /*0b9c*/ 	.word	0x00012cb0


	//   ....[9]....
        /*0ba0*/ 	.word	0x00012d30


	//----- nvinfo : EIATTR_MAX_THREADS
	.align		4
.L_49:
        /*0ba4*/ 	.byte	0x04, 0x05
        /*0ba6*/ 	.short	(.L_51 - .L_50)
.L_50:
        /*0ba8*/ 	.word	0x00000100
        /*0bac*/ 	.word	0x00000001
        /*0bb0*/ 	.word	0x00000001


	//----- nvinfo : EIATTR_CRS_STACK_SIZE
	.align		4
.L_51:
        /*0bb4*/ 	.byte	0x04, 0x1e
        /*0bb6*/ 	.short	(.L_53 - .L_52)
.L_52:
        /*0bb8*/ 	.word	0x00000000


	//----- nvinfo : EIATTR_CBANK_PARAM_SIZE
	.align		4
.L_53:
        /*0bbc*/ 	.byte	0x03, 0x19
        /*0bbe*/ 	.short	0x0c00


	//----- nvinfo : EIATTR_PARAM_CBANK
	.align		4
        /*0bc0*/ 	.byte	0x04, 0x0a
        /*0bc2*/ 	.short	(.L_55 - .L_54)
	.align		4
.L_54:
        /*0bc4*/ 	.word	index@(.nv.constant0._ZN7cutlass13device_kernelINS_4gemm6kernel13GemmUniversalIN4cute5tupleIJiiiiEEENS1_10collective13CollectiveMmaINS1_46MainloopSm100TmaUmmaWarpSpecializedBlockScaledILi3ELi2ELi1ENS5_IJNS4_1CILi8EEENSA_ILi1EEESC_EEEEENS5_IJNSA_ILi128EEENSA_ILi256EEESG_EEENS5_IJNS_12float_e2m1_tENS_13float_ue8m0_tEEEENS5_IJNS5_IJlSC_lEEENS4_6LayoutINS5_IJNS5_IJNS5_IJNSA_ILi32EEENSA_ILi4EEEEEEiEEESQ_NS5_IJSC_iEEEEEENS5_IJNS5_IJNS5_IJNSA_ILi16EEESO_EEEiEEENS5_IJNS5_IJNSA_ILi0EEESC_EEENSA_ILi512EEEEEENS5_IJSW_iEEEEEEEEEEESK_S13_NS4_8TiledMMAINS4_8MMA_AtomIJNS4_17SM100_MMA_MXF4_SSISI_SI_fSJ_Li128ELi256ELi32ELNS4_4UMMA5MajorE0ELS18_0ELNS17_7ScaleInE0ELS19_0EEEEEENSM_INS5_IJSC_SC_SC_EEENS5_IJSW_SW_SW_EEEEENS5_IJNS4_10UnderscoreES1F_S1F_EEEEENS5_IJNS4_13SM90_TMA_LOADES1I_EEENS5_IJNS4_14ComposedLayoutINS4_7SwizzleILi3ELi4ELi3EEENS4_18smem_ptr_flag_bitsILi4EEENSM_INS5_IJSB_SG_EEENS5_IJSG_SC_EEEEEEENSM_INS5_IJNS5_IJNS5_IJSP_SC_EEENS5_IJSN_NSA_ILi2EEEEEEEEESC_NS5_IJS1U_S1U_EEEEEENS5_IJNS5_IJNS5_IJSU_SY_EEESX_EEESW_NS5_IJS1U_SY_EEEEEEEEEEEvNS4_8identityENS5_IJNS4_23SM90_TMA_LOAD_MULTICASTES26_EEENS5_IJS1S_NSM_INS5_IJNS5_IJNS5_IJSP_S1U_EEES1V_EEESC_S1X_EEENS5_IJS20_SW_NS5_IJS1U_NSA_ILi1024EEEEEEEEEEEEEEvS25_EENS_8epilogue10collective18CollectiveEpilogueINS2H_23Sm100TmaWarpSpecializedILi4ELi2ELi32ELb1ELb0EEEJNS5_IJNSA_ILi64EEESG_SG_EEENS5_IJNSM_IS2M_SC_EENSM_IS1V_NS5_IJSC_SF_EEEEEEEENS_10bfloat16_tESL_S2S_SL_NS2H_6fusion15FusionCallbacksIS2L_NS2T_17LinearCombinationIS2S_fS2S_fLNS_15FloatRoundStyleE2EEES2N_S2R_JEEENS4_5SM1004TMEM4LOAD26SM100_TMEM_LOAD_32dp32b32xES1I_NS1K_INS1L_ILi2ELi4ELi3EEENS1N_ILi16EEENSM_INS5_IJSB_SN_EEENS5_IJSN_SC_EEEEEEENS4_39AutoVectorizingCopyWithAssumedAlignmentILi128EEENS4_14SM90_TMA_STOREES38_S3A_S3A_EEEvvEEEEvNT_6ParamsE)
        /*0bc8*/ 	.short	0x0380
        /*0bca*/ 	.short	0x0c00


	//----- nvinfo : EIATTR_SW_WAR
	.align		4
.L_55:
        /*0bcc*/ 	.byte	0x04, 0x36
        /*0bce*/ 	.short	(.L_57 - .L_56)
.L_56:
        /*0bd0*/ 	.word	0x00000008
.L_57:


//--------------------- .nv.callgraph             --------------------------
	.section	.nv.callgraph,"",@"SHT_CUDA_CALLGRAPH"
	.align	4
	.sectionentsize	8
	.align		4
        /*0000*/ 	.word	0x00000000
	.align		4
        /*0004*/ 	.word	0xffffffff
	.align		4
        /*0008*/ 	.word	index@(_ZN7cutlass13device_kernelINS_4gemm6kernel13GemmUniversalIN4cute5tupleIJiiiiEEENS1_10collective13CollectiveMmaINS1_46MainloopSm100TmaUmmaWarpSpecializedBlockScaledILi3ELi2ELi1ENS5_IJNS4_1CILi8EEENSA_ILi1EEESC_EEEEENS5_IJNSA_ILi128EEENSA_ILi256EEESG_EEENS5_IJNS_12float_e2m1_tENS_13float_ue8m0_tEEEENS5_IJNS5_IJlSC_lEEENS4_6LayoutINS5_IJNS5_IJNS5_IJNSA_ILi32EEENSA_ILi4EEEEEEiEEESQ_NS5_IJSC_iEEEEEENS5_IJNS5_IJNS5_IJNSA_ILi16EEESO_EEEiEEENS5_IJNS5_IJNSA_ILi0EEESC_EEENSA_ILi512EEEEEENS5_IJSW_iEEEEEEEEEEESK_S13_NS4_8TiledMMAINS4_8MMA_AtomIJNS4_17SM100_MMA_MXF4_SSISI_SI_fSJ_Li128ELi256ELi32ELNS4_4UMMA5MajorE0ELS18_0ELNS17_7ScaleInE0ELS19_0EEEEEENSM_INS5_IJSC_SC_SC_EEENS5_IJSW_SW_SW_EEEEENS5_IJNS4_10UnderscoreES1F_S1F_EEEEENS5_IJNS4_13SM90_TMA_LOADES1I_EEENS5_IJNS4_14ComposedLayoutINS4_7SwizzleILi3ELi4ELi3EEENS4_18smem_ptr_flag_bitsILi4EEENSM_INS5_IJSB_SG_EEENS5_IJSG_SC_EEEEEEENSM_INS5_IJNS5_IJNS5_IJSP_SC_EEENS5_IJSN_NSA_ILi2EEEEEEEEESC_NS5_IJS1U_S1U_EEEEEENS5_IJNS5_IJNS5_IJSU_SY_EEESX_EEESW_NS5_IJS1U_SY_EEEEEEEEEEEvNS4_8identityENS5_IJNS4_23SM90_TMA_LOAD_MULTICASTES26_EEENS5_IJS1S_NSM_INS5_IJNS5_IJNS5_IJSP_S1U_EEES1V_EEESC_S1X_EEENS5_IJS20_SW_NS5_IJS1U_NSA_ILi1024EEEEEEEEEEEEEEvS25_EENS_8epilogue10collective18CollectiveEpilogueINS2H_23Sm100TmaWarpSpecializedILi4ELi2ELi32ELb1ELb0EEEJNS5_IJNSA_ILi64EEESG_SG_EEENS5_IJNSM_IS2M_SC_EENSM_IS1V_NS5_IJSC_SF_EEEEEEEENS_10bfloat16_tESL_S2S_SL_NS2H_6fusion15FusionCallbacksIS2L_NS2T_17LinearCombinationIS2S_fS2S_fLNS_15FloatRoundStyleE2EEES2N_S2R_JEEENS4_5SM1004TMEM4LOAD26SM100_TMEM_LOAD_32dp32b32xES1I_NS1K_INS1L_ILi2ELi4ELi3EEENS1N_ILi16EEENSM_INS5_IJSB_SN_EEENS5_IJSN_SC_EEEEEEENS4_39AutoVectorizingCopyWithAssumedAlignmentILi128EEENS4_14SM90_TMA_STOREES38_S3A_S3A_EEEvvEEEEvNT_6ParamsE)
	.align		4
        /*000c*/ 	.word	index@(__assertfail)
	.align		4
        /*0010*/ 	.word	0x00000000
	.align		4
        /*0014*/ 	.word	0xfffffffe
	.align		4
        /*0018*/ 	.word	0x00000000
	.align		4
        /*001c*/ 	.word	0xfffffffd
	.align		4
        /*0020*/ 	.word	0x00000000
	.align		4
        /*0024*/ 	.word	0xfffffffc


//--------------------- .nv.constant4             --------------------------
	.section	.nv.constant4,"a",@progbits
	.align	8
	.align		8
.nv.constant4:
        /*0000*/ 	.dword	__assertfail
	.align		8
        /*0008*/ 	.dword	__unnamed_1
	.align		8
        /*0010*/ 	.dword	__unnamed_2
	.align		8
        /*0018*/ 	.dword	_ZN40_INTERNAL_c57fdbae_4_k_cu_9426bc27_304084cuda3std3__45__cpo5beginE
	.align		8
        /*0020*/ 	.dword	_ZN40_INTERNAL_c57fdbae_4_k_cu_9426bc27_304084cuda3std3__45__cpo3endE
	.align		8
        /*0028*/ 	.dword	_ZN40_INTERNAL_c57fdbae_4_k_cu_9426bc27_304084cuda3std3__45__cpo6cbeginE
	.align		8
        /*0030*/ 	.dword	_ZN40_INTERNAL_c57fdbae_4_k_cu_9426bc27_304084cuda3std3__45__cpo4cendE
	.align		8
        /*0038*/ 	.dword	_ZN40_INTERNAL_c57fdbae_4_k_cu_9426bc27_304084cuda3std3__442_GLOBAL__N__c57fdbae_4_k_cu_9426bc27_304086ignoreE
	.align		8
        /*0040*/ 	.dword	_ZN40_INTERNAL_c57fdbae_4_k_cu_9426bc27_304084cuda3std3__419piecewise_constructE
	.align		8
        /*0048*/ 	.dword	_ZN40_INTERNAL_c57fdbae_4_k_cu_9426bc27_304084cuda3std3__48in_placeE
	.align		8
        /*0050*/ 	.dword	_ZN40_INTERNAL_c57fdbae_4_k_cu_9426bc27_304084cuda3std6ranges3__45__cpo4swapE
	.align		8
        /*0058*/ 	.dword	_ZN40_INTERNAL_c57fdbae_4_k_cu_9426bc27_304084cuda3std6ranges3__45__cpo9iter_moveE
	.align		8
        /*0060*/ 	.dword	_ZN40_INTERNAL_c57fdbae_4_k_cu_9426bc27_304084cute7productE
	.align		8
        /*0068*/ 	.dword	_ZN40_INTERNAL_c57fdbae_4_k_cu_9426bc27_304084cute1_E
	.align		8
        /*0070*/ 	.dword	$str$25
	.align		8
        /*0078*/ 	.dword	$str$26
	.align		8
        /*0080*/ 	.dword	$str$29
	.align		8
        /*0088*/ 	.dword	$str$30


//--------------------- .text._ZN7cutlass13device_kernelINS_4gemm6kernel13GemmUniversalIN4cute5tupleIJiiiiEEENS1_10collective13CollectiveMmaINS1_46MainloopSm100TmaUmmaWarpSpecializedBlockScaledILi3ELi2ELi1ENS5_IJNS4_1CILi8EEENSA_ILi1EEESC_EEEEENS5_IJNSA_ILi128EEENSA_ILi256EEESG_EEENS5_IJNS_12float_e2m1_tENS_13float_ue8m0_tEEEENS5_IJNS5_IJlSC_lEEENS4_6LayoutINS5_IJNS5_IJNS5_IJNSA_ILi32EEENSA_ILi4EEEEEEiEEESQ_NS5_IJSC_iEEEEEENS5_IJNS5_IJNS5_IJNSA_ILi16EEESO_EEEiEEENS5_IJNS5_IJNSA_ILi0EEESC_EEENSA_ILi512EEEEEENS5_IJSW_iEEEEEEEEEEESK_S13_NS4_8TiledMMAINS4_8MMA_AtomIJNS4_17SM100_MMA_MXF4_SSISI_SI_fSJ_Li128ELi256ELi32ELNS4_4UMMA5MajorE0ELS18_0ELNS17_7ScaleInE0ELS19_0EEEEEENSM_INS5_IJSC_SC_SC_EEENS5_IJSW_SW_SW_EEEEENS5_IJNS4_10UnderscoreES1F_S1F_EEEEENS5_IJNS4_13SM90_TMA_LOADES1I_EEENS5_IJNS4_14ComposedLayoutINS4_7SwizzleILi3ELi4ELi3EEENS4_18smem_ptr_flag_bitsILi4EEENSM_INS5_IJSB_SG_EEENS5_IJSG_SC_EEEEEEENSM_INS5_IJNS5_IJNS5_IJSP_SC_EEENS5_IJSN_NSA_ILi2EEEEEEEEESC_NS5_IJS1U_S1U_EEEEEENS5_IJNS5_IJNS5_IJSU_SY_EEESX_EEESW_NS5_IJS1U_SY_EEEEEEEEEEEvNS4_8identityENS5_IJNS4_23SM90_TMA_LOAD_MULTICASTES26_EEENS5_IJS1S_NSM_INS5_IJNS5_IJNS5_IJSP_S1U_EEES1V_EEESC_S1X_EEENS5_IJS20_SW_NS5_IJS1U_NSA_ILi1024EEEEEEEEEEEEEEvS25_EENS_8epilogue10collective18CollectiveEpilogueINS2H_23Sm100TmaWarpSpecializedILi4ELi2ELi32ELb1ELb0EEEJNS5_IJNSA_ILi64EEESG_SG_EEENS5_IJNSM_IS2M_SC_EENSM_IS1V_NS5_IJSC_SF_EEEEEEEENS_10bfloat16_tESL_S2S_SL_NS2H_6fusion15FusionCallbacksIS2L_NS2T_17LinearCombinationIS2S_fS2S_fLNS_15FloatRoundStyleE2EEES2N_S2R_JEEENS4_5SM1004TMEM4LOAD26SM100_TMEM_LOAD_32dp32b32xES1I_NS1K_INS1L_ILi2ELi4ELi3EEENS1N_ILi16EEENSM_INS5_IJSB_SN_EEENS5_IJSN_SC_EEEEEEENS4_39AutoVectorizingCopyWithAssumedAlignmentILi128EEENS4_14SM90_TMA_STOREES38_S3A_S3A_EEEvvEEEEvNT_6ParamsE --------------------------
	.section	.text._ZN7cutlass13device_kernelINS_4gemm6kernel13GemmUniversalIN4cute5tupleIJiiiiEEENS1_10collective13CollectiveMmaINS1_46MainloopSm100TmaUmmaWarpSpecializedBlockScaledILi3ELi2ELi1ENS5_IJNS4_1CILi8EEENSA_ILi1EEESC_EEEEENS5_IJNSA_ILi128EEENSA_ILi256EEESG_EEENS5_IJNS_12float_e2m1_tENS_13float_ue8m0_tEEEENS5_IJNS5_IJlSC_lEEENS4_6LayoutINS5_IJNS5_IJNS5_IJNSA_ILi32EEENSA_ILi4EEEEEEiEEESQ_NS5_IJSC_iEEEEEENS5_IJNS5_IJNS5_IJNSA_ILi16EEESO_EEEiEEENS5_IJNS5_IJNSA_ILi0EEESC_EEENSA_ILi512EEEEEENS5_IJSW_iEEEEEEEEEEESK_S13_NS4_8TiledMMAINS4_8MMA_AtomIJNS4_17SM100_MMA_MXF4_SSISI_SI_fSJ_Li128ELi256ELi32ELNS4_4UMMA5MajorE0ELS18_0ELNS17_7ScaleInE0ELS19_0EEEEEENSM_INS5_IJSC_SC_SC_EEENS5_IJSW_SW_SW_EEEEENS5_IJNS4_10UnderscoreES1F_S1F_EEEEENS5_IJNS4_13SM90_TMA_LOADES1I_EEENS5_IJNS4_14ComposedLayoutINS4_7SwizzleILi3ELi4ELi3EEENS4_18smem_ptr_flag_bitsILi4EEENSM_INS5_IJSB_SG_EEENS5_IJSG_SC_EEEEEEENSM_INS5_IJNS5_IJNS5_IJSP_SC_EEENS5_IJSN_NSA_ILi2EEEEEEEEESC_NS5_IJS1U_S1U_EEEEEENS5_IJNS5_IJNS5_IJSU_SY_EEESX_EEESW_NS5_IJS1U_SY_EEEEEEEEEEEvNS4_8identityENS5_IJNS4_23SM90_TMA_LOAD_MULTICASTES26_EEENS5_IJS1S_NSM_INS5_IJNS5_IJNS5_IJSP_S1U_EEES1V_EEESC_S1X_EEENS5_IJS20_SW_NS5_IJS1U_NSA_ILi1024EEEEEEEEEEEEEEvS25_EENS_8epilogue10collective18CollectiveEpilogueINS2H_23Sm100TmaWarpSpecializedILi4ELi2ELi32ELb1ELb0EEEJNS5_IJNSA_ILi64EEESG_SG_EEENS5_IJNSM_IS2M_SC_EENSM_IS1V_NS5_IJSC_SF_EEEEEEEENS_10bfloat16_tESL_S2S_SL_NS2H_6fusion15FusionCallbacksIS2L_NS2T_17LinearCombinationIS2S_fS2S_fLNS_15FloatRoundStyleE2EEES2N_S2R_JEEENS4_5SM1004TMEM4LOAD26SM100_TMEM_LOAD_32dp32b32xES1I_NS1K_INS1L_ILi2ELi4ELi3EEENS1N_ILi16EEENSM_INS5_IJSB_SN_EEENS5_IJSN_SC_EEEEEEENS4_39AutoVectorizingCopyWithAssumedAlignmentILi128EEENS4_14SM90_TMA_STOREES38_S3A_S3A_EEEvvEEEEvNT_6ParamsE,"ax",@progbits
	.align	128
.text._ZN7cutlass13device_kernelINS_4gemm6kernel13GemmUniversalIN4cute5tupleIJiiiiEEENS1_10collective13CollectiveMmaINS1_46MainloopSm100TmaUmmaWarpSpecializedBlockScaledILi3ELi2ELi1ENS5_IJNS4_1CILi8EEENSA_ILi1EEESC_EEEEENS5_IJNSA_ILi128EEENSA_ILi256EEESG_EEENS5_IJNS_12float_e2m1_tENS_13float_ue8m0_tEEEENS5_IJNS5_IJlSC_lEEENS4_6LayoutINS5_IJNS5_IJNS5_IJNSA_ILi32EEENSA_ILi4EEEEEEiEEESQ_NS5_IJSC_iEEEEEENS5_IJNS5_IJNS5_IJNSA_ILi16EEESO_EEEiEEENS5_IJNS5_IJNSA_ILi0EEESC_EEENSA_ILi512EEEEEENS5_IJSW_iEEEEEEEEEEESK_S13_NS4_8TiledMMAINS4_8MMA_AtomIJNS4_17SM100_MMA_MXF4_SSISI_SI_fSJ_Li128ELi256ELi32ELNS4_4UMMA5MajorE0ELS18_0ELNS17_7ScaleInE0ELS19_0EEEEEENSM_INS5_IJSC_SC_SC_EEENS5_IJSW_SW_SW_EEEEENS5_IJNS4_10UnderscoreES1F_S1F_EEEEENS5_IJNS4_13SM90_TMA_LOADES1I_EEENS5_IJNS4_14ComposedLayoutINS4_7SwizzleILi3ELi4ELi3EEENS4_18smem_ptr_flag_bitsILi4EEENSM_INS5_IJSB_SG_EEENS5_IJSG_SC_EEEEEEENSM_INS5_IJNS5_IJNS5_IJSP_SC_EEENS5_IJSN_NSA_ILi2EEEEEEEEESC_NS5_IJS1U_S1U_EEEEEENS5_IJNS5_IJNS5_IJSU_SY_EEESX_EEESW_NS5_IJS1U_SY_EEEEEEEEEEEvNS4_8identityENS5_IJNS4_23SM90_TMA_LOAD_MULTICASTES26_EEENS5_IJS1S_NSM_INS5_IJNS5_IJNS5_IJSP_S1U_EEES1V_EEESC_S1X_EEENS5_IJS20_SW_NS5_IJS1U_NSA_ILi1024EEEEEEEEEEEEEEvS25_EENS_8epilogue10collective18CollectiveEpilogueINS2H_23Sm100TmaWarpSpecializedILi4ELi2ELi32ELb1ELb0EEEJNS5_IJNSA_ILi64EEESG_SG_EEENS5_IJNSM_IS2M_SC_EENSM_IS1V_NS5_IJSC_SF_EEEEEEEENS_10bfloat16_tESL_S2S_SL_NS2H_6fusion15FusionCallbacksIS2L_NS2T_17LinearCombinationIS2S_fS2S_fLNS_15FloatRoundStyleE2EEES2N_S2R_JEEENS4_5SM1004TMEM4LOAD26SM100_TMEM_LOAD_32dp32b32xES1I_NS1K_INS1L_ILi2ELi4ELi3EEENS1N_ILi16EEENSM_INS5_IJSB_SN_EEENS5_IJSN_SC_EEEEEEENS4_39AutoVectorizingCopyWithAssumedAlignmentILi128EEENS4_14SM90_TMA_STOREES38_S3A_S3A_EEEvvEEEEvNT_6ParamsE:
        .type           _ZN7cutlass13device_kernelINS_4gemm6kernel13GemmUniversalIN4cute5tupleIJiiiiEEENS1_10collective13CollectiveMmaINS1_46MainloopSm100TmaUmmaWarpSpecializedBlockScaledILi3ELi2ELi1ENS5_IJNS4_1CILi8EEENSA_ILi1EEESC_EEEEENS5_IJNSA_ILi128EEENSA_ILi256EEESG_EEENS5_IJNS_12float_e2m1_tENS_13float_ue8m0_tEEEENS5_IJNS5_IJlSC_lEEENS4_6LayoutINS5_IJNS5_IJNS5_IJNSA_ILi32EEENSA_ILi4EEEEEEiEEESQ_NS5_IJSC_iEEEEEENS5_IJNS5_IJNS5_IJNSA_ILi16EEESO_EEEiEEENS5_IJNS5_IJNSA_ILi0EEESC_EEENSA_ILi512EEEEEENS5_IJSW_iEEEEEEEEEEESK_S13_NS4_8TiledMMAINS4_8MMA_AtomIJNS4_17SM100_MMA_MXF4_SSISI_SI_fSJ_Li128ELi256ELi32ELNS4_4UMMA5MajorE0ELS18_0ELNS17_7ScaleInE0ELS19_0EEEEEENSM_INS5_IJSC_SC_SC_EEENS5_IJSW_SW_SW_EEEEENS5_IJNS4_10UnderscoreES1F_S1F_EEEEENS5_IJNS4_13SM90_TMA_LOADES1I_EEENS5_IJNS4_14ComposedLayoutINS4_7SwizzleILi3ELi4ELi3EEENS4_18smem_ptr_flag_bitsILi4EEENSM_INS5_IJSB_SG_EEENS5_IJSG_SC_EEEEEEENSM_INS5_IJNS5_IJNS5_IJSP_SC_EEENS5_IJSN_NSA_ILi2EEEEEEEEESC_NS5_IJS1U_S1U_EEEEEENS5_IJNS5_IJNS5_IJSU_SY_EEESX_EEESW_NS5_IJS1U_SY_EEEEEEEEEEEvNS4_8identityENS5_IJNS4_23SM90_TMA_LOAD_MULTICASTES26_EEENS5_IJS1S_NSM_INS5_IJNS5_IJNS5_IJSP_S1U_EEES1V_EEESC_S1X_EEENS5_IJS20_SW_NS5_IJS1U_NSA_ILi1024EEEEEEEEEEEEEEvS25_EENS_8epilogue10collective18CollectiveEpilogueINS2H_23Sm100TmaWarpSpecializedILi4ELi2ELi32ELb1ELb0EEEJNS5_IJNSA_ILi64EEESG_SG_EEENS5_IJNSM_IS2M_SC_EENSM_IS1V_NS5_IJSC_SF_EEEEEEEENS_10bfloat16_tESL_S2S_SL_NS2H_6fusion15FusionCallbacksIS2L_NS2T_17LinearCombinationIS2S_fS2S_fLNS_15FloatRoundStyleE2EEES2N_S2R_JEEENS4_5SM1004TMEM4LOAD26SM100_TMEM_LOAD_32dp32b32xES1I_NS1K_INS1L_ILi2ELi4ELi3EEENS1N_ILi16EEENSM_INS5_IJSB_SN_EEENS5_IJSN_SC_EEEEEEENS4_39AutoVectorizingCopyWithAssumedAlignmentILi128EEENS4_14SM90_TMA_STOREES38_S3A_S3A_EEEvvEEEEvNT_6ParamsE,@function
        .size           _ZN7cutlass13device_kernelINS_4gemm6kernel13GemmUniversalIN4cute5tupleIJiiiiEEENS1_10collective13CollectiveMmaINS1_46MainloopSm100TmaUmmaWarpSpecializedBlockScaledILi3ELi2ELi1ENS5_IJNS4_1CILi8EEENSA_ILi1EEESC_EEEEENS5_IJNSA_ILi128EEENSA_ILi256EEESG_EEENS5_IJNS_12float_e2m1_tENS_13float_ue8m0_tEEEENS5_IJNS5_IJlSC_lEEENS4_6LayoutINS5_IJNS5_IJNS5_IJNSA_ILi32EEENSA_ILi4EEEEEEiEEESQ_NS5_IJSC_iEEEEEENS5_IJNS5_IJNS5_IJNSA_ILi16EEESO_EEEiEEENS5_IJNS5_IJNSA_ILi0EEESC_EEENSA_ILi512EEEEEENS5_IJSW_iEEEEEEEEEEESK_S13_NS4_8TiledMMAINS4_8MMA_AtomIJNS4_17SM100_MMA_MXF4_SSISI_SI_fSJ_Li128ELi256ELi32ELNS4_4UMMA5MajorE0ELS18_0ELNS17_7ScaleInE0ELS19_0EEEEEENSM_INS5_IJSC_SC_SC_EEENS5_IJSW_SW_SW_EEEEENS5_IJNS4_10UnderscoreES1F_S1F_EEEEENS5_IJNS4_13SM90_TMA_LOADES1I_EEENS5_IJNS4_14ComposedLayoutINS4_7SwizzleILi3ELi4ELi3EEENS4_18smem_ptr_flag_bitsILi4EEENSM_INS5_IJSB_SG_EEENS5_IJSG_SC_EEEEEEENSM_INS5_IJNS5_IJNS5_IJSP_SC_EEENS5_IJSN_NSA_ILi2EEEEEEEEESC_NS5_IJS1U_S1U_EEEEEENS5_IJNS5_IJNS5_IJSU_SY_EEESX_EEESW_NS5_IJS1U_SY_EEEEEEEEEEEvNS4_8identityENS5_IJNS4_23SM90_TMA_LOAD_MULTICASTES26_EEENS5_IJS1S_NSM_INS5_IJNS5_IJNS5_IJSP_S1U_EEES1V_EEESC_S1X_EEENS5_IJS20_SW_NS5_IJS1U_NSA_ILi1024EEEEEEEEEEEEEEvS25_EENS_8epilogue10collective18CollectiveEpilogueINS2H_23Sm100TmaWarpSpecializedILi4ELi2ELi32ELb1ELb0EEEJNS5_IJNSA_ILi64EEESG_SG_EEENS5_IJNSM_IS2M_SC_EENSM_IS1V_NS5_IJSC_SF_EEEEEEEENS_10bfloat16_tESL_S2S_SL_NS2H_6fusion15FusionCallbacksIS2L_NS2T_17LinearCombinationIS2S_fS2S_fLNS_15FloatRoundStyleE2EEES2N_S2R_JEEENS4_5SM1004TMEM4LOAD26SM100_TMEM_LOAD_32dp32b32xES1I_NS1K_INS1L_ILi2ELi4ELi3EEENS1N_ILi16EEENSM_INS5_IJSB_SN_EEENS5_IJSN_SC_EEEEEEENS4_39AutoVectorizingCopyWithAssumedAlignmentILi128EEENS4_14SM90_TMA_STOREES38_S3A_S3A_EEEvvEEEEvNT_6ParamsE,(.L_x_239 - _ZN7cutlass13device_kernelINS_4gemm6kernel13GemmUniversalIN4cute5tupleIJiiiiEEENS1_10collective13CollectiveMmaINS1_46MainloopSm100TmaUmmaWarpSpecializedBlockScaledILi3ELi2ELi1ENS5_IJNS4_1CILi8EEENSA_ILi1EEESC_EEEEENS5_IJNSA_ILi128EEENSA_ILi256EEESG_EEENS5_IJNS_12float_e2m1_tENS_13float_ue8m0_tEEEENS5_IJNS5_IJlSC_lEEENS4_6LayoutINS5_IJNS5_IJNS5_IJNSA_ILi32EEENSA_ILi4EEEEEEiEEESQ_NS5_IJSC_iEEEEEENS5_IJNS5_IJNS5_IJNSA_ILi16EEESO_EEEiEEENS5_IJNS5_IJNSA_ILi0EEESC_EEENSA_ILi512EEEEEENS5_IJSW_iEEEEEEEEEEESK_S13_NS4_8TiledMMAINS4_8MMA_AtomIJNS4_17SM100_MMA_MXF4_SSISI_SI_fSJ_Li128ELi256ELi32ELNS4_4UMMA5MajorE0ELS18_0ELNS17_7ScaleInE0ELS19_0EEEEEENSM_INS5_IJSC_SC_SC_EEENS5_IJSW_SW_SW_EEEEENS5_IJNS4_10UnderscoreES1F_S1F_EEEEENS5_IJNS4_13SM90_TMA_LOADES1I_EEENS5_IJNS4_14ComposedLayoutINS4_7SwizzleILi3ELi4ELi3EEENS4_18smem_ptr_flag_bitsILi4EEENSM_INS5_IJSB_SG_EEENS5_IJSG_SC_EEEEEEENSM_INS5_IJNS5_IJNS5_IJSP_SC_EEENS5_IJSN_NSA_ILi2EEEEEEEEESC_NS5_IJS1U_S1U_EEEEEENS5_IJNS5_IJNS5_IJSU_SY_EEESX_EEESW_NS5_IJS1U_SY_EEEEEEEEEEEvNS4_8identityENS5_IJNS4_23SM90_TMA_LOAD_MULTICASTES26_EEENS5_IJS1S_NSM_INS5_IJNS5_IJNS5_IJSP_S1U_EEES1V_EEESC_S1X_EEENS5_IJS20_SW_NS5_IJS1U_NSA_ILi1024EEEEEEEEEEEEEEvS25_EENS_8epilogue10collective18CollectiveEpilogueINS2H_23Sm100TmaWarpSpecializedILi4ELi2ELi32ELb1ELb0EEEJNS5_IJNSA_ILi64EEESG_SG_EEENS5_IJNSM_IS2M_SC_EENSM_IS1V_NS5_IJSC_SF_EEEEEEEENS_10bfloat16_tESL_S2S_SL_NS2H_6fusion15FusionCallbacksIS2L_NS2T_17LinearCombinationIS2S_fS2S_fLNS_15FloatRoundStyleE2EEES2N_S2R_JEEENS4_5SM1004TMEM4LOAD26SM100_TMEM_LOAD_32dp32b32xES1I_NS1K_INS1L_ILi2ELi4ELi3EEENS1N_ILi16EEENSM_INS5_IJSB_SN_EEENS5_IJSN_SC_EEEEEEENS4_39AutoVectorizingCopyWithAssumedAlignmentILi128EEENS4_14SM90_TMA_STOREES38_S3A_S3A_EEEvvEEEEvNT_6ParamsE)
        .other          _ZN7cutlass13device_kernelINS_4gemm6kernel13GemmUniversalIN4cute5tupleIJiiiiEEENS1_10collective13CollectiveMmaINS1_46MainloopSm100TmaUmmaWarpSpecializedBlockScaledILi3ELi2ELi1ENS5_IJNS4_1CILi8EEENSA_ILi1EEESC_EEEEENS5_IJNSA_ILi128EEENSA_ILi256EEESG_EEENS5_IJNS_12float_e2m1_tENS_13float_ue8m0_tEEEENS5_IJNS5_IJlSC_lEEENS4_6LayoutINS5_IJNS5_IJNS5_IJNSA_ILi32EEENSA_ILi4EEEEEEiEEESQ_NS5_IJSC_iEEEEEENS5_IJNS5_IJNS5_IJNSA_ILi16EEESO_EEEiEEENS5_IJNS5_IJNSA_ILi0EEESC_EEENSA_ILi512EEEEEENS5_IJSW_iEEEEEEEEEEESK_S13_NS4_8TiledMMAINS4_8MMA_AtomIJNS4_17SM100_MMA_MXF4_SSISI_SI_fSJ_Li128ELi256ELi32ELNS4_4UMMA5MajorE0ELS18_0ELNS17_7ScaleInE0ELS19_0EEEEEENSM_INS5_IJSC_SC_SC_EEENS5_IJSW_SW_SW_EEEEENS5_IJNS4_10UnderscoreES1F_S1F_EEEEENS5_IJNS4_13SM90_TMA_LOADES1I_EEENS5_IJNS4_14ComposedLayoutINS4_7SwizzleILi3ELi4ELi3EEENS4_18smem_ptr_flag_bitsILi4EEENSM_INS5_IJSB_SG_EEENS5_IJSG_SC_EEEEEEENSM_INS5_IJNS5_IJNS5_IJSP_SC_EEENS5_IJSN_NSA_ILi2EEEEEEEEESC_NS5_IJS1U_S1U_EEEEEENS5_IJNS5_IJNS5_IJSU_SY_EEESX_EEESW_NS5_IJS1U_SY_EEEEEEEEEEEvNS4_8identityENS5_IJNS4_23SM90_TMA_LOAD_MULTICASTES26_EEENS5_IJS1S_NSM_INS5_IJNS5_IJNS5_IJSP_S1U_EEES1V_EEESC_S1X_EEENS5_IJS20_SW_NS5_IJS1U_NSA_ILi1024EEEEEEEEEEEEEEvS25_EENS_8epilogue10collective18CollectiveEpilogueINS2H_23Sm100TmaWarpSpecializedILi4ELi2ELi32ELb1ELb0EEEJNS5_IJNSA_ILi64EEESG_SG_EEENS5_IJNSM_IS2M_SC_EENSM_IS1V_NS5_IJSC_SF_EEEEEEEENS_10bfloat16_tESL_S2S_SL_NS2H_6fusion15FusionCallbacksIS2L_NS2T_17LinearCombinationIS2S_fS2S_fLNS_15FloatRoundStyleE2EEES2N_S2R_JEEENS4_5SM1004TMEM4LOAD26SM100_TMEM_LOAD_32dp32b32xES1I_NS1K_INS1L_ILi2ELi4ELi3EEENS1N_ILi16EEENSM_INS5_IJSB_SN_EEENS5_IJSN_SC_EEEEEEENS4_39AutoVectorizingCopyWithAssumedAlignmentILi128EEENS4_14SM90_TMA_STOREES38_S3A_S3A_EEEvvEEEEvNT_6ParamsE,@"STO_CUDA_ENTRY STV_DEFAULT"
_ZN7cutlass13device_kernelINS_4gemm6kernel13GemmUniversalIN4cute5tupleIJiiiiEEENS1_10collective13CollectiveMmaINS1_46MainloopSm100TmaUmmaWarpSpecializedBlockScaledILi3ELi2ELi1ENS5_IJNS4_1CILi8EEENSA_ILi1EEESC_EEEEENS5_IJNSA_ILi128EEENSA_ILi256EEESG_EEENS5_IJNS_12float_e2m1_tENS_13float_ue8m0_tEEEENS5_IJNS5_IJlSC_lEEENS4_6LayoutINS5_IJNS5_IJNS5_IJNSA_ILi32EEENSA_ILi4EEEEEEiEEESQ_NS5_IJSC_iEEEEEENS5_IJNS5_IJNS5_IJNSA_ILi16EEESO_EEEiEEENS5_IJNS5_IJNSA_ILi0EEESC_EEENSA_ILi512EEEEEENS5_IJSW_iEEEEEEEEEEESK_S13_NS4_8TiledMMAINS4_8MMA_AtomIJNS4_17SM100_MMA_MXF4_SSISI_SI_fSJ_Li128ELi256ELi32ELNS4_4UMMA5MajorE0ELS18_0ELNS17_7ScaleInE0ELS19_0EEEEEENSM_INS5_IJSC_SC_SC_EEENS5_IJSW_SW_SW_EEEEENS5_IJNS4_10UnderscoreES1F_S1F_EEEEENS5_IJNS4_13SM90_TMA_LOADES1I_EEENS5_IJNS4_14ComposedLayoutINS4_7SwizzleILi3ELi4ELi3EEENS4_18smem_ptr_flag_bitsILi4EEENSM_INS5_IJSB_SG_EEENS5_IJSG_SC_EEEEEEENSM_INS5_IJNS5_IJNS5_IJSP_SC_EEENS5_IJSN_NSA_ILi2EEEEEEEEESC_NS5_IJS1U_S1U_EEEEEENS5_IJNS5_IJNS5_IJSU_SY_EEESX_EEESW_NS5_IJS1U_SY_EEEEEEEEEEEvNS4_8identityENS5_IJNS4_23SM90_TMA_LOAD_MULTICASTES26_EEENS5_IJS1S_NSM_INS5_IJNS5_IJNS5_IJSP_S1U_EEES1V_EEESC_S1X_EEENS5_IJS20_SW_NS5_IJS1U_NSA_ILi1024EEEEEEEEEEEEEEvS25_EENS_8epilogue10collective18CollectiveEpilogueINS2H_23Sm100TmaWarpSpecializedILi4ELi2ELi32ELb1ELb0EEEJNS5_IJNSA_ILi64EEESG_SG_EEENS5_IJNSM_IS2M_SC_EENSM_IS1V_NS5_IJSC_SF_EEEEEEEENS_10bfloat16_tESL_S2S_SL_NS2H_6fusion15FusionCallbacksIS2L_NS2T_17LinearCombinationIS2S_fS2S_fLNS_15FloatRoundStyleE2EEES2N_S2R_JEEENS4_5SM1004TMEM4LOAD26SM100_TMEM_LOAD_32dp32b32xES1I_NS1K_INS1L_ILi2ELi4ELi3EEENS1N_ILi16EEENSM_INS5_IJSB_SN_EEENS5_IJSN_SC_EEEEEEENS4_39AutoVectorizingCopyWithAssumedAlignmentILi128EEENS4_14SM90_TMA_STOREES38_S3A_S3A_EEEvvEEEEvNT_6ParamsE:
[----:B------:R-:W1:Y:S01]  /*0000*/  LDC R1, c[0x0][0x37c] ;  /* 0x0000df00ff017b82 */ /* 0x000e620000000800 */
[----:B------:R-:W2:Y:S01]  /*0010*/  S2R R184, SR_TID.X ;  /* 0x0000000000b87919 */ /* 0x000ea20000002100 */
[----:B------:R-:W3:Y:S01]  /*0020*/  LDCU.64 UR12, c[0x0][0xc90] ;  /* 0x00019200ff0c77ac */ /* 0x000ee20008000a00 */
[----:B------:R-:W-:Y:S02]  /*0030*/  PRMT R176, RZ, 0x7610, R176 ;  /* 0x00007610ffb07816 */ /* 0x000fe400000000b0 */
[----:B------:R-:W-:Y:S01]  /*0040*/  ELECT P4, URZ, PT ;  /* 0x0000000000ff782f */ /* 0x000fe20003880000 */
[----:B---3--:R-:W-:-:S04]  /*0050*/  UISETP.NE.U32.AND UP0, UPT, UR12, URZ, UPT ;  /* 0x000000ff0c00728c */ /* 0x008fc8000bf05070 */
[----:B------:R-:W-:Y:S01]  /*0060*/  UISETP.NE.AND.EX UP0, UPT, UR13, URZ, UPT, UP0 ;  /* 0x000000ff0d00728c */ /* 0x000fe2000bf05300 */
[----:B--2---:R-:W-:-:S05]  /*0070*/  SHF.R.U32.HI R177, RZ, 0x5, R184 ;  /* 0x00000005ffb17819 */ /* 0x004fca00000116b8 */
[----:B------:R-:W2:Y:S02]  /*0080*/  SHFL.IDX PT, R0, R177, RZ, 0x1f ;  /* 0x00001fffb1007589 */ /* 0x000ea400000e0000 */
[----:B--2---:R-:W-:Y:S01]  /*0090*/  R2UR UR16, R0 ;  /* 0x00000000001072ca */ /* 0x004fe200000e0000 */
[----:B-1----:R-:W-:-:S14]  /*00a0*/  BRA.U UP0, `(.L_x_0) ;  /* 0x0000000100307547 */ /* 0x002fdc000b800000 */
[----:B------:R-:W1:Y:S02]  /*00b0*/  LDCU.64 UR4, c[0x0][0xc88] ;  /* 0x00019100ff0477ac */ /* 0x000e640008000a00 */
[----:B-1----:R-:W-:-:S04]  /*00c0*/  UISETP.NE.U32.AND UP0, UPT, UR4, URZ, UPT ;  /* 0x000000ff0400728c */ /* 0x002fc8000bf05070 */
[----:B------:R-:W-:-:S09]  /*00d0*/  UISETP.NE.AND.EX UP0, UPT, UR5, URZ, UPT, UP0 ;  /* 0x000000ff0500728c */ /* 0x000fd2000bf05300 */
[----:B------:R-:W-:Y:S05]  /*00e0*/  BRA.U !UP0, `(.L_x_1) ;  /* 0x0000000108147547 */ /* 0x000fea000b800000 */
[----:B------:R-:W1:Y:S01]  /*00f0*/  LDC.64 R2, c[0x0][0xc88] ;  /* 0x00032200ff027b82 */ /* 0x000e620000000a00 */
[----:B------:R-:W1:Y:S02]  /*0100*/  LDCU.64 UR4, c[0x0][0x358] ;  /* 0x00006b00ff0477ac */ /* 0x000e640008000a00 */
[----:B-1----:R1:W5:Y:S01]  /*0110*/  LDG.E R133, desc[UR4][R2.64] ;  /* 0x0000000402857981 */ /* 0x002362000c1e1900 */
[----:B------:R-:W-:Y:S01]  /*0120*/  HFMA2 R176, -RZ, RZ, 0, 5.9604644775390625e-08 ;  /* 0x00000001ffb07431 */ /* 0x000fe200000001ff */
[----:B------:R-:W-:Y:S05]  /*0130*/  BRA `(.L_x_0) ;  /* 0x00000000000c7947 */ /* 0x000fea0003800000 */
.L_x_1:
[----:B------:R-:W1:Y:S01]  /*0140*/  LDCU UR4, c[0x0][0xc80] ;  /* 0x00019000ff0477ac */ /* 0x000e620008000800 */
[----:B------:R-:W-:Y:S01]  /*0150*/  HFMA2 R176, -RZ, RZ, 0, 5.9604644775390625e-08 ;  /* 0x00000001ffb07431 */ /* 0x000fe200000001ff */
[----:B-1----:R-:W-:-:S07]  /*0160*/  MOV R133, UR4 ;  /* 0x0000000400857c02 */ /* 0x002fce0008000f00 */
.L_x_0:
[----:B------:R-:W2:Y:S02]  /*0170*/  LDCU.64 UR4, c[0x0][0xcb0] ;  /* 0x00019600ff0477ac */ /* 0x000ea40008000a00 */
[----:B--2---:R-:W-:-:S04]  /*0180*/  UISETP.NE.U32.AND UP0, UPT, UR4, URZ, UPT ;  /* 0x000000ff0400728c */ /* 0x004fc8000bf05070 */
[----:B------:R-:W-:-:S09]  /*0190*/  UISETP.NE.AND.EX UP0, UPT, UR5, URZ, UPT, UP0 ;  /* 0x000000ff0500728c */ /* 0x000fd2000bf05300 */
[----:B------:R-:W-:Y:S05]  /*01a0*/  BRA.U UP0, `(.L_x_2) ;  /* 0x0000000100287547 */ /* 0x000fea000b800000 */
[----:B------:R-:W2:Y:S02]  /*01b0*/  LDCU.64 UR4, c[0x0][0xca8] ;  /* 0x00019500ff0477ac */ /* 0x000ea40008000a00 */
[----:B--2---:R-:W-:-:S04]  /*01c0*/  UISETP.NE.U32.AND UP0, UPT, UR4, URZ, UPT ;  /* 0x000000ff0400728c */ /* 0x004fc8000bf05070 */
[----:B------:R-:W-:-:S09]  /*01d0*/  UISETP.NE.AND.EX UP0, UPT, UR5, URZ, UPT, UP0 ;  /* 0x000000ff0500728c */ /* 0x000fd2000bf05300 */
[----:B------:R-:W-:Y:S05]  /*01e0*/  BRA.U !UP0, `(.L_x_3) ;  /* 0x0000000108107547 */ /* 0x000fea000b800000 */
[----:B------:R-:W2:Y:S01]  /*01f0*/  LDC.64 R130, c[0x0][0xca8] ;  /* 0x00032a00ff827b82 */ /* 0x000ea20000000a00 */
[----:B------:R-:W2:Y:S02]  /*0200*/  LDCU.64 UR4, c[0x0][0x358] ;  /* 0x00006b00ff0477ac */ /* 0x000ea40008000a00 */
[----:B--2---:R2:W5:Y:S01]  /*0210*/  LDG.E R130, desc[UR4][R130.64] ;  /* 0x0000000482827981 */ /* 0x004562000c1e1900 */
[----:B------:R-:W-:Y:S05]  /*0220*/  BRA `(.L_x_2) ;  /* 0x0000000000087947 */ /* 0x000fea0003800000 */
.L_x_3:
[----:B------:R-:W2:Y:S02]  /*0230*/  LDCU UR4, c[0x0][0xca0] ;  /* 0x00019400ff0477ac */ /* 0x000ea40008000800 */
[----:B--2---:R-:W-:Y:S02]  /*0240*/  MOV R130, UR4 ;  /* 0x0000000400827c02 */ /* 0x004fe40008000f00 */
.L_x_2:
[----:B------:R-:W-:Y:S01]  /*0250*/  IMAD.U32 R0, RZ, RZ, UR16 ;  /* 0x00000010ff007e24 */ /* 0x000fe2000f8e00ff */
[----:B------:R-:W-:Y:S04]  /*0260*/  BSSY.RECONVERGENT B0, `(.L_x_4) ;  /* 0x0000012000007945 */ /* 0x000fe80003800200 */
[C---:B------:R-:W-:Y:S02]  /*0270*/  ISETP.NE.OR P1, PT, R0.reuse, 0x1, !P4 ;  /* 0x000000010000780c */ /* 0x040fe40006725670 */
[----:B------:R-:W-:-:S11]  /*0280*/  ISETP.NE.OR P0, PT, R0, 0x3, !P4 ;  /* 0x000000030000780c */ /* 0x000fd60006705670 */
[----:B------:R-:W-:Y:S05]  /*0290*/  @P1 BRA `(.L_x_5) ;  /* 0x0000000000381947 */ /* 0x000fea0003800000 */
[----:B------:R-:W3:Y:S02]  /*02a0*/  LDCU.64 UR4, c[0x0][0x348] ;  /* 0x00006900ff0477ac */ /* 0x000ee40008000a00 */
[----:B---3--:R-:W-:Y:S02]  /*02b0*/  UIADD3 UR10, UP3, UPT, UR4, 0x80, URZ ;  /* 0x00000080040a7890 */ /* 0x008fe4000ff7e0ff */
[----:B------:R-:W-:Y:S02]  /*02c0*/  UIADD3 UR8, UP2, UPT, UR4, 0x180, URZ ;  /* 0x0000018004087890 */ /* 0x000fe4000ff5e0ff */
[----:B------:R-:W-:Y:S02]  /*02d0*/  UIADD3 UR6, UP1, UPT, UR4, 0x280, URZ ;  /* 0x0000028004067890 */ /* 0x000fe4000ff3e0ff */
[----:B------:R-:W-:Y:S02]  /*02e0*/  UIADD3 UR4, UP0, UPT, UR4, 0x380, URZ ;  /* 0x0000038004047890 */ /* 0x000fe4000ff1e0ff */
[----:B------:R-:W-:-:S02]  /*02f0*/  UIADD3.X UR11, UPT, UPT, URZ, UR5, URZ, UP3, !UPT ;  /* 0x00000005ff0b7290 */ /* 0x000fc40009ffe4ff */
[----:B------:R-:W-:Y:S02]  /*0300*/  UIADD3.X UR9, UPT, UPT, URZ, UR5, URZ, UP2, !UPT ;  /* 0x00000005ff097290 */ /* 0x000fe400097fe4ff */
[----:B------:R-:W-:Y:S02]  /*0310*/  UIADD3.X UR7, UPT, UPT, URZ, UR5, URZ, UP1, !UPT ;  /* 0x00000005ff077290 */ /* 0x000fe40008ffe4ff */
[----:B------:R-:W-:-:S03]  /*0320*/  UIADD3.X UR5, UPT, UPT, URZ, UR5, URZ, UP0, !UPT ;  /* 0x00000005ff057290 */ /* 0x000fc600087fe4ff */
[----:B------:R3:W-:Y:S02]  /*0330*/  UTMACCTL.PF [UR10] ;  /* 0x000000000a0079b9 */ /* 0x0007e40008040000 */
[----:B------:R3:W-:Y:S02]  /*0340*/  UTMACCTL.PF [UR8] ;  /* 0x00000000080079b9 */ /* 0x0007e40008040000 */
[----:B------:R3:W-:Y:S02]  /*0350*/  UTMACCTL.PF [UR6] ;  /* 0x00000000060079b9 */ /* 0x0007e40008040000 */
[----:B------:R3:W-:Y:S02]  /*0360*/  UTMACCTL.PF [UR4] ;  /* 0x00000000040079b9 */ /* 0x0007e40008040000 */
[----:B---3--:R-:W-:Y:S01]  /*0370*/  NOP ;  /* 0x0000000000007918 */ /* 0x008fe20000000000 */
.L_x_5:
[----:B------:R-:W-:Y:S05]  /*0380*/  BSYNC.RECONVERGENT B0 ;  /* 0x0000000000007941 */ /* 0x000fea0003800200 */
.L_x_4:
[----:B------:R-:W-:Y:S04]  /*0390*/  BSSY.RECONVERGENT B0, `(.L_x_6) ;  /* 0x000000a000007945 */ /* 0x000fe80003800200 */
[----:B------:R-:W-:Y:S05]  /*03a0*/  @P0 BRA `(.L_x_7) ;  /* 0x0000000000200947 */ /* 0x000fea0003800000 */
[----:B------:R-:W3:Y:S02]  /*03b0*/  LDCU.64 UR4, c[0x0][0x348] ;  /* 0x00006900ff0477ac */ /* 0x000ee40008000a00 */
[----:B---3--:R-:W-:Y:S02]  /*03c0*/  UIADD3 UR6, UP1, UPT, UR4, 0x980, URZ ;  /* 0x0000098004067890 */ /* 0x008fe4000ff3e0ff */
[----:B------:R-:W-:Y:S02]  /*03d0*/  UIADD3 UR4, UP0, UPT, UR4, 0xa80, URZ ;  /* 0x00000a8004047890 */ /* 0x000fe4000ff1e0ff */
[----:B------:R-:W-:Y:S02]  /*03e0*/  UIADD3.X UR7, UPT, UPT, URZ, UR5, URZ, UP1, !UPT ;  /* 0x00000005ff077290 */ /* 0x000fe40008ffe4ff */
[----:B------:R-:W-:-:S07]  /*03f0*/  UIADD3.X UR5, UPT, UPT, URZ, UR5, URZ, UP0, !UPT ;  /* 0x00000005ff057290 */ /* 0x000fce00087fe4ff */
[----:B------:R3:W-:Y:S02]  /*0400*/  UTMACCTL.PF [UR6] ;  /* 0x00000000060079b9 */ /* 0x0007e40008040000 */
[----:B------:R3:W-:Y:S02]  /*0410*/  UTMACCTL.PF [UR4] ;  /* 0x00000000040079b9 */ /* 0x0007e40008040000 */
[----:B---3--:R-:W-:Y:S01]  /*0420*/  NOP ;  /* 0x0000000000007918 */ /* 0x008fe20000000000 */
.L_x_7:
[----:B------:R-:W-:Y:S05]  /*0430*/  BSYNC.RECONVERGENT B0 ;  /* 0x0000000000007941 */ /* 0x000fea0003800200 */
.L_x_6:
[----:B------:R-:W3:Y:S01]  /*0440*/  LDCU.64 UR4, c[0x0][0xc88] ;  /* 0x00019100ff0477ac */ /* 0x000ee20008000a00 */
[----:B------:R-:W-:Y:S02]  /*0450*/  UISETP.EQ.U32.AND UP1, UPT, UR12, URZ, UPT ;  /* 0x000000ff0c00728c */ /* 0x000fe4000bf22070 */
[----:B------:R-:W-:Y:S02]  /*0460*/  UPLOP3.LUT UP3, UPT, UPT, UPT, UPT, 0x80, 0x8 ;  /* 0x000000000008789c */ /* 0x000fe40003f6f070 */
[----:B---3--:R-:W-:-:S04]  /*0470*/  UISETP.NE.U32.AND UP0, UPT, UR4, URZ, UPT ;  /* 0x000000ff0400728c */ /* 0x008fc8000bf05070 */
[----:B------:R-:W-:-:S04]  /*0480*/  UISETP.NE.AND.EX UP2, UPT, UR5, URZ, UPT, UP0 ;  /* 0x000000ff0500728c */ /* 0x000fc8000bf45300 */
[----:B------:R-:W-:-:S04]  /*0490*/  UISETP.EQ.OR.EX UP4, UPT, UR13, URZ, !UP2, UP1 ;  /* 0x000000ff0d00728c */ /* 0x000fc8000d782710 */
[----:B------:R-:W-:-:S06]  /*04a0*/  UP2UR UR4, UPR, URZ, 0x10 ;  /* 0x00000010ff047883 */ /* 0x000fcc0008000000 */
[----:B------:R-:W-:Y:S01]  /*04b0*/  MOV R180, UR4 ;  /* 0x0000000400b47c02 */ /* 0x000fe20008000f00 */
[----:B------:R-:W-:Y:S06]  /*04c0*/  BRA.U !UP4, `(.L_x_8) ;  /* 0x000000010c207547 */ /* 0x000fec000b800000 */
[----:B------:R-:W-:Y:S01]  /*04d0*/  UISETP.NE.U32.AND UP0, UPT, UR12, URZ, UPT ;  /* 0x000000ff0c00728c */ /* 0x000fe2000bf05070 */
[----:B-----5:R-:W-:Y:S01]  /*04e0*/  FSETP.NEU.AND P0, PT, R133, RZ, PT ;  /* 0x000000ff8500720b */ /* 0x020fe20003f0d000 */
[----:B------:R-:W-:Y:S02]  /*04f0*/  USEL UR4, URZ, 0xffffffff, UP2 ;  /* 0xffffffffff047887 */ /* 0x000fe40009000000 */
[----:B------:R-:W-:-:S10]  /*0500*/  UISETP.NE.AND.EX UP1, UPT, UR13, URZ, UPT, UP0 ;  /* 0x000000ff0d00728c */ /* 0x000fd4000bf25300 */
[----:B------:R-:W-:Y:S01]  /*0510*/  VOTEU.ANY UP0, P0 ;  /* 0x0000000000ff7886 */ /* 0x000fe20000000100 */
[----:B------:R-:W-:-:S04]  /*0520*/  @!UP1 USEL UR4, URZ, 0xffffffff, UP0 ;  /* 0xffffffffff049887 */ /* 0x000fc80008000000 */
[----:B------:R-:W-:-:S04]  /*0530*/  ULOP3.LUT UR4, UR4, 0x1, URZ, 0xc0, !UPT ;  /* 0x0000000104047892 */ /* 0x000fc8000f8ec0ff */
[----:B------:R-:W-:-:S11]  /*0540*/  UISETP.NE.U32.AND UP3, UPT, UR4, 0x1, UPT ;  /* 0x000000010400788c */ /* 0x000fd6000bf65070 */
.L_x_8:
[----:B-1----:R-:W1:Y:S01]  /*0550*/  SHFL.IDX PT, R2, R177, RZ, 0x1f ;  /* 0x00001fffb1027589 */ /* 0x002e6200000e0000 */
[----:B------:R-:W-:Y:S01]  /*0560*/  UISETP.NE.AND UP5, UPT, UR16, 0x2, UPT ;  /* 0x000000021000788c */ /* 0x000fe2000bfa5270 */
[----:B-1----:R-:W-:-:S13]  /*0570*/  ISETP.NE.AND P0, PT, R2, RZ, PT ;  /* 0x000000ff0200720c */ /* 0x002fda0003f05270 */
[----:B------:R-:W-:Y:S05]  /*0580*/  @P0 BRA `(.L_x_9) ;  /* 0x0000000000500947 */ /* 0x000fea0003800000 */
[----:B------:R-:W1:Y:S01]  /*0590*/  S2UR UR4, SR_CgaCtaId ;  /* 0x00000000000479c3 */ /* 0x000e620000008800 */
[----:B------:R-:W-:Y:S01]  /*05a0*/  UMOV UR5, 0x400 ;  /* 0x0000040000057882 */ /* 0x000fe20000000000 */
[----:B------:R-:W-:Y:S01]  /*05b0*/  UMOV UR8, 0x1 ;  /* 0x0000000100087882 */ /* 0x000fe20000000000 */
[----:B------:R-:W-:Y:S01]  /*05c0*/  UMOV UR6, 0x8 ;  /* 0x0000000800067882 */ /* 0x000fe20000000000 */
[----:B------:R-:W-:-:S04]  /*05d0*/  UIADD3 UR8, UPT, UPT, -UR8, 0x100000, URZ ;  /* 0x0010000008087890 */ /* 0x000fc8000fffe1ff */
[----:B------:R-:W-:Y:S02]  /*05e0*/  USHF.L.U32 UR9, UR8, 0xb, URZ ;  /* 0x0000000b08097899 */ /* 0x000fe400080006ff */
[----:B------:R-:W-:Y:S02]  /*05f0*/  USHF.L.U32 UR8, UR8, 0x1, URZ ;  /* 0x0000000108087899 */ /* 0x000fe400080006ff */
[----:B------:R-:W-:-:S04]  /*0600*/  UIADD3 UR6, UPT, UPT, -UR6, 0x100000, URZ ;  /* 0x0010000006067890 */ /* 0x000fc8000fffe1ff */
[----:B------:R-:W-:Y:S02]  /*0610*/  USHF.L.U32 UR7, UR6, 0xb, URZ ;  /* 0x0000000b06077899 */ /* 0x000fe400080006ff */
[----:B------:R-:W-:Y:S01]  /*0620*/  USHF.L.U32 UR6, UR6, 0x1, URZ ;  /* 0x0000000106067899 */ /* 0x000fe200080006ff */
[----:B------:R-:W-:Y:S01]  /*0630*/  ELECT P0, URZ, PT ;  /* 0x0000000000ff782f */ /* 0x000fe20003800000 */
[----:B-1----:R-:W-:Y:S01]  /*0640*/  ULEA UR4, UR4, UR5, 0x18 ;  /* 0x0000000504047291 */ /* 0x002fe2000f8ec0ff */
[----:B------:R-:W1:Y:S11]  /*0650*/  FENCE.VIEW.ASYNC.S ;  /* 0x00000000000073c6 */ /* 0x000e760000000000 */
[----:B-1----:R1:W3:Y:S01]  /*0660*/  SYNCS.EXCH.64 URZ, [UR4], UR8 ;  /* 0x0000000804ff75b2 */ /* 0x0022e20008000100 */
[----:B------:R1:W4:Y:S01]  /*0670*/  SYNCS.EXCH.64 URZ, [UR4+0x18], UR6 ;  /* 0x0000180604ff75b2 */ /* 0x0003220008000100 */
[----:B------:R1:W1:Y:S01]  /*0680*/  SYNCS.EXCH.64 URZ, [UR4+0x8], UR8 ;  /* 0x0000080804ff75b2 */ /* 0x0002620008000100 */
[----:B------:R1:W1:Y:S01]  /*0690*/  SYNCS.EXCH.64 URZ, [UR4+0x20], UR6 ;  /* 0x0000200604ff75b2 */ /* 0x0002620008000100 */
[----:B------:R1:W1:Y:S01]  /*06a0*/  SYNCS.EXCH.64 URZ, [UR4+0x10], UR8 ;  /* 0x0000100804ff75b2 */ /* 0x0002620008000100 */
[----:B------:R1:W1:Y:S01]  /*06b0*/  SYNCS.EXCH.64 URZ, [UR4+0x28], UR6 ;  /* 0x0000280604ff75b2 */ /* 0x0002620008000100 */
[----:B------:R-:W-:Y:S01]  /*06c0*/  NOP ;  /* 0x0000000000007918 */ /* 0x000fe20000000000 */
.L_x_9:
[----:B------:R-:W2:Y:S01]  /*06d0*/  SHFL.IDX PT, R2, R177, RZ, 0x1f ;  /* 0x00001fffb1027589 */ /* 0x000ea200000e0000 */
[----:B------:R-:W-:Y:S01]  /*06e0*/  NOP ;  /* 0x0000000000007918 */ /* 0x000fe20000000000 */
[----:B--2---:R-:W-:-:S13]  /*06f0*/  ISETP.NE.AND P0, PT, R2, 0x1, PT ;  /* 0x000000010200780c */ /* 0x004fda0003f05270 */
[----:B------:R-:W-:Y:S05]  /*0700*/  @P0 BRA `(.L_x_10) ;  /* 0x0000000000580947 */ /* 0x000fea0003800000 */
[----:B-1----:R-:W1:Y:S01]  /*0710*/  S2UR UR4, SR_CgaCtaId ;  /* 0x00000000000479c3 */ /* 0x002e620000008800 */
        /* <DEDUP_REMOVED lines=12> */
[----:B-1----:R2:W1:Y:S01]  /*07e0*/  SYNCS.EXCH.64 URZ, [UR4+0x30], UR8 ;  /* 0x0000300804ff75b2 */ /* 0x0024620008000100 */
[----:B------:R2:W1:Y:S01]  /*07f0*/  SYNCS.EXCH.64 URZ, [UR4+0x50], UR6 ;  /* 0x0000500604ff75b2 */ /* 0x0004620008000100 */
[----:B------:R2:W1:Y:S01]  /*0800*/  SYNCS.EXCH.64 URZ, [UR4+0x38], UR8 ;  /* 0x0000380804ff75b2 */ /* 0x0004620008000100 */
[----:B------:R2:W1:Y:S01]  /*0810*/  SYNCS.EXCH.64 URZ, [UR4+0x58], UR6 ;  /* 0x0000580604ff75b2 */ /* 0x0004620008000100 */
[----:B------:R2:W1:Y:S01]  /*0820*/  SYNCS.EXCH.64 URZ, [UR4+0x40], UR8 ;  /* 0x0000400804ff75b2 */ /* 0x0004620008000100 */
[----:B------:R2:W1:Y:S01]  /*0830*/  SYNCS.EXCH.64 URZ, [UR4+0x60], UR6 ;  /* 0x0000600604ff75b2 */ /* 0x0004620008000100 */
[----:B------:R2:W1:Y:S01]  /*0840*/  SYNCS.EXCH.64 URZ, [UR4+0x48], UR8 ;  /* 0x0000480804ff75b2 */ /* 0x0004620008000100 */
[----:B------:R2:W1:Y:S02]  /*0850*/  SYNCS.EXCH.64 URZ, [UR4+0x68], UR6 ;  /* 0x0000680604ff75b2 */ /* 0x0004640008000100 */
[----:B--2---:R-:W-:Y:S01]  /*0860*/  NOP ;  /* 0x0000000000007918 */ /* 0x004fe20000000000 */
.L_x_10:
[----:B------:R-:W2:Y:S01]  /*0870*/  SHFL.IDX PT, R2, R177, RZ, 0x1f ;  /* 0x00001fffb1027589 */ /* 0x000ea200000e0000 */
[----:B------:R-:W-:Y:S01]  /*0880*/  NOP ;  /* 0x0000000000007918 */ /* 0x000fe20000000000 */
[----:B--2---:R-:W-:-:S13]  /*0890*/  ISETP.NE.AND P0, PT, R2, 0x3, PT ;  /* 0x000000030200780c */ /* 0x004fda0003f05270 */
[----:B------:R-:W-:Y:S05]  /*08a0*/  @P0 BRA `(.L_x_11) ;  /* 0x0000000000300947 */ /* 0x000fea0003800000 */
[----:B-1----:R-:W1:Y:S01]  /*08b0*/  S2UR UR4, SR_CgaCtaId ;  /* 0x00000000000479c3 */ /* 0x002e620000008800 */
[----:B------:R-:W-:Y:S01]  /*08c0*/  UMOV UR6, 0x400 ;  /* 0x0000040000067882 */ /* 0x000fe20000000000 */
[----:B------:R-:W-:Y:S01]  /*08d0*/  UMOV UR5, 0x20 ;  /* 0x0000002000057882 */ /* 0x000fe20000000000 */
[----:B------:R-:W-:Y:S01]  /*08e0*/  ELECT P0, URZ, PT ;  /* 0x0000000000ff782f */ /* 0x000fe20003800000 */
[----:B-1----:R-:W-:Y:S02]  /*08f0*/  ULEA UR6, UR4, UR6, 0x18 ;  /* 0x0000000604067291 */ /* 0x002fe4000f8ec0ff */
[----:B------:R-:W-:-:S04]  /*0900*/  UIADD3 UR4, UPT, UPT, -UR5, 0x100000, URZ ;  /* 0x0010000005047890 */ /* 0x000fc8000fffe1ff */
[----:B------:R-:W-:Y:S02]  /*0910*/  USHF.L.U32 UR5, UR4, 0xb, URZ ;  /* 0x0000000b04057899 */ /* 0x000fe400080006ff */
[----:B------:R-:W-:Y:S01]  /*0920*/  USHF.L.U32 UR4, UR4, 0x1, URZ ;  /* 0x0000000104047899 */ /* 0x000fe200080006ff */
[----:B------:R-:W1:Y:S11]  /*0930*/  FENCE.VIEW.ASYNC.S ;  /* 0x00000000000073c6 */ /* 0x000e760000000000 */
[----:B-1----:R2:W1:Y:S01]  /*0940*/  SYNCS.EXCH.64 URZ, [UR6+0x70], UR4 ;  /* 0x0000700406ff75b2 */ /* 0x0024620008000100 */
[----:B------:R2:W1:Y:S02]  /*0950*/  SYNCS.EXCH.64 URZ, [UR6+0x78], UR4 ;  /* 0x0000780406ff75b2 */ /* 0x0004640008000100 */
[----:B--2---:R-:W-:Y:S01]  /*0960*/  NOP ;  /* 0x0000000000007918 */ /* 0x004fe20000000000 */
.L_x_11:
[----:B------:R-:W2:Y:S01]  /*0970*/  SHFL.IDX PT, R2, R177, RZ, 0x1f ;  /* 0x00001fffb1027589 */ /* 0x000ea200000e0000 */
[----:B------:R-:W-:Y:S01]  /*0980*/  NOP ;  /* 0x0000000000007918 */ /* 0x000fe20000000000 */
[----:B--2---:R-:W-:-:S13]  /*0990*/  ISETP.NE.AND P0, PT, R2, 0x4, PT ;  /* 0x000000040200780c */ /* 0x004fda0003f05270 */
[----:B------:R-:W-:Y:S05]  /*09a0*/  @P0 BRA `(.L_x_12) ;  /* 0x00000000004c0947 */ /* 0x000fea0003800000 */
[----:B-1----:R-:W1:Y:S01]  /*09b0*/  S2UR UR6, SR_CgaCtaId ;  /* 0x00000000000679c3 */ /* 0x002e620000008800 */
[----:B------:R-:W-:Y:S01]  /*09c0*/  UMOV UR4, 0x720 ;  /* 0x0000072000047882 */ /* 0x000fe20000000000 */
[----:B------:R-:W-:Y:S01]  /*09d0*/  UMOV UR5, 0x400 ;  /* 0x0000040000057882 */ /* 0x000fe20000000000 */
[----:B------:R-:W-:Y:S01]  /*09e0*/  USEL UR4, UR4, 0x620, UP3 ;  /* 0x0000062004047887 */ /* 0x000fe20009800000 */
[----:B------:R-:W-:Y:S01]  /*09f0*/  UMOV UR8, 0x1 ;  /* 0x0000000100087882 */ /* 0x000fe20000000000 */
[----:B------:R-:W-:Y:S01]  /*0a00*/  ELECT P0, URZ, PT ;  /* 0x0000000000ff782f */ /* 0x000fe20003800000 */
[----:B------:R-:W-:-:S04]  /*0a10*/  UIADD3 UR8, UPT, UPT, -UR8, 0x100000, URZ ;  /* 0x0010000008087890 */ /* 0x000fc8000fffe1ff */
[----:B------:R-:W-:Y:S02]  /*0a20*/  USHF.L.U32 UR9, UR8, 0xb, URZ ;  /* 0x0000000b08097899 */ /* 0x000fe400080006ff */
[----:B------:R-:W-:Y:S02]  /*0a30*/  USHF.L.U32 UR8, UR8, 0x1, URZ ;  /* 0x0000000108087899 */ /* 0x000fe400080006ff */
[----:B-1----:R-:W-:Y:S02]  /*0a40*/  ULEA UR6, UR6, UR5, 0x18 ;  /* 0x0000000506067291 */ /* 0x002fe4000f8ec0ff */
[----:B------:R-:W-:-:S04]  /*0a50*/  UIADD3 UR4, UPT, UPT, -UR4, 0x100000, URZ ;  /* 0x0010000004047890 */ /* 0x000fc8000fffe1ff */
[----:B------:R-:W-:Y:S02]  /*0a60*/  USHF.L.U32 UR5, UR4, 0xb, URZ ;  /* 0x0000000b04057899 */ /* 0x000fe400080006ff */
[----:B------:R-:W-:Y:S01]  /*0a70*/  USHF.L.U32 UR4, UR4, 0x1, URZ ;  /* 0x0000000104047899 */ /* 0x000fe200080006ff */
[----:B------:R-:W1:Y:S03]  /*0a80*/  FENCE.VIEW.ASYNC.S ;  /* 0x00000000000073c6 */ /* 0x000e660000000000 */
[----:B-1----:R2:W1:Y:S08]  /*0a90*/  SYNCS.EXCH.64 URZ, [UR6+0x80], UR8 ;  /* 0x0000800806ff75b2 */ /* 0x0024700008000100 */
[----:B------:R2:W1:Y:S01]  /*0aa0*/  SYNCS.EXCH.64 URZ, [UR6+0x90], UR4 ;  /* 0x0000900406ff75b2 */ /* 0x0004620008000100 */
[----:B------:R2:W1:Y:S01]  /*0ab0*/  SYNCS.EXCH.64 URZ, [UR6+0x88], UR8 ;  /* 0x0000880806ff75b2 */ /* 0x0004620008000100 */
[----:B------:R2:W1:Y:S02]  /*0ac0*/  SYNCS.EXCH.64 URZ, [UR6+0x98], UR4 ;  /* 0x0000980406ff75b2 */ /* 0x0004640008000100 */
[----:B--2---:R-:W-:Y:S01]  /*0ad0*/  NOP ;  /* 0x0000000000007918 */ /* 0x004fe20000000000 */
.L_x_12:
        /* <DEDUP_REMOVED lines=18> */
[----:B------:R2:W1:Y:S02]  /*0c00*/  SYNCS.EXCH.64 URZ, [UR4+0xa8], UR6 ;  /* 0x0000a80604ff75b2 */ /* 0x0004640008000100 */
[----:B--2---:R-:W-:Y:S01]  /*0c10*/  NOP ;  /* 0x0000000000007918 */ /* 0x004fe20000000000 */
.L_x_13:
[----:B------:R-:W2:Y:S01]  /*0c20*/  SHFL.IDX PT, R2, R177, RZ, 0x1f ;  /* 0x00001fffb1027589 */ /* 0x000ea200000e0000 */
[----:B------:R-:W-:Y:S01]  /*0c30*/  ISETP.NE.OR P1, PT, RZ, UR16, !P4 ;  /* 0x00000010ff007c0c */ /* 0x000fe2000e725670 */
[----:B------:R-:W-:Y:S01]  /*0c40*/  NOP ;  /* 0x0000000000007918 */ /* 0x000fe20000000000 */
[----:B--2---:R-:W-:-:S13]  /*0c50*/  ISETP.NE.AND P0, PT, R2, 0x3, PT ;  /* 0x000000030200780c */ /* 0x004fda0003f05270 */
[----:B------:R-:W-:Y:S05]  /*0c60*/  @P0 BRA `(.L_x_14) ;  /* 0x0000000000380947 */ /* 0x000fea0003800000 */
[----:B-1----:R-:W1:Y:S01]  /*0c70*/  S2UR UR4, SR_CgaCtaId ;  /* 0x00000000000479c3 */ /* 0x002e620000008800 */
[----:B------:R-:W-:Y:S01]  /*0c80*/  UMOV UR5, 0x400 ;  /* 0x0000040000057882 */ /* 0x000fe20000000000 */
[----:B------:R-:W-:Y:S01]  /*0c90*/  UMOV UR6, 0x20 ;  /* 0x0000002000067882 */ /* 0x000fe20000000000 */
[----:B------:R-:W-:Y:S01]  /*0ca0*/  ELECT P0, URZ, PT ;  /* 0x0000000000ff782f */ /* 0x000fe20003800000 */
[----:B------:R-:W-:-:S04]  /*0cb0*/  UIADD3 UR6, UPT, UPT, -UR6, 0x100000, URZ ;  /* 0x0010000006067890 */ /* 0x000fc8000fffe1ff */
[----:B------:R-:W-:Y:S02]  /*0cc0*/  USHF.L.U32 UR7, UR6, 0xb, URZ ;  /* 0x0000000b06077899 */ /* 0x000fe400080006ff */
[----:B------:R-:W-:Y:S02]  /*0cd0*/  USHF.L.U32 UR6, UR6, 0x1, URZ ;  /* 0x0000000106067899 */ /* 0x000fe400080006ff */
[----:B-1----:R-:W-:Y:S01]  /*0ce0*/  ULEA UR4, UR4, UR5, 0x18 ;  /* 0x0000000504047291 */ /* 0x002fe2000f8ec0ff */
[----:B------:R-:W1:Y:S11]  /*0cf0*/  FENCE.VIEW.ASYNC.S ;  /* 0x00000000000073c6 */ /* 0x000e760000000000 */
[----:B-1----:R2:W1:Y:S01]  /*0d00*/  SYNCS.EXCH.64 URZ, [UR4+0xb0], UR6 ;  /* 0x0000b00604ff75b2 */ /* 0x0024620008000100 */
[----:B------:R2:W1:Y:S01]  /*0d10*/  SYNCS.EXCH.64 URZ, [UR4+0xc0], UR6 ;  /* 0x0000c00604ff75b2 */ /* 0x0004620008000100 */
[----:B------:R2:W1:Y:S01]  /*0d20*/  SYNCS.EXCH.64 URZ, [UR4+0xb8], UR6 ;  /* 0x0000b80604ff75b2 */ /* 0x0004620008000100 */
[----:B------:R2:W1:Y:S02]  /*0d30*/  SYNCS.EXCH.64 URZ, [UR4+0xc8], UR6 ;  /* 0x0000c80604ff75b2 */ /* 0x0004640008000100 */
[----:B--2---:R-:W-:Y:S01]  /*0d40*/  NOP ;  /* 0x0000000000007918 */ /* 0x004fe20000000000 */
.L_x_14:
[----:B-1----:R-:W1:Y:S01]  /*0d50*/  S2UR UR7, SR_CgaCtaId ;  /* 0x00000000000779c3 */ /* 0x002e620000008800 */
[----:B------:R-:W-:Y:S01]  /*0d60*/  VOTEU.ALL UP0, P1 ;  /* 0x0000000000ff7886 */ /* 0x000fe20000800000 */
[----:B------:R-:W-:Y:S01]  /*0d70*/  UMOV UR4, 0x80 ;  /* 0x0000008000047882 */ /* 0x000fe20000000000 */
[----:B------:R-:W-:Y:S01]  /*0d80*/  NOP ;  /* 0x0000000000007918 */ /* 0x000fe20000000000 */
[----:B------:R-:W-:Y:S01]  /*0d90*/  ISETP.NE.OR P4, PT, R0, 0x2, !P4 ;  /* 0x000000020000780c */ /* 0x000fe20006785670 */
[----:B------:R-:W-:Y:S01]  /*0da0*/  UISETP.NE.AND UP4, UPT, UR16, URZ, UPT ;  /* 0x000000ff1000728c */ /* 0x000fe2000bf85270 */
[----:B------:R-:W-:Y:S01]  /*0db0*/  LOP3.LUT R0, R184, 0x1f, RZ, 0xc0, !PT ;  /* 0x0000001fb8007812 */ /* 0x000fe200078ec0ff */
[----:B------:R-:W-:Y:S01]  /*0dc0*/  @!UP0 UMOV UR6, 0x400 ;  /* 0x0000040000068882 */ /* 0x000fe20000000000 */
[----:B------:R-:W-:-:S04]  /*0dd0*/  @!UP0 UIADD3 UR4, UPT, UPT, -UR4, 0x100000, URZ ;  /* 0x0010000004048890 */ /* 0x000fc8000fffe1ff */
[----:B------:R-:W-:Y:S02]  /*0de0*/  @!UP0 USHF.L.U32 UR5, UR4, 0xb, URZ ;  /* 0x0000000b04058899 */ /* 0x000fe400080006ff */
[----:B------:R-:W-:Y:S02]  /*0df0*/  @!UP0 USHF.L.U32 UR4, UR4, 0x1, URZ ;  /* 0x0000000104048899 */ /* 0x000fe400080006ff */
[----:B-1----:R-:W-:Y:S01]  /*0e00*/  @!UP0 ULEA UR6, UR7, UR6, 0x18 ;  /* 0x0000000607068291 */ /* 0x002fe2000f8ec0ff */
[----:B------:R-:W1:Y:S01]  /*0e10*/  LDCU UR7, c[0x0][0x36c] ;  /* 0x00006d80ff0777ac */ /* 0x000e620008000800 */
[----:B------:R-:W-:Y:S01]  /*0e20*/  VOTEU.ALL UP0, P1 ;  /* 0x0000000000ff7886 */ /* 0x000fe20000800000 */
[----:B------:R-:W2:Y:S09]  /*0e30*/  FENCE.VIEW.ASYNC.S ;  /* 0x00000000000073c6 */ /* 0x000eb20000000000 */
[----:B--2---:R2:W2:Y:S01]  /*0e40*/  @!UP0 SYNCS.EXCH.64 URZ, [UR6+0xd0], UR4 ;  /* 0x0000d00406ff85b2 */ /* 0x0044a20008000100 */
[----:B-1----:R-:W-:-:S09]  /*0e50*/  UISETP.EQ.U32.AND UP6, UPT, UR7, 0x1, UPT ;  /* 0x000000010700788c */ /* 0x002fd2000bfc2070 */
[----:B------:R-:W-:Y:S05]  /*0e60*/  BRA.U !UP6, `(.L_x_15) ;  /* 0x000000010e087547 */ /* 0x000fea000b800000 */
[----:B--234-:R-:W-:Y:S01]  /*0e70*/  UCGABAR_ARV ;  /* 0x00000000000079c7 */ /* 0x01cfe20008000000 */
[----:B------:R-:W-:Y:S05]  /*0e80*/  BRA `(.L_x_16) ;  /* 0x0000000000047947 */ /* 0x000fea0003800000 */
.L_x_15:
[----:B--234-:R-:W-:Y:S01]  /*0e90*/  NOP ;  /* 0x0000000000007918 */ /* 0x01cfe20000000000 */
.L_x_16:
[----:B------:R-:W1:Y:S01]  /*0ea0*/  S2UR UR14, SR_CTAID.X ;  /* 0x00000000000e79c3 */ /* 0x000e620000002500 */
[----:B------:R-:W-:-:S05]  /*0eb0*/  CS2R.32 R179, SR_CgaSize ;  /* 0x0000000000b37805 */ /* 0x000fca0000008a00 */
[----:B------:R-:W-:-:S05]  /*0ec0*/  IMAD R179, R179, -0xa0, RZ ;  /* 0xffffff60b3b37824 */ /* 0x000fca00078e02ff */
[----:B------:R-:W-:-:S14]  /*0ed0*/  R2UR UR5, R179 ;  /* 0x00000000b30572ca */ /* 0x000fdc00000e0000 */
[----:B------:R-:W2:Y:S01]  /*0ee0*/  LDCU UR5, c[0x0][UR5+0x2b0] ;  /* 0x00005600050577ac */ /* 0x000ea20008000800 */
[----:B------:R-:W-:-:S05]  /*0ef0*/  CS2R.32 R179, SR_CgaSize ;  /* 0x0000000000b37805 */ /* 0x000fca0000008a00 */
[----:B------:R-:W-:-:S05]  /*0f00*/  IMAD R179, R179, -0xa0, RZ ;  /* 0xffffff60b3b37824 */ /* 0x000fca00078e02ff */
[----:B------:R-:W-:-:S14]  /*0f10*/  R2UR UR4, R179 ;  /* 0x00000000b30472ca */ /* 0x000fdc00000e0000 */
[----:B------:R-:W3:Y:S01]  /*0f20*/  LDCU UR4, c[0x0][UR4+0x2b4] ;  /* 0x00005680040477ac */ /* 0x000ee20008000800 */
[----:B------:R-:W4:Y:S01]  /*0f30*/  S2UR UR24, SR_CTAID.Y ;  /* 0x00000000001879c3 */ /* 0x000f220000002600 */
[----:B------:R-:W-:-:S05]  /*0f40*/  CS2R.32 R179, SR_CgaSize ;  /* 0x0000000000b37805 */ /* 0x000fca0000008a00 */
[----:B------:R-:W-:-:S05]  /*0f50*/  IMAD R179, R179, -0xa0, RZ ;  /* 0xffffff60b3b37824 */ /* 0x000fca00078e02ff */
[----:B------:R-:W-:-:S14]  /*0f60*/  R2UR UR7, R179 ;  /* 0x00000000b30772ca */ /* 0x000fdc00000e0000 */
[----:B------:R-:W3:Y:S01]  /*0f70*/  LDCU UR7, c[0x0][UR7+0x2a0] ;  /* 0x00005400070777ac */ /* 0x000ee20008000800 */
[----:B------:R-:W-:-:S05]  /*0f80*/  CS2R.32 R179, SR_CgaSize ;  /* 0x0000000000b37805 */ /* 0x000fca0000008a00 */
[----:B------:R-:W-:-:S05]  /*0f90*/  IMAD R179, R179, -0xa0, RZ ;  /* 0xffffff60b3b37824 */ /* 0x000fca00078e02ff */
[----:B------:R-:W-:-:S14]  /*0fa0*/  R2UR UR8, R179 ;  /* 0x00000000b30872ca */ /* 0x000fdc00000e0000 */
[----:B------:R-:W3:Y:S01]  /*0fb0*/  LDCU UR8, c[0x0][UR8+0x2a4] ;  /* 0x00005480080877ac */ /* 0x000ee20008000800 */
[----:B------:R-:W3:Y:S01]  /*0fc0*/  S2UR UR6, SR_CgaCtaId ;  /* 0x00000000000679c3 */ /* 0x000ee20000008800 */
[----:B------:R-:W3:Y:S01]  /*0fd0*/  LDCU UR17, c[0x0][0xf24] ;  /* 0x0001e480ff1177ac */ /* 0x000ee20008000800 */
[----:B------:R-:W3:Y:S01]  /*0fe0*/  LDCU UR45, c[0x0][0xf24] ;  /* 0x0001e480ff2d77ac */ /* 0x000ee20008000800 */
[----:B-1----:R-:W-:Y:S01]  /*0ff0*/  I2FP.F32.U32 R3, UR14 ;  /* 0x0000000e00037c45 */ /* 0x002fe20008201000 */
[----:B------:R-:W1:Y:S04]  /*1000*/  LDCU UR25, c[0x0][0xf30] ;  /* 0x0001e600ff1977ac */ /* 0x000e680008000800 */
[----:B--2---:R-:W-:Y:S01]  /*1010*/  FMUL R3, R3, UR5 ;  /* 0x0000000503037c20 */ /* 0x004fe20008400000 */
[----:B----4-:R-:W-:-:S05]  /*1020*/  I2FP.F32.U32 R2, UR24 ;  /* 0x0000001800027c45 */ /* 0x010fca0008201000 */
[----:B------:R-:W2:Y:S01]  /*1030*/  F2I.U32.TRUNC.NTZ R3, R3 ;  /* 0x0000000300037305 */ /* 0x000ea2000020f000 */
[----:B---3--:R-:W-:Y:S01]  /*1040*/  FMUL R2, R2, UR4 ;  /* 0x0000000402027c20 */ /* 0x008fe20008400000 */
[----:B------:R-:W-:Y:S02]  /*1050*/  USHF.L.U32 UR46, UR6, 0xc, URZ ;  /* 0x0000000c062e7899 */ /* 0x000fe400080006ff */
[----:B------:R-:W-:-:S04]  /*1060*/  USHF.L.U32 UR5, UR6, 0x8, URZ ;  /* 0x0000000806057899 */ /* 0x000fc800080006ff */
[----:B------:R-:W3:Y:S01]  /*1070*/  F2I.U32.TRUNC.NTZ R2, R2 ;  /* 0x0000000200027305 */ /* 0x000ee2000020f000 */
[----:B------:R-:W-:Y:S02]  /*1080*/  USHF.L.U32 UR18, UR6, 0x7, URZ ;  /* 0x0000000706127899 */ /* 0x000fe400080006ff */
[----:B------:R-:W-:Y:S02]  /*1090*/  ULOP3.LUT UR29, UR5, 0x700, URZ, 0xc0, !UPT ;  /* 0x00000700051d7892 */ /* 0x000fe4000f8ec0ff */
[----:B------:R-:W-:Y:S01]  /*10a0*/  USHF.R.U32.HI UR59, URZ, 0x9, UR5 ;  /* 0x00000009ff3b7899 */ /* 0x000fe20008011605 */
[----:B--2---:R-:W-:Y:S01]  /*10b0*/  R2UR UR4, R3 ;  /* 0x00000000030472ca */ /* 0x004fe200000e0000 */
[----:B------:R-:W-:Y:S02]  /*10c0*/  ULOP3.LUT UR46, UR46, 0x7000, URZ, 0xc0, !UPT ;  /* 0x000070002e2e7892 */ /* 0x000fe4000f8ec0ff */
[----:B------:R-:W-:Y:S01]  /*10d0*/  ULOP3.LUT UR18, UR18, 0x80, URZ, 0xc0, !UPT ;  /* 0x0000008012127892 */ /* 0x000fe2000f8ec0ff */
[----:B---3--:R-:W-:-:S02]  /*10e0*/  R2UR UR6, R2 ;  /* 0x00000000020672ca */ /* 0x008fc400000e0000 */
[----:B------:R-:W-:-:S07]  /*10f0*/  PRMT R2, RZ, 0x7610, R2 ;  /* 0x00007610ff027816 */ /* 0x000fce0000000002 */
[----:B------:R-:W-:-:S04]  /*1100*/  UIADD3 UR5, UPT, UPT, -UR4, URZ, URZ ;  /* 0x000000ff04057290 */ /* 0x000fc8000fffe1ff */
[----:B------:R-:W-:Y:S02]  /*1110*/  UIMAD UR5, UR7, UR5, UR14 ;  /* 0x00000005070572a4 */ /* 0x000fe4000f8e020e */
[----:B------:R-:W-:-:S04]  /*1120*/  UIADD3 UR4, UPT, UPT, -UR6, URZ, URZ ;  /* 0x000000ff06047290 */ /* 0x000fc8000fffe1ff */
[----:B------:R-:W-:Y:S01]  /*1130*/  IMAD.U32 R179, RZ, RZ, UR5 ;  /* 0x00000005ffb37e24 */ /* 0x000fe2000f8e00ff */
[----:B------:R-:W-:-:S06]  /*1140*/  UIMAD UR4, UR8, UR4, UR24 ;  /* 0x00000004080472a4 */ /* 0x000fcc000f8e0218 */
[----:B------:R-:W-:Y:S01]  /*1150*/  IMAD.U32 R178, RZ, RZ, UR4 ;  /* 0x00000004ffb27e24 */ /* 0x000fe2000f8e00ff */
[----:B-1----:R-:W-:Y:S06]  /*1160*/  BRA.U UP4, `(.L_x_17) ;  /* 0x0000000104807547 */ /* 0x002fec000b800000 */
[----:B------:R-:W-:Y:S02]  /*1170*/  R2UR UR9, R178 ;  /* 0x00000000b20972ca */ /* 0x000fe400000e0000 */
[----:B------:R-:W-:-:S11]  /*1180*/  R2UR UR15, R179 ;  /* 0x00000000b30f72ca */ /* 0x000fd600000e0000 */
[----:B------:R-:W-:-:S04]  /*1190*/  UISETP.NE.AND UP0, UPT, UR9, URZ, UPT ;  /* 0x000000ff0900728c */ /* 0x000fc8000bf05270 */
[----:B------:R-:W-:Y:S02]  /*11a0*/  USEL UR5, URZ, 0x2, UP0 ;  /* 0x00000002ff057887 */ /* 0x000fe40008000000 */
[----:B------:R-:W-:Y:S02]  /*11b0*/  USEL UR4, URZ, 0x4, UP0 ;  /* 0x00000004ff047887 */ /* 0x000fe40008000000 */
[----:B------:R-:W-:Y:S02]  /*11c0*/  USEL UR7, URZ, 0x8, UP0 ;  /* 0x00000008ff077887 */ /* 0x000fe40008000000 */
[----:B------:R-:W-:Y:S02]  /*11d0*/  USEL UR6, URZ, 0x10, UP0 ;  /* 0x00000010ff067887 */ /* 0x000fe40008000000 */
[----:B------:R-:W-:Y:S02]  /*11e0*/  USEL UR8, URZ, 0x20, UP0 ;  /* 0x00000020ff087887 */ /* 0x000fe40008000000 */
[----:B------:R-:W-:-:S02]  /*11f0*/  USEL UR12, URZ, 0x40, UP0 ;  /* 0x00000040ff0c7887 */ /* 0x000fc40008000000 */
[----:B------:R-:W-:Y:S02]  /*1200*/  USEL UR13, URZ, 0x80, UP0 ;  /* 0x00000080ff0d7887 */ /* 0x000fe40008000000 */
[----:B------:R-:W-:-:S04]  /*1210*/  UISETP.NE.AND UP0, UPT, UR9, URZ, UPT ;  /* 0x000000ff0900728c */ /* 0x000fc8000bf05270 */
[----:B------:R-:W-:-:S04]  /*1220*/  UISETP.EQ.OR UP0, UPT, UR15, URZ, !UP0 ;  /* 0x000000ff0f00728c */ /* 0x000fc8000c702670 */
[----:B------:R-:W-:Y:S02]  /*1230*/  USEL UR11, URZ, 0x1, !UP0 ;  /* 0x00000001ff0b7887 */ /* 0x000fe4000c000000 */
[----:B------:R-:W-:-:S04]  /*1240*/  UISETP.NE.AND UP0, UPT, UR15, 0x1, UPT ;  /* 0x000000010f00788c */ /* 0x000fc8000bf05270 */
[----:B------:R-:W-:Y:S02]  /*1250*/  USEL UR10, UR5, 0x2, UP0 ;  /* 0x00000002050a7887 */ /* 0x000fe40008000000 */
[----:B------:R-:W-:-:S04]  /*1260*/  UISETP.NE.AND UP0, UPT, UR15, 0x2, UPT ;  /* 0x000000020f00788c */ /* 0x000fc8000bf05270 */
[----:B------:R-:W-:Y:S02]  /*1270*/  USEL UR4, UR4, 0x4, UP0 ;  /* 0x0000000404047887 */ /* 0x000fe40008000000 */
[----:B------:R-:W-:Y:S02]  /*1280*/  UISETP.NE.AND UP0, UPT, UR15, 0x3, UPT ;  /* 0x000000030f00788c */ /* 0x000fe4000bf05270 */
[----:B------:R-:W-:Y:S02]  /*1290*/  UIADD3 UR4, UPT, UPT, UR4, UR10, UR11 ;  /* 0x0000000a04047290 */ /* 0x000fe4000fffe00b */
        /* <DEDUP_REMOVED lines=10> */
[----:B------:R-:W-:-:S04]  /*1340*/  USEL UR5, UR13, 0x80, UP0 ;  /* 0x000000800d057887 */ /* 0x000fc80008000000 */
[----:B------:R-:W-:-:S06]  /*1350*/  UIADD3 UR4, UPT, UPT, UR4, UR5, URZ ;  /* 0x0000000504047290 */ /* 0x000fcc000fffe0ff */
[----:B------:R-:W-:-:S07]  /*1360*/  IMAD.U32 R2, RZ, RZ, UR4 ;  /* 0x00000004ff027e24 */ /* 0x000fce000f8e00ff */
.L_x_17:
[----:B------:R-:W1:Y:S01]  /*1370*/  S2UR UR36, SR_CTAID.Z ;  /* 0x00000000002479c3 */ /* 0x000e620000002700 */
[----:B------:R-:W-:Y:S01]  /*1380*/  UISETP.GE.AND UP0, UPT, UR17, 0x1, UPT ;  /* 0x000000011100788c */ /* 0x000fe2000bf06270 */
[----:B------:R-:W-:-:S08]  /*1390*/  UMOV UR12, UR14 ;  /* 0x0000000e000c7c82 */ /* 0x000fd00008000000 */
[----:B------:R-:W-:Y:S05]  /*13a0*/  BRA.U !UP0, `(.L_x_18) ;  /* 0x0000000108d07547 */ /* 0x000fea000b800000 */
[----:B------:R-:W2:Y:S01]  /*13b0*/  LDCU UR13, c[0x0][0xf0c] ;  /* 0x0001e180ff0d77ac */ /* 0x000ea20008000800 */
[----:B------:R-:W3:Y:S01]  /*13c0*/  LDCU.128 UR20, c[0x0][0xf10] ;  /* 0x0001e200ff1477ac */ /* 0x000ee20008000c00 */
[----:B------:R-:W4:Y:S01]  /*13d0*/  LDCU UR6, c[0x0][0x370] ;  /* 0x00006e00ff0677ac */ /* 0x000f220008000800 */
[----:B------:R-:W1:Y:S01]  /*13e0*/  LDCU UR7, c[0x0][0x374] ;  /* 0x00006e80ff0777ac */ /* 0x000e620008000800 */
[----:B------:R-:W1:Y:S01]  /*13f0*/  LDCU UR19, c[0x0][0xf20] ;  /* 0x0001e400ff1377ac */ /* 0x000e620008000800 */
[----:B--2---:R-:W-:Y:S02]  /*1400*/  UISETP.NE.AND UP0, UPT, UR13, 0x1, UPT ;  /* 0x000000010d00788c */ /* 0x004fe4000bf05270 */
[----:B---3--:R-:W-:Y:S01]  /*1410*/  UIMAD.WIDE.U32 UR4, UR12, UR20, URZ ;  /* 0x000000140c0472a5 */ /* 0x008fe2000f8e00ff */
[----:B------:R-:W2:Y:S01]  /*1420*/  LDCU.64 UR8, c[0x0][0xf28] ;  /* 0x0001e500ff0877ac */ /* 0x000ea20008000a00 */
[----:B----4-:R-:W-:Y:S02]  /*1430*/  UIMAD.WIDE.U32 UR10, UR6, UR20, URZ ;  /* 0x00000014060a72a5 */ /* 0x010fe4000f8e00ff */
[----:B------:R-:W-:-:S02]  /*1440*/  USHF.R.U32.HI UR5, URZ, UR21, UR5 ;  /* 0x00000015ff057299 */ /* 0x000fc40008011605 */
[----:B------:R-:W-:Y:S02]  /*1450*/  UIMAD.WIDE.U32 UR14, UR24, UR23, URZ ;  /* 0x00000017180e72a5 */ /* 0x000fe4000f8e00ff */
[----:B------:R-:W-:Y:S01]  /*1460*/  USEL UR5, UR12, UR5, !UP0 ;  /* 0x000000050c057287 */ /* 0x000fe2000c000000 */
[----:B------:R-:W-:Y:S01]  /*1470*/  UMOV UR10, UR11 ;  /* 0x0000000b000a7c82 */ /* 0x000fe20008000000 */
[----:B------:R-:W-:Y:S02]  /*1480*/  UISETP.NE.AND UP1, UPT, UR17, 0x1, UPT ;  /* 0x000000011100788c */ /* 0x000fe4000bf25270 */
[----:B------:R-:W-:Y:S02]  /*1490*/  @UP0 USHF.R.U32.HI UR6, URZ, UR21, UR10 ;  /* 0x00000015ff060299 */ /* 0x000fe4000801160a */
[----:B------:R-:W-:Y:S02]  /*14a0*/  UISETP.NE.AND UP0, UPT, UR22, 0x1, UPT ;  /* 0x000000011600788c */ /* 0x000fe4000bf05270 */
[----:B-1----:R-:W-:Y:S01]  /*14b0*/  UIMAD.WIDE.U32 UR10, UR7, UR23, URZ ;  /* 0x00000017070a72a5 */ /* 0x002fe2000f8e00ff */
[----:B------:R-:W-:Y:S01]  /*14c0*/  UMOV UR4, UR15 ;  /* 0x0000000f00047c82 */ /* 0x000fe20008000000 */
[----:B--2---:R-:W-:-:S02]  /*14d0*/  UIMAD.WIDE.U32 UR14, UR6, UR8, URZ ;  /* 0x00000008060e72a5 */ /* 0x004fc4000f8e00ff */
[----:B------:R-:W-:-:S03]  /*14e0*/  USHF.R.U32.HI UR4, URZ, UR19, UR4 ;  /* 0x00000013ff047299 */ /* 0x000fc60008011604 */
[----:B------:R-:W-:Y:S02]  /*14f0*/  UMOV UR10, UR11 ;  /* 0x0000000b000a7c82 */ /* 0x000fe40008000000 */
[----:B------:R-:W-:Y:S01]  /*1500*/  @UP0 USHF.R.U32.HI UR7, URZ, UR19, UR10 ;  /* 0x00000013ff070299 */ /* 0x000fe2000801160a */
[----:B------:R-:W-:Y:S01]  /*1510*/  UMOV UR14, UR15 ;  /* 0x0000000f000e7c82 */ /* 0x000fe20008000000 */
[----:B------:R-:W-:Y:S02]  /*1520*/  USEL UR4, UR24, UR4, !UP0 ;  /* 0x0000000418047287 */ /* 0x000fe4000c000000 */
[----:B------:R-:W-:Y:S02]  /*1530*/  UIMAD.WIDE.U32 UR10, UR7, UR8, URZ ;  /* 0x00000008070a72a5 */ /* 0x000fe4000f8e00ff */
[----:B------:R-:W-:Y:S02]  /*1540*/  @UP1 USHF.R.U32.HI UR6, URZ, UR9, UR14 ;  /* 0x00000009ff061299 */ /* 0x000fe4000801160e */
[----:B------:R-:W-:-:S03]  /*1550*/  UIMAD.WIDE.U32 UR14, UR4, UR8, URZ ;  /* 0x00000008040e72a5 */ /* 0x000fc6000f8e00ff */
[----:B------:R-:W-:Y:S02]  /*1560*/  UMOV UR10, UR11 ;  /* 0x0000000b000a7c82 */ /* 0x000fe40008000000 */
[----:B------:R-:W-:Y:S02]  /*1570*/  @UP1 USHF.R.U32.HI UR7, URZ, UR9, UR10 ;  /* 0x00000009ff071299 */ /* 0x000fe4000801160a */
[----:B------:R-:W-:Y:S02]  /*1580*/  UIMAD UR10, UR6, UR17, URZ ;  /* 0x00000011060a72a4 */ /* 0x000fe4000f8e02ff */
[----:B------:R-:W-:-:S04]  /*1590*/  UIMAD UR7, UR7, UR17, URZ ;  /* 0x00000011070772a4 */ /* 0x000fc8000f8e02ff */
[----:B------:R-:W-:-:S03]  /*15a0*/  UISETP.GE.AND UP0, UPT, UR4, UR7, UPT ;  /* 0x000000070400728c */ /* 0x000fc6000bf06270 */
[----:B------:R-:W-:Y:S01]  /*15b0*/  UMOV UR7, UR15 ;  /* 0x0000000f00077c82 */ /* 0x000fe20008000000 */
[----:B------:R-:W-:Y:S02]  /*15c0*/  UISETP.GE.OR UP0, UPT, UR5, UR10, UP0 ;  /* 0x0000000a0500728c */ /* 0x000fe40008706670 */
[----:B------:R-:W-:Y:S02]  /*15d0*/  UIMAD.WIDE.U32 UR10, UR5, UR8, URZ ;  /* 0x00000008050a72a5 */ /* 0x000fe4000f8e00ff */
[----:B------:R-:W-:Y:S02]  /*15e0*/  USHF.R.U32.HI UR7, URZ, UR9, UR7 ;  /* 0x00000009ff077299 */ /* 0x000fe40008011607 */
[----:B------:R-:W-:Y:S02]  /*15f0*/  UIADD3 UR10, UPT, UPT, -UR4, URZ, URZ ;  /* 0x000000ff040a7290 */ /* 0x000fe4000fffe1ff */
[----:B------:R-:W-:Y:S02]  /*1600*/  USEL UR7, UR4, UR7, !UP1 ;  /* 0x0000000704077287 */ /* 0x000fe4000c800000 */
[----:B------:R-:W-:Y:S01]  /*1610*/  UIMAD UR10, UR22, UR10, UR24 ;  /* 0x0000000a160a72a4 */ /* 0x000fe2000f8e0218 */
[----:B------:R-:W-:Y:S01]  /*1620*/  @!UP0 UMOV UR8, UR11 ;  /* 0x0000000b00088c82 */ /* 0x000fe20008000000 */
[----:B------:R-:W-:-:S02]  /*1630*/  UIADD3 UR11, UPT, UPT, -UR5, URZ, URZ ;  /* 0x000000ff050b7290 */ /* 0x000fc4000fffe1ff */
[----:B------:R-:W-:Y:S02]  /*1640*/  @!UP0 USHF.R.U32.HI UR8, URZ, UR9, UR8 ;  /* 0x00000009ff088299 */ /* 0x000fe40008011608 */
[----:B------:R-:W-:Y:S02]  /*1650*/  UIADD3 UR9, UPT, UPT, -UR7, URZ, URZ ;  /* 0x000000ff07097290 */ /* 0x000fe4000fffe1ff */
[----:B------:R-:W-:Y:S02]  /*1660*/  @!UP0 USEL UR8, UR5, UR8, !UP1 ;  /* 0x0000000805088287 */ /* 0x000fe4000c800000 */
[----:B------:R-:W-:Y:S02]  /*1670*/  UIMAD UR9, UR17, UR9, UR4 ;  /* 0x00000009110972a4 */ /* 0x000fe4000f8e0204 */
[----:B------:R-:W-:Y:S02]  /*1680*/  @!UP0 UIADD3 UR7, UPT, UPT, UR7, -UR8, URZ ;  /* 0x8000000807078290 */ /* 0x000fe4000fffe0ff */
[----:B------:R-:W-:-:S02]  /*1690*/  @!UP0 UIMAD UR6, UR9, UR6, UR8 ;  /* 0x00000006090682a4 */ /* 0x000fc4000f8e0208 */
[----:B------:R-:W-:Y:S02]  /*16a0*/  @!UP0 UIMAD UR4, UR7, UR17, UR5 ;  /* 0x00000011070482a4 */ /* 0x000fe4000f8e0205 */
[----:B------:R-:W-:Y:S02]  /*16b0*/  UIMAD UR12, UR13, UR11, UR12 ;  /* 0x0000000b0d0c72a4 */ /* 0x000fe4000f8e020c */
[----:B------:R-:W-:Y:S01]  /*16c0*/  UIMAD UR24, UR4, UR22, UR10 ;  /* 0x00000016041872a4 */ /* 0x000fe2000f8e020a */
[----:B------:R-:W-:Y:S02]  /*16d0*/  @!UP0 UMOV UR5, UR6 ;  /* 0x0000000600058c82 */ /* 0x000fe40008000000 */
[----:B------:R-:W-:-:S12]  /*16e0*/  UIMAD UR12, UR5, UR13, UR12 ;  /* 0x0000000d050c72a4 */ /* 0x000fd8000f8e020c */
.L_x_18:
[----:B------:R-:W-:-:S09]  /*16f0*/  UISETP.NE.AND UP0, UPT, UR25, 0x1, UPT ;  /* 0x000000011900788c */ /* 0x000fd2000bf05270 */
[----:B------:R-:W-:Y:S05]  /*1700*/  BRA.U UP0, `(.L_x_19) ;  /* 0x0000000100407547 */ /* 0x000fea000b800000 */
[----:B------:R-:W2:Y:S01]  /*1710*/  LDCU.128 UR8, c[0x0][0xf10] ;  /* 0x0001e200ff0877ac */ /* 0x000ea20008000c00 */
[----:B------:R-:W3:Y:S01]  /*1720*/  LDCU UR13, c[0x0][0xf0c] ;  /* 0x0001e180ff0d77ac */ /* 0x000ee20008000800 */
[----:B------:R-:W4:Y:S01]  /*1730*/  LDCU UR14, c[0x0][0xf20] ;  /* 0x0001e400ff0e77ac */ /* 0x000f220008000800 */
[----:B--2---:R-:W-:Y:S02]  /*1740*/  UIMAD.WIDE.U32 UR4, UR12, UR8, URZ ;  /* 0x000000080c0472a5 */ /* 0x004fe4000f8e00ff */
[----:B------:R-:W-:Y:S02]  /*1750*/  UIMAD.WIDE.U32 UR6, UR24, UR11, URZ ;  /* 0x0000000b180672a5 */ /* 0x000fe4000f8e00ff */
[----:B---3--:R-:W-:Y:S02]  /*1760*/  UISETP.NE.AND UP0, UPT, UR13, 0x1, UPT ;  /* 0x000000010d00788c */ /* 0x008fe4000bf05270 */
[----:B------:R-:W-:-:S03]  /*1770*/  USHF.R.U32.HI UR5, URZ, UR9, UR5 ;  /* 0x00000009ff057299 */ /* 0x000fc60008011605 */
[----:B------:R-:W-:Y:S01]  /*1780*/  UMOV UR4, UR7 ;  /* 0x0000000700047c82 */ /* 0x000fe20008000000 */
[----:B------:R-:W-:Y:S02]  /*1790*/  USEL UR5, UR12, UR5, !UP0 ;  /* 0x000000050c057287 */ /* 0x000fe4000c000000 */
[----:B------:R-:W-:Y:S02]  /*17a0*/  UISETP.NE.AND UP0, UPT, UR10, 0x1, UPT ;  /* 0x000000010a00788c */ /* 0x000fe4000bf05270 */
[----:B----4-:R-:W-:-:S04]  /*17b0*/  USHF.R.U32.HI UR4, URZ, UR14, UR4 ;  /* 0x0000000eff047299 */ /* 0x010fc80008011604 */
[----:B------:R-:W-:-:S04]  /*17c0*/  USEL UR4, UR24, UR4, !UP0 ;  /* 0x0000000418047287 */ /* 0x000fc8000c000000 */
[----:B------:R-:W-:Y:S02]  /*17d0*/  UIADD3 UR6, UPT, UPT, UR5, -UR4, URZ ;  /* 0x8000000405067290 */ /* 0x000fe4000fffe0ff */
[----:B------:R-:W-:Y:S02]  /*17e0*/  UIADD3 UR4, UPT, UPT, -UR5, UR4, URZ ;  /* 0x0000000405047290 */ /* 0x000fe4000fffe1ff */
[----:B------:R-:W-:Y:S02]  /*17f0*/  UIMAD UR24, UR6, UR10, UR24 ;  /* 0x0000000a061872a4 */ /* 0x000fe4000f8e0218 */
[----:B------:R-:W-:-:S12]  /*1800*/  UIMAD UR12, UR4, UR13, UR12 ;  /* 0x0000000d040c72a4 */ /* 0x000fd8000f8e020c */
.L_x_19:
[----:B------:R-:W-:Y:S01]  /*1810*/  UISETP.NE.AND UP0, UPT, UR16, 0x2, UPT ;  /* 0x000000021000788c */ /* 0x000fe2000bf05270 */
[----:B------:R-:W-:Y:S09]  /*1820*/  BRA.U !UP6, `(.L_x_20) ;  /* 0x000000010e0c7547 */ /* 0x000ff2000b800000 */
[----:B------:R-:W-:Y:S01]  /*1830*/  UCGABAR_WAIT ;  /* 0x0000000000007dc7 */ /* 0x000fe20008000000 */
[----:B------:R-:W-:Y:S01]  /*1840*/  CCTL.IVALL ;  /* 0x00000000ff00798f */ /* 0x000fe20002000000 */
[----:B------:R-:W-:Y:S05]  /*1850*/  BRA `(.L_x_21) ;  /* 0x0000000000047947 */ /* 0x000fea0003800000 */
.L_x_20:
[----:B------:R-:W-:Y:S06]  /*1860*/  BAR.SYNC.DEFER_BLOCKING 0x0 ;  /* 0x0000000000007b1d */ /* 0x000fec0000010000 */
.L_x_21:
[----:B------:R-:W-:Y:S05]  /*1870*/  BRA.U UP0, `(.L_x_22) ;  /* 0x0000001500507547 */ /* 0x000fea000b800000 */
[----:B------:R-:W2:Y:S01]  /*1880*/  LDCU UR6, c[0x0][0x38c] ;  /* 0x00007180ff0677ac */ /* 0x000ea20008000800 */
[----:B------:R-:W3:Y:S01]  /*1890*/  S2UR UR8, SR_CgaCtaId ;  /* 0x00000000000879c3 */ /* 0x000ee20000008800 */
[----:B------:R-:W-:Y:S01]  /*18a0*/  PLOP3.LUT P2, PT, PT, PT, UP3, 0x80, 0x8 ;  /* 0x000000000008781c */ /* 0x000fe20003f4f038 */
[----:B------:R-:W-:Y:S01]  /*18b0*/  IMAD.MOV.U32 R12, RZ, RZ, 0x1 ;  /* 0x00000001ff0c7424 */ /* 0x000fe200078e00ff */
[----:B------:R-:W-:Y:S01]  /*18c0*/  UMOV UR7, 0x400 ;  /* 0x0000040000077882 */ /* 0x000fe20000000000 */
[----:B------:R-:W-:Y:S01]  /*18d0*/  UISETP.NE.AND UP1, UPT, UR16, URZ, UPT ;  /* 0x000000ff1000728c */ /* 0x000fe2000bf25270 */
[----:B------:R-:W-:Y:S01]  /*18e0*/  ISETP.EQ.OR P3, PT, R0, RZ, P4 ;  /* 0x000000ff0000720c */ /* 0x000fe20002762670 */
[----:B------:R-:W-:Y:S01]  /*18f0*/  USEL UR44, URZ, 0x1, UP5 ;  /* 0x00000001ff2c7887 */ /* 0x000fe2000a800000 */
[----:B------:R-:W-:Y:S02]  /*1900*/  PLOP3.LUT P2, PT, P2, PT, PT, 0x8, 0x80 ;  /* 0x000000000080781c */ /* 0x000fe4000174e170 */
[----:B------:R-:W-:Y:S01]  /*1910*/  CS2R R10, SRZ ;  /* 0x00000000000a7805 */ /* 0x000fe2000001ff00 */
[----:B------:R-:W-:Y:S01]  /*1920*/  IMAD.MOV.U32 R9, RZ, RZ, RZ ;  /* 0x000000ffff097224 */ /* 0x000fe200078e00ff */
[----:B------:R-:W4:Y:S01]  /*1930*/  LDCU UR54, c[0x0][0x370] ;  /* 0x00006e00ff3677ac */ /* 0x000f220008000800 */
[----:B------:R-:W-:Y:S01]  /*1940*/  IMAD.MOV.U32 R8, RZ, RZ, 0x1 ;  /* 0x00000001ff087424 */ /* 0x000fe200078e00ff */
[----:B------:R-:W1:Y:S01]  /*1950*/  LDCU.64 UR42, c[0x0][0x348] ;  /* 0x00006900ff2a77ac */ /* 0x000e620008000a00 */
[----:B--2---:R-:W-:-:S02]  /*1960*/  UIADD3 UR5, UPT, UPT, UR6, 0xff, URZ ;  /* 0x000000ff06057890 */ /* 0x004fc4000fffe0ff */
[----:B------:R-:W-:Y:S02]  /*1970*/  ULOP3.LUT UR59, UR59, 0x1, URZ, 0xc0, !UPT ;  /* 0x000000013b3b7892 */ /* 0x000fe4000f8ec0ff */
[----:B------:R-:W-:Y:S02]  /*1980*/  USHF.R.S32.HI UR4, URZ, 0x1f, UR5 ;  /* 0x0000001fff047899 */ /* 0x000fe40008011405 */
[----:B---3--:R-:W-:Y:S02]  /*1990*/  USHF.L.U32 UR58, UR8, 0x5, URZ ;  /* 0x00000005083a7899 */ /* 0x008fe400080006ff */
[----:B------:R-:W-:Y:S02]  /*19a0*/  ULEA.HI UR4, UR4, UR5, URZ, 0x8 ;  /* 0x0000000504047291 */ /* 0x000fe4000f8f40ff */
[----:B------:R-:W-:Y:S02]  /*19b0*/  UIADD3 UR5, UPT, UPT, UR6, -0x1, URZ ;  /* 0xffffffff06057890 */ /* 0x000fe4000fffe0ff */
[----:B------:R-:W-:-:S02]  /*19c0*/  USHF.R.S32.HI UR56, URZ, 0x8, UR4 ;  /* 0x00000008ff387899 */ /* 0x000fc40008011404 */
[----:B------:R-:W-:Y:S02]  /*19d0*/  UISETP.GE.U32.AND UP2, UPT, UR5, -0x1ff, UPT ;  /* 0xfffffe010500788c */ /* 0x000fe4000bf46070 */
[----:B------:R-:W-:Y:S02]  /*19e0*/  UISETP.LT.U32.AND UP0, UPT, UR56, 0x3, UPT ;  /* 0x000000033800788c */ /* 0x000fe4000bf01070 */
[----:B------:R-:W-:Y:S02]  /*19f0*/  ULEA UR7, UR8, UR7, 0x18 ;  /* 0x0000000708077291 */ /* 0x000fe4000f8ec0ff */
[----:B------:R-:W-:Y:S02]  /*1a00*/  USEL UR55, UR56, 0x3, UP0 ;  /* 0x0000000338377887 */ /* 0x000fe40008000000 */
[----:B------:R-:W-:Y:S02]  /*1a10*/  UIADD3 UR60, UPT, UPT, UR6, 0x1fe, URZ ;  /* 0x000001fe063c7890 */ /* 0x000fe4000fffe0ff */
[----:B------:R-:W-:-:S02]  /*1a20*/  UIADD3 UR37, UPT, UPT, UR55, -0x1, URZ ;  /* 0xffffffff37257890 */ /* 0x000fc4000fffe0ff */
[----:B------:R-:W-:Y:S01]  /*1a30*/  @UP2 UIADD3 UR37, UPT, UPT, UR55, URZ, URZ ;  /* 0x000000ff37252290 */ /* 0x000fe2000fffe0ff */
[----:B------:R-:W2:Y:S01]  /*1a40*/  LDCU UR53, c[0x0][0x374] ;  /* 0x00006e80ff3577ac */ /* 0x000ea20008000800 */
[----:B------:R-:W-:Y:S02]  /*1a50*/  ULOP3.LUT UR58, UR58, 0xe0, URZ, 0xe2, !UPT ;  /* 0x000000e03a3a7892 */ /* 0x000fe4000f8ee2ff */
[----:B------:R-:W-:Y:S02]  /*1a60*/  USEL UR44, UR44, 0x2, UP1 ;  /* 0x000000022c2c7887 */ /* 0x000fe40008800000 */
[----:B------:R-:W-:Y:S02]  /*1a70*/  UIADD3 UR50, UPT, UPT, UR7, 0x2d000, UR29 ;  /* 0x0002d00007327890 */ /* 0x000fe4000fffe01d */
[----:B------:R-:W-:Y:S02]  /*1a80*/  UIADD3 UR57, UPT, UPT, UR56, -UR55, URZ ;  /* 0x8000003738397290 */ /* 0x000fe4000fffe0ff */
[----:B------:R-:W-:Y:S01]  /*1a90*/  UIADD3 UR37, UPT, UPT, UR37, 0x1, URZ ;  /* 0x0000000125257890 */ /* 0x000fe2000fffe0ff */
[----:B-1--4-:R-:W-:-:S11]  /*1aa0*/  UMOV UR15, URZ ;  /* 0x000000ff000f7c82 */ /* 0x012fd60008000000 */
.L_x_46:
[----:B-1----:R-:W1:Y:S02]  /*1ab0*/  S2UR UR4, SR_CgaCtaId ;  /* 0x00000000000479c3 */ /* 0x002e640000008800 */
[----:B-1----:R-:W-:-:S09]  /*1ac0*/  UISETP.NE.AND UP0, UPT, UR4, URZ, UPT ;  /* 0x000000ff0400728c */ /* 0x002fd2000bf05270 */
[----:B---3--:R-:W-:Y:S05]  /*1ad0*/  BRA.U UP0, `(.L_x_23) ;  /* 0x0000000100287547 */ /* 0x008fea000b800000 */
[----:B------:R-:W-:Y:S02]  /*1ae0*/  LEA R0, R9, UR7, 0x3 ;  /* 0x0000000709007c11 */ /* 0x000fe4000f8e18ff */
[----:B------:R-:W-:-:S04]  /*1af0*/  SHF.L.U32 R3, R8, 0x1f, RZ ;  /* 0x0000001f08037819 */ /* 0x000fc800000006ff */
[----:B------:R-:W1:Y:S02]  /*1b00*/  SYNCS.PHASECHK.TRANS64.TRYWAIT P0, [R0+URZ+0xc0], R3 ;  /* 0x0000c003000075a7 */ /* 0x000e6400080011ff */
[----:B-1----:R-:W-:Y:S05]  /*1b10*/  @!P0 BRA `(.L_x_24) ;  /* 0x0000011000888947 */ /* 0x002fea0003800000 */
.L_x_193:
[----:B------:R3:W-:Y:S01]  /*1b20*/  SYNCS.ARRIVE.TRANS64.A1T0 RZ, [R0+URZ+0xb0], RZ ;  /* 0x0000b0ff00ff79a7 */ /* 0x0007e200081000ff */
[----:B------:R-:W-:-:S05]  /*1b30*/  VIADD R9, R9, 0x1 ;  /* 0x0000000109097836 */ /* 0x000fca0000000000 */
[----:B------:R-:W-:-:S04]  /*1b40*/  ISETP.NE.AND P0, PT, R9, 0x2, PT ;  /* 0x000000020900780c */ /* 0x000fc80003f05270 */
[----:B-1----:R-:W-:Y:S02]  /*1b50*/  SEL R3, RZ, 0x1, P0 ;  /* 0x00000001ff037807 */ /* 0x002fe40000000000 */
[----:B------:R-:W-:Y:S02]  /*1b60*/  SEL R9, R9, RZ, P0 ;  /* 0x000000ff09097207 */ /* 0x000fe40000000000 */
[----:B------:R-:W-:Y:S02]  /*1b70*/  LOP3.LUT R8, R8, R3, RZ, 0x3c, !PT ;  /* 0x0000000308087212 */ /* 0x000fe400078e3cff */
.L_x_23:
[----:B------:R-:W-:Y:S01]  /*1b80*/  ULEA UR4, UR15, UR7, 0x3 ;  /* 0x000000070f047291 */ /* 0x000fe2000f8e18ff */
[----:B---3--:R-:W-:Y:S01]  /*1b90*/  SHF.L.U32 R0, R12, 0x1f, RZ ;  /* 0x0000001f0c007819 */ /* 0x008fe200000006ff */
[----:B------:R-:W-:Y:S02]  /*1ba0*/  UISETP.GE.U32.AND UP0, UPT, UR60, 0x1ff, UPT ;  /* 0x000001ff3c00788c */ /* 0x000fe4000bf06070 */
[----:B------:R-:W-:Y:S02]  /*1bb0*/  USHF.L.U32 UR35, UR12, 0x7, URZ ;  /* 0x000000070c237899 */ /* 0x000fe400080006ff */
[----:B------:R-:W-:Y:S02]  /*1bc0*/  ULEA UR27, UR24, UR58, 0x8 ;  /* 0x0000003a181b7291 */ /* 0x000fe4000f8e40ff */
[----:B------:R-:W-:Y:S01]  /*1bd0*/  ULEA UR19, UR24, UR59, 0x1 ;  /* 0x0000003b18137291 */ /* 0x000fe2000f8e08ff */
[----:B------:R1:W3:Y:S01]  /*1be0*/  SYNCS.PHASECHK.TRANS64.TRYWAIT P1, [UR4+0x18], R0 ;  /* 0x00001800ff0075a7 */ /* 0x0002e20008021104 */
[----:B------:R-:W-:Y:S01]  /*1bf0*/  UMOV UR14, URZ ;  /* 0x000000ff000e7c82 */ /* 0x000fe20008000000 */
[----:B------:R-:W-:Y:S09]  /*1c00*/  BRA.U !UP0, `(.L_x_25) ;  /* 0x0000000508147547 */ /* 0x000ff2000b800000 */
[----:B------:R-:W-:Y:S01]  /*1c10*/  UMOV UR6, URZ ;  /* 0x000000ff00067c82 */ /* 0x000fe20008000000 */
[----:B------:R-:W-:-:S05]  /*1c20*/  UMOV UR4, UR15 ;  /* 0x0000000f00047c82 */ /* 0x000fca0008000000 */
.L_x_33:
[----:B------:R-:W-:Y:S01]  /*1c30*/  ULEA UR33, UR4, UR7, 0x3 ;  /* 0x0000000704217291 */ /* 0x000fe2000f8e18ff */
[----:B---3--:R-:W-:Y:S01]  /*1c40*/  @!P4 MOV R2, 0xcc00 ;  /* 0x0000cc000002c802 */ /* 0x008fe20000000f00 */
[----:B--23--:R-:W-:Y:S10]  /*1c50*/  @P1 BRA `(.L_x_26) ;  /* 0x00000000000c1947 */ /* 0x00cff40003800000 */
[----:B------:R-:W-:-:S04]  /*1c60*/  SHF.L.U32 R3, R12, 0x1f, RZ ;  /* 0x0000001f0c037819 */ /* 0x000fc800000006ff */
[----:B------:R-:W3:Y:S02]  /*1c70*/  SYNCS.PHASECHK.TRANS64.TRYWAIT P0, [UR33+0x18], R3 ;  /* 0x00001803ff0075a7 */ /* 0x000ee40008001121 */
[----:B---3--:R-:W-:Y:S05]  /*1c80*/  @!P0 BRA `(.L_x_27) ;  /* 0x0000011000408947 */ /* 0x008fea0003800000 */
.L_x_26:
[----:B------:R3:W-:Y:S01]  /*1c90*/  @!P4 SYNCS.ARRIVE.TRANS64 RZ, [UR33], R2 ;  /* 0x00000002ffffc9a7 */ /* 0x0007e20008000021 */
[----:B------:R-:W-:-:S04]  /*1ca0*/  ULOP3.LUT UR5, UR44, 0x2, URZ, 0xfc, !UPT ;  /* 0x000000022c057892 */ /* 0x000fc8000f8efcff */
[----:B------:R-:W-:-:S09]  /*1cb0*/  UISETP.NE.AND UP0, UPT, UR5, 0x2, UPT ;  /* 0x000000020500788c */ /* 0x000fd2000bf05270 */
[----:B------:R-:W-:Y:S05]  /*1cc0*/  BRA.U UP0, `(.L_x_28) ;  /* 0x0000000100047547 */ /* 0x000fea000b800000 */
[----:B--2---:R-:W-:Y:S05]  /*1cd0*/  BPT.TRAP 0x1 ;  /* 0x000000040000795c */ /* 0x004fea0000300000 */
.L_x_28:
[----:B------:R-:W-:Y:S04]  /*1ce0*/  BSSY.RECONVERGENT B0, `(.L_x_29) ;  /* 0x0000003000007945 */ /* 0x000fe80003800200 */
[----:B------:R-:W-:Y:S05]  /*1cf0*/  @P3 BRA `(.L_x_30) ;  /* 0x0000000000043947 */ /* 0x000fea0003800000 */
[----:B--2---:R-:W-:Y:S05]  /*1d00*/  BPT.TRAP 0x1 ;  /* 0x000000040000795c */ /* 0x004fea0000300000 */
.L_x_30:
[----:B--2---:R-:W-:Y:S05]  /*1d10*/  BSYNC.RECONVERGENT B0 ;  /* 0x0000000000007941 */ /* 0x004fea0003800200 */
.L_x_29:
[----:B------:R-:W-:Y:S01]  /*1d20*/  UIADD3 UR5, UPT, UPT, UR4, 0x1, URZ ;  /* 0x0000000104057890 */ /* 0x000fe2000fffe0ff */
[----:B------:R-:W-:Y:S01]  /*1d30*/  BSSY.RECONVERGENT B0, `(.L_x_31) ;  /* 0x000002d000007945 */ /* 0x000fe20003800200 */
[----:B------:R-:W-:Y:S02]  /*1d40*/  ELECT P0, URZ, PT ;  /* 0x0000000000ff782f */ /* 0x000fe40003800000 */
[----:B------:R-:W-:-:S04]  /*1d50*/  UISETP.NE.AND UP0, UPT, UR5, 0x3, UPT ;  /* 0x000000030500788c */ /* 0x000fc8000bf05270 */
[----:B------:R-:W-:Y:S02]  /*1d60*/  USEL UR8, URZ, 0x1, UP0 ;  /* 0x00000001ff087887 */ /* 0x000fe40008000000 */
[----:B------:R-:W-:-:S04]  /*1d70*/  USEL UR15, UR5, URZ, UP0 ;  /* 0x000000ff050f7287 */ /* 0x000fc80008000000 */
[----:B------:R-:W-:Y:S01]  /*1d80*/  ULEA UR5, UR15, UR7, 0x3 ;  /* 0x000000070f057291 */ /* 0x000fe2000f8e18ff */
[----:B------:R-:W-:-:S04]  /*1d90*/  LOP3.LUT R12, R12, UR8, RZ, 0x3c, !PT ;  /* 0x000000080c0c7c12 */ /* 0x000fc8000f8e3cff */
[----:B-1----:R-:W-:-:S04]  /*1da0*/  SHF.L.U32 R0, R12, 0x1f, RZ ;  /* 0x0000001f0c007819 */ /* 0x002fc800000006ff */
[----:B------:R1:W2:Y:S01]  /*1db0*/  SYNCS.PHASECHK.TRANS64.TRYWAIT P1, [UR5+0x18], R0 ;  /* 0x00001800ff0075a7 */ /* 0x0002a20008021105 */
[----:B------:R-:W-:Y:S05]  /*1dc0*/  @!P0 BRA `(.L_x_32) ;  /* 0x00000000008c8947 */ /* 0x000fea0003800000 */
[----:B------:R-:W-:Y:S02]  /*1dd0*/  ULEA UR32, UR4, UR7, 0xe ;  /* 0x0000000704207291 */ /* 0x000fe4000f8e70ff */
[----:B------:R-:W-:Y:S02]  /*1de0*/  UIADD3 UR40, UP3, UPT, UR42, 0x80, URZ ;  /* 0x000000802a287890 */ /* 0x000fe4000ff7e0ff */
[----:B------:R-:W-:Y:S02]  /*1df0*/  ULEA UR24, UR4, UR46, 0xf ;  /* 0x0000002e04187291 */ /* 0x000fe4000f8e78ff */
[----:B------:R-:W-:Y:S02]  /*1e00*/  UIADD3 UR38, UP2, UPT, UR42, 0x180, URZ ;  /* 0x000001802a267890 */ /* 0x000fe4000ff5e0ff */
[----:B------:R-:W-:Y:S02]  /*1e10*/  ULEA UR8, UR4, UR7, 0xa ;  /* 0x0000000704087291 */ /* 0x000fe4000f8e50ff */
[----:B------:R-:W-:-:S02]  /*1e20*/  UIADD3 UR30, UP1, UPT, UR42, 0x280, URZ ;  /* 0x000002802a1e7890 */ /* 0x000fc4000ff3e0ff */
[----:B------:R-:W-:Y:S02]  /*1e30*/  ULEA UR16, UR4, UR29, 0xb ;  /* 0x0000001d04107291 */ /* 0x000fe4000f8e58ff */
[----:B------:R-:W-:Y:S02]  /*1e40*/  UIADD3 UR22, UP0, UPT, UR42, 0x380, URZ ;  /* 0x000003802a167890 */ /* 0x000fe4000ff1e0ff */
[----:B------:R-:W-:Y:S02]  /*1e50*/  USHF.L.U32 UR11, UR6, 0x1, URZ ;  /* 0x00000001060b7899 */ /* 0x000fe400080006ff */
[----:B------:R-:W-:Y:S02]  /*1e60*/  USHF.L.U32 UR34, UR6, 0x8, URZ ;  /* 0x0000000806227899 */ /* 0x000fe400080006ff */
[----:B------:R-:W-:Y:S02]  /*1e70*/  UIADD3.X UR41, UPT, UPT, URZ, UR43, URZ, UP3, !UPT ;  /* 0x0000002bff297290 */ /* 0x000fe40009ffe4ff */
[----:B------:R-:W-:-:S02]  /*1e80*/  UIADD3 UR32, UPT, UPT, UR32, 0x8400, URZ ;  /* 0x0000840020207890 */ /* 0x000fc4000fffe0ff */
[----:B------:R-:W-:Y:S02]  /*1e90*/  UIADD3.X UR39, UPT, UPT, URZ, UR43, URZ, UP2, !UPT ;  /* 0x0000002bff277290 */ /* 0x000fe400097fe4ff */
[----:B------:R-:W-:Y:S02]  /*1ea0*/  UIADD3 UR24, UPT, UPT, UR7, 0x14400, UR24 ;  /* 0x0001440007187890 */ /* 0x000fe4000fffe018 */
[----:B------:R-:W-:Y:S02]  /*1eb0*/  UIADD3.X UR31, UPT, UPT, URZ, UR43, URZ, UP1, !UPT ;  /* 0x0000002bff1f7290 */ /* 0x000fe40008ffe4ff */
[----:B------:R-:W-:Y:S02]  /*1ec0*/  UIADD3 UR8, UPT, UPT, UR8, 0x2c400, URZ ;  /* 0x0002c40008087890 */ /* 0x000fe4000fffe0ff */
[----:B------:R-:W-:Y:S02]  /*1ed0*/  UIADD3.X UR23, UPT, UPT, URZ, UR43, URZ, UP0, !UPT ;  /* 0x0000002bff177290 */ /* 0x000fe400087fe4ff */
[----:B------:R-:W-:-:S02]  /*1ee0*/  ULEA.HI UR20, UR29, UR11, URZ, 0x16 ;  /* 0x0000000b1d147291 */ /* 0x000fc4000f8fb0ff */
[----:B------:R-:W-:Y:S01]  /*1ef0*/  UIADD3 UR16, UPT, UPT, UR7, 0x2d000, UR16 ;  /* 0x0002d00007107890 */ /* 0x000fe2000fffe010 */
[----:B------:R-:W-:Y:S01]  /*1f00*/  UMOV UR48, 0x0 ;  /* 0x0000000000307882 */ /* 0x000fe20000000000 */
[----:B------:R-:W-:Y:S01]  /*1f10*/  UMOV UR49, 0x10000000 ;  /* 0x1000000000317882 */ /* 0x000fe20000000000 */
[----:B------:R-:W-:Y:S01]  /*1f20*/  UMOV UR5, 0xff0000 ;  /* 0x00ff000000057882 */ /* 0x000fe20000000000 */
[----:B------:R-:W-:Y:S01]  /*1f30*/  UMOV UR25, UR33 ;  /* 0x0000002100197c82 */ /* 0x000fe20008000000 */
[----:B------:R-:W-:Y:S01]  /*1f40*/  UMOV UR28, UR36 ;  /* 0x00000024001c7c82 */ /* 0x000fe20008000000 */
[----:B------:R-:W-:Y:S01]  /*1f50*/  UMOV UR26, UR34 ;  /* 0x00000022001a7c82 */ /* 0x000fe20008000000 */
[----:B------:R-:W-:Y:S01]  /*1f60*/  UMOV UR10, URZ ;  /* 0x000000ff000a7c82 */ /* 0x000fe20008000000 */
[----:B------:R-:W-:Y:S01]  /*1f70*/  UMOV UR9, UR33 ;  /* 0x0000002100097c82 */ /* 0x000fe20008000000 */
[----:B------:R-:W-:Y:S01]  /*1f80*/  UMOV UR13, UR36 ;  /* 0x00000024000d7c82 */ /* 0x000fe20008000000 */
[----:B------:R4:W-:Y:S01]  /*1f90*/  UTMALDG.3D [UR32], [UR40], desc[UR48] ;  /* 0x00003020280075b4 */ /* 0x0009e20008011000 */
[----:B------:R-:W-:Y:S01]  /*1fa0*/  UMOV UR17, UR33 ;  /* 0x0000002100117c82 */ /* 0x000fe20008000000 */
[----:B------:R-:W-:Y:S01]  /*1fb0*/  UMOV UR21, UR36 ;  /* 0x0000002400157c82 */ /* 0x000fe20008000000 */
[----:B------:R4:W-:Y:S01]  /*1fc0*/  UTMALDG.3D.MULTICAST [UR24], [UR38], UR5, desc[UR48] ;  /* 0x00003018260073b4 */ /* 0x0009e20008011805 */
[----:B------:R4:W-:Y:S01]  /*1fd0*/  UTMALDG.4D [UR8], [UR30], desc[UR48] ;  /* 0x000030081e0075b4 */ /* 0x0009e20008019000 */
[----:B------:R4:W-:Y:S02]  /*1fe0*/  UTMALDG.4D.MULTICAST [UR16], [UR22], UR5, desc[UR48] ;  /* 0x00003010160073b4 */ /* 0x0009e40008019805 */
[----:B----4-:R-:W-:Y:S01]  /*1ff0*/  NOP ;  /* 0x0000000000007918 */ /* 0x010fe20000000000 */
.L_x_32:
[----:B------:R-:W-:Y:S05]  /*2000*/  BSYNC.RECONVERGENT B0 ;  /* 0x0000000000007941 */ /* 0x000fea0003800200 */
.L_x_31:
[----:B------:R-:W-:Y:S01]  /*2010*/  UIADD3 UR6, UPT, UPT, UR6, 0x1, URZ ;  /* 0x0000000106067890 */ /* 0x000fe2000fffe0ff */
[----:B------:R-:W-:Y:S01]  /*2020*/  UMOV UR4, UR15 ;  /* 0x0000000f00047c82 */ /* 0x000fe20008000000 */
[----:B------:R-:W-:Y:S02]  /*2030*/  UMOV UR14, UR37 ;  /* 0x00000025000e7c82 */ /* 0x000fe40008000000 */
[----:B------:R-:W-:-:S09]  /*2040*/  UISETP.NE.AND UP0, UPT, UR6, UR37, UPT ;  /* 0x000000250600728c */ /* 0x000fd2000bf05270 */
[----:B------:R-:W-:Y:S05]  /*2050*/  BRA.U UP0, `(.L_x_33) ;  /* 0xfffffff900f47547 */ /* 0x000fea000b83ffff */
.L_x_25:
[----:B------:R-:W-:Y:S01]  /*2060*/  ULEA UR4, UR15, UR7, 0x3 ;  /* 0x000000070f047291 */ /* 0x000fe2000f8e18ff */
[----:B-1----:R-:W-:Y:S01]  /*2070*/  SHF.L.U32 R0, R12, 0x1f, RZ ;  /* 0x0000001f0c007819 */ /* 0x002fe200000006ff */
[----:B------:R-:W-:Y:S01]  /*2080*/  @!P2 SYNCS.ARRIVE.TRANS64.A1T0 RZ, [UR7+0x78], RZ ;  /* 0x000078ffffffa9a7 */ /* 0x000fe20008100007 */
[----:B------:R-:W-:-:S06]  /*2090*/  UISETP.GT.AND UP0, UPT, UR56, UR55, UPT ;  /* 0x000000373800728c */ /* 0x000fcc000bf04270 */
[----:B--23--:R1:W2:Y:S03]  /*20a0*/  SYNCS.PHASECHK.TRANS64.TRYWAIT P1, [UR4+0x18], R0 ;  /* 0x00001800ff0075a7 */ /* 0x00c2a60008021104 */
[----:B------:R-:W-:Y:S05]  /*20b0*/  BRA.U !UP0, `(.L_x_34) ;  /* 0x00000005080c7547 */ /* 0x000fea000b800000 */
[----:B------:R-:W-:Y:S01]  /*20c0*/  UIADD3 UR47, UPT, UPT, UR57, UR14, URZ ;  /* 0x0000000e392f7290 */ /* 0x000fe2000fffe0ff */
[----:B------:R-:W-:-:S11]  /*20d0*/  UMOV UR5, UR15 ;  /* 0x0000000f00057c82 */ /* 0x000fd60008000000 */
.L_x_42:
[----:B------:R-:W-:Y:S01]  /*20e0*/  ULEA UR33, UR5, UR7, 0x3 ;  /* 0x0000000705217291 */ /* 0x000fe2000f8e18ff */
[----:B--2---:R-:W-:Y:S01]  /*20f0*/  @!P4 MOV R2, 0xcc00 ;  /* 0x0000cc000002c802 */ /* 0x004fe20000000f00 */
[----:B--23--:R-:W-:Y:S10]  /*2100*/  @P1 BRA `(.L_x_35) ;  /* 0x00000000000c1947 */ /* 0x00cff40003800000 */
[----:B------:R-:W-:-:S04]  /*2110*/  SHF.L.U32 R3, R12, 0x1f, RZ ;  /* 0x0000001f0c037819 */ /* 0x000fc800000006ff */
[----:B------:R-:W2:Y:S02]  /*2120*/  SYNCS.PHASECHK.TRANS64.TRYWAIT P0, [UR33+0x18], R3 ;  /* 0x00001803ff0075a7 */ /* 0x000ea40008001121 */
[----:B--2---:R-:W-:Y:S05]  /*2130*/  @!P0 BRA `(.L_x_36) ;  /* 0x0000010c002c8947 */ /* 0x004fea0003800000 */
.L_x_35:
[----:B------:R2:W-:Y:S01]  /*2140*/  @!P4 SYNCS.ARRIVE.TRANS64 RZ, [UR33], R2 ;  /* 0x00000002ffffc9a7 */ /* 0x0005e20008000021 */
[----:B------:R-:W-:-:S04]  /*2150*/  ULOP3.LUT UR4, UR44, 0x2, URZ, 0xfc, !UPT ;  /* 0x000000022c047892 */ /* 0x000fc8000f8efcff */
[----:B------:R-:W-:-:S09]  /*2160*/  UISETP.NE.AND UP0, UPT, UR4, 0x2, UPT ;  /* 0x000000020400788c */ /* 0x000fd2000bf05270 */
[----:B------:R-:W-:Y:S05]  /*2170*/  BRA.U UP0, `(.L_x_37) ;  /* 0x0000000100047547 */ /* 0x000fea000b800000 */
[----:B------:R-:W-:Y:S05]  /*2180*/  BPT.TRAP 0x1 ;  /* 0x000000040000795c */ /* 0x000fea0000300000 */
.L_x_37:
[----:B------:R-:W-:Y:S04]  /*2190*/  BSSY.RECONVERGENT B0, `(.L_x_38) ;  /* 0x0000003000007945 */ /* 0x000fe80003800200 */
[----:B------:R-:W-:Y:S05]  /*21a0*/  @P3 BRA `(.L_x_39) ;  /* 0x0000000000043947 */ /* 0x000fea0003800000 */
[----:B------:R-:W-:Y:S05]  /*21b0*/  BPT.TRAP 0x1 ;  /* 0x000000040000795c */ /* 0x000fea0000300000 */
.L_x_39:
[----:B------:R-:W-:Y:S05]  /*21c0*/  BSYNC.RECONVERGENT B0 ;  /* 0x0000000000007941 */ /* 0x000fea0003800200 */
.L_x_38:
        /* <DEDUP_REMOVED lines=9> */
[----:B------:R1:W3:Y:S01]  /*2260*/  SYNCS.PHASECHK.TRANS64.TRYWAIT P1, [UR4+0x18], R0 ;  /* 0x00001800ff0075a7 */ /* 0x0002e20008021104 */
[----:B------:R-:W-:Y:S05]  /*2270*/  @!P0 BRA `(.L_x_41) ;  /* 0x0000000000888947 */ /* 0x000fea0003800000 */
[----:B------:R-:W-:Y:S02]  /*2280*/  ULEA UR32, UR5, UR7, 0xe ;  /* 0x0000000705207291 */ /* 0x000fe4000f8e70ff */
[----:B------:R-:W-:Y:S02]  /*2290*/  UIADD3 UR38, UP3, UPT, UR42, 0x80, URZ ;  /* 0x000000802a267890 */ /* 0x000fe4000ff7e0ff */
[----:B------:R-:W-:Y:S02]  /*22a0*/  ULEA UR24, UR5, UR46, 0xf ;  /* 0x0000002e05187291 */ /* 0x000fe4000f8e78ff */
[----:B------:R-:W-:Y:S02]  /*22b0*/  UIADD3 UR30, UP2, UPT, UR42, 0x180, URZ ;  /* 0x000001802a1e7890 */ /* 0x000fe4000ff5e0ff */
[----:B------:R-:W-:Y:S02]  /*22c0*/  ULEA UR8, UR5, UR7, 0xa ;  /* 0x0000000705087291 */ /* 0x000fe4000f8e50ff */
[----:B------:R-:W-:-:S02]  /*22d0*/  UIADD3 UR22, UP1, UPT, UR42, 0x280, URZ ;  /* 0x000002802a167890 */ /* 0x000fc4000ff3e0ff */
[----:B------:R-:W-:Y:S02]  /*22e0*/  UIADD3 UR40, UP0, UPT, UR42, 0x380, URZ ;  /* 0x000003802a287890 */ /* 0x000fe4000ff1e0ff */
[----:B------:R-:W-:Y:S02]  /*22f0*/  USHF.L.U32 UR11, UR14, 0x1, URZ ;  /* 0x000000010e0b7899 */ /* 0x000fe400080006ff */
[----:B------:R-:W-:Y:S02]  /*2300*/  USHF.L.U32 UR34, UR14, 0x8, URZ ;  /* 0x000000080e227899 */ /* 0x000fe400080006ff */
[----:B------:R-:W-:Y:S02]  /*2310*/  UIADD3.X UR39, UPT, UPT, URZ, UR43, URZ, UP3, !UPT ;  /* 0x0000002bff277290 */ /* 0x000fe40009ffe4ff */
[----:B------:R-:W-:Y:S02]  /*2320*/  UIADD3 UR32, UPT, UPT, UR32, 0x8400, URZ ;  /* 0x0000840020207890 */ /* 0x000fe4000fffe0ff */
[----:B------:R-:W-:-:S02]  /*2330*/  UIADD3.X UR31, UPT, UPT, URZ, UR43, URZ, UP2, !UPT ;  /* 0x0000002bff1f7290 */ /* 0x000fc400097fe4ff */
[----:B------:R-:W-:Y:S02]  /*2340*/  UIADD3 UR24, UPT, UPT, UR7, 0x14400, UR24 ;  /* 0x0001440007187890 */ /* 0x000fe4000fffe018 */
[----:B------:R-:W-:Y:S02]  /*2350*/  UIADD3.X UR23, UPT, UPT, URZ, UR43, URZ, UP1, !UPT ;  /* 0x0000002bff177290 */ /* 0x000fe40008ffe4ff */
[----:B------:R-:W-:Y:S02]  /*2360*/  UIADD3 UR8, UPT, UPT, UR8, 0x2c400, URZ ;  /* 0x0002c40008087890 */ /* 0x000fe4000fffe0ff */
[----:B------:R-:W-:Y:S02]  /*2370*/  ULEA UR16, UR5, UR50, 0xb ;  /* 0x0000003205107291 */ /* 0x000fe4000f8e58ff */
[----:B------:R-:W-:Y:S02]  /*2380*/  ULEA.HI UR20, UR29, UR11, URZ, 0x16 ;  /* 0x0000000b1d147291 */ /* 0x000fe4000f8fb0ff */
[----:B------:R-:W-:Y:S01]  /*2390*/  UIADD3.X UR41, UPT, UPT, URZ, UR43, URZ, UP0, !UPT ;  /* 0x0000002bff297290 */ /* 0x000fe200087fe4ff */
        /* <DEDUP_REMOVED lines=16> */
.L_x_41:
[----:B------:R-:W-:Y:S05]  /*24a0*/  BSYNC.RECONVERGENT B0 ;  /* 0x0000000000007941 */ /* 0x000fea0003800200 */
.L_x_40:
[----:B------:R-:W-:Y:S01]  /*24b0*/  UIADD3 UR14, UPT, UPT, UR14, 0x1, URZ ;  /* 0x000000010e0e7890 */ /* 0x000fe2000fffe0ff */
[----:B------:R-:W-:-:S03]  /*24c0*/  UMOV UR5, UR15 ;  /* 0x0000000f00057c82 */ /* 0x000fc60008000000 */
[----:B------:R-:W-:-:S09]  /*24d0*/  UISETP.NE.AND UP0, UPT, UR14, UR47, UPT ;  /* 0x0000002f0e00728c */ /* 0x000fd2000bf05270 */
[----:B------:R-:W-:Y:S05]  /*24e0*/  BRA.U UP0, `(.L_x_42) ;  /* 0xfffffff900fc7547 */ /* 0x000fea000b83ffff */
.L_x_34:
[C---:B------:R-:W-:Y:S01]  /*24f0*/  LEA R3, R11.reuse, UR7, 0x3 ;  /* 0x000000070b037c11 */ /* 0x040fe2000f8e18ff */
[----:B------:R-:W-:Y:S01]  /*2500*/  NOP ;  /* 0x0000000000007918 */ /* 0x000fe20000000000 */
[----:B-1----:R-:W-:Y:S02]  /*2510*/  SHF.L.U32 R0, R10, 0x1f, RZ ;  /* 0x0000001f0a007819 */ /* 0x002fe400000006ff */
[----:B------:R-:W-:Y:S02]  /*2520*/  LEA R5, R11, UR7, 0x4 ;  /* 0x000000070b057c11 */ /* 0x000fe4000f8e20ff */
[----:B------:R-:W1:Y:S02]  /*2530*/  SYNCS.PHASECHK.TRANS64.TRYWAIT P0, [R3+URZ+0x80], R0 ;  /* 0x00008000030075a7 */ /* 0x000e6400080011ff */
[----:B-1----:R-:W-:Y:S05]  /*2540*/  @!P0 BRA `(.L_x_43) ;  /* 0x0000010800408947 */ /* 0x002fea0003800000 */
.L_x_196:
[----:B------:R-:W4:Y:S01]  /*2550*/  LDS.128 R4, [R5+0xe0] ;  /* 0x0000e00005047984 */ /* 0x000f220000000c00 */
[----:B------:R-:W-:Y:S01]  /*2560*/  UISETP.GE.AND UP0, UPT, UR45, 0x1, UPT ;  /* 0x000000012d00788c */ /* 0x000fe2000bf06270 */
[----:B------:R-:W-:Y:S01]  /*2570*/  @!PT LDS RZ, [RZ] ;  /* 0x00000000fffff984 */ /* 0x000fe20000000800 */
[----:B------:R-:W-:Y:S01]  /*2580*/  @!PT LDS RZ, [RZ] ;  /* 0x00000000fffff984 */ /* 0x000fe20000000800 */
[----:B------:R-:W-:Y:S01]  /*2590*/  @!PT LDS RZ, [RZ] ;  /* 0x00000000fffff984 */ /* 0x000fe20000000800 */
[----:B------:R-:W-:Y:S01]  /*25a0*/  @!PT LDS RZ, [RZ] ;  /* 0x00000000fffff984 */ /* 0x000fe20000000800 */
[----:B------:R1:W-:Y:S06]  /*25b0*/  MEMBAR.ALL.CTA ;  /* 0x0000000000007992 */ /* 0x0003ec0000008000 */
[----:B-1----:R-:W1:Y:S01]  /*25c0*/  FENCE.VIEW.ASYNC.S ;  /* 0x00000000000073c6 */ /* 0x002e620000000000 */
[----:B----4-:R-:W-:-:S13]  /*25d0*/  LOP3.LUT P0, RZ, R6, 0x1, RZ, 0xc0, !PT ;  /* 0x0000000106ff7812 */ /* 0x010fda000780c0ff */
[----:B-1----:R-:W-:Y:S01]  /*25e0*/  VOTEU.ANY UP1, P0 ;  /* 0x0000000000ff7886 */ /* 0x002fe20000020100 */
[----:B------:R-:W-:-:S13]  /*25f0*/  PLOP3.LUT P0, PT, PT, PT, UP1, 0x80, 0x8 ;  /* 0x000000000008781c */ /* 0x000fda0003f0f018 */
[----:B------:R-:W-:Y:S02]  /*2600*/  @P0 LOP3.LUT R0, R5, 0xffff, RZ, 0xc0, !PT ;  /* 0x0000ffff05000812 */ /* 0x000fe400078ec0ff */
[----:B--2---:R-:W-:Y:S02]  /*2610*/  @P0 MOV R2, R4 ;  /* 0x0000000400020202 */ /* 0x004fe40000000f00 */
[----:B------:R-:W-:Y:S01]  /*2620*/  @P0 R2UR UR5, R0 ;  /* 0x00000000000502ca */ /* 0x000fe200000e0000 */
[----:B------:R-:W-:Y:S01]  /*2630*/  VIADD R0, R3, 0x90 ;  /* 0x0000009003007836 */ /* 0x000fe20000000000 */
[----:B------:R-:W-:Y:S02]  /*2640*/  @P0 SHF.R.U32.HI R4, RZ, 0x10, R5 ;  /* 0x00000010ff040819 */ /* 0x000fe40000011605 */
[----:B------:R-:W-:Y:S02]  /*2650*/  @P0 R2UR UR6, R2 ;  /* 0x00000000020602ca */ /* 0x000fe400000e0000 */
[----:B------:R-:W-:-:S02]  /*2660*/  PRMT R0, RZ, 0x654, R0 ;  /* 0x00000654ff007816 */ /* 0x000fc40000000000 */
[----:B------:R-:W-:Y:S02]  /*2670*/  @P0 R2UR UR4, R4 ;  /* 0x00000000040402ca */ /* 0x000fe400000e0000 */
[----:B------:R1:W-:Y:S03]  /*2680*/  SYNCS.ARRIVE.TRANS64.RED.A1T0 RZ, [R0+URZ], RZ ;  /* 0x000000ff00ff79a7 */ /* 0x0003e600081004ff */
[----:B------:R-:W-:-:S04]  /*2690*/  @UP1 UMOV UR51, UR5 ;  /* 0x0000000500331c82 */ /* 0x000fc80008000000 */
[----:B------:R-:W-:-:S04]  /*26a0*/  @UP1 UMOV UR52, UR6 ;  /* 0x0000000600341c82 */ /* 0x000fc80008000000 */
[----:B------:R-:W-:Y:S01]  /*26b0*/  @UP1 UMOV UR36, UR4 ;  /* 0x0000000400241c82 */ /* 0x000fe20008000000 */
[----:B------:R-:W-:Y:S05]  /*26c0*/  BRA.U !UP0, `(.L_x_44) ;  /* 0x0000000108d47547 */ /* 0x000fea000b800000 */
[----:B------:R-:W2:Y:S01]  /*26d0*/  LDCU.128 UR20, c[0x0][0xf10] ;  /* 0x0001e200ff1477ac */ /* 0x000ea20008000c00 */
[----:B------:R-:W4:Y:S01]  /*26e0*/  LDCU UR19, c[0x0][0xf20] ;  /* 0x0001e400ff1377ac */ /* 0x000f220008000800 */
[----:B------:R-:W3:Y:S01]  /*26f0*/  LDCU UR14, c[0x0][0xf0c] ;  /* 0x0001e180ff0e77ac */ /* 0x000ee20008000800 */
[----:B------:R-:W1:Y:S01]  /*2700*/  LDCU.64 UR8, c[0x0][0xf28] ;  /* 0x0001e500ff0877ac */ /* 0x000e620008000a00 */
[----:B------:R-:W-:Y:S02]  /*2710*/  UISETP.NE.AND UP3, UPT, UR45, 0x1, UPT ;  /* 0x000000012d00788c */ /* 0x000fe4000bf65270 */
[----:B--2---:R-:W-:Y:S02]  /*2720*/  UIMAD.WIDE.U32 UR10, UR53, UR23, URZ ;  /* 0x00000017350a72a5 */ /* 0x004fe4000f8e00ff */
[----:B------:R-:W-:Y:S02]  /*2730*/  UIMAD.WIDE.U32 UR4, UR54, UR20, URZ ;  /* 0x00000014360472a5 */ /* 0x000fe4000f8e00ff */
[----:B------:R-:W-:-:S02]  /*2740*/  UISETP.NE.AND UP0, UPT, UR22, 0x1, UPT ;  /* 0x000000011600788c */ /* 0x000fc4000bf05270 */
[----:B------:R-:W-:Y:S01]  /*2750*/  UIMAD.WIDE.U32 UR16, UR51, UR23, URZ ;  /* 0x00000017331072a5 */ /* 0x000fe2000f8e00ff */
[----:B------:R-:W-:Y:S02]  /*2760*/  UMOV UR10, UR11 ;  /* 0x0000000b000a7c82 */ /* 0x000fe40008000000 */
[----:B------:R-:W-:Y:S01]  /*2770*/  UMOV UR4, UR5 ;  /* 0x0000000500047c82 */ /* 0x000fe20008000000 */
[----:B----4-:R-:W-:Y:S02]  /*2780*/  USHF.R.U32.HI UR10, URZ, UR19, UR10 ;  /* 0x00000013ff0a7299 */ /* 0x010fe4000801160a */
[----:B---3--:R-:W-:Y:S02]  /*2790*/  UISETP.NE.AND UP2, UPT, UR14, 0x1, UPT ;  /* 0x000000010e00788c */ /* 0x008fe4000bf45270 */
[----:B------:R-:W-:Y:S02]  /*27a0*/  USHF.R.U32.HI UR4, URZ, UR21, UR4 ;  /* 0x00000015ff047299 */ /* 0x000fe40008011604 */
[----:B------:R-:W-:-:S02]  /*27b0*/  USEL UR5, UR53, UR10, !UP0 ;  /* 0x0000000a35057287 */ /* 0x000fc4000c000000 */
[----:B------:R-:W-:Y:S02]  /*27c0*/  USEL UR6, UR54, UR4, !UP2 ;  /* 0x0000000436067287 */ /* 0x000fe4000d000000 */
[----:B-1----:R-:W-:Y:S01]  /*27d0*/  UIMAD.WIDE.U32 UR10, UR5, UR8, URZ ;  /* 0x00000008050a72a5 */ /* 0x002fe2000f8e00ff */
[----:B------:R-:W-:Y:S01]  /*27e0*/  UMOV UR4, UR17 ;  /* 0x0000001100047c82 */ /* 0x000fe20008000000 */
[----:B------:R-:W-:Y:S02]  /*27f0*/  UIMAD.WIDE.U32 UR12, UR52, UR20, URZ ;  /* 0x00000014340c72a5 */ /* 0x000fe4000f8e00ff */
[----:B------:R-:W-:-:S03]  /*2800*/  UIMAD.WIDE.U32 UR16, UR6, UR8, URZ ;  /* 0x00000008061072a5 */ /* 0x000fc6000f8e00ff */
[----:B------:R-:W-:Y:S01]  /*2810*/  UMOV UR10, UR11 ;  /* 0x0000000b000a7c82 */ /* 0x000fe20008000000 */
[----:B------:R-:W-:Y:S02]  /*2820*/  USHF.R.U32.HI UR4, URZ, UR19, UR4 ;  /* 0x00000013ff047299 */ /* 0x000fe40008011604 */
[----:B------:R-:W-:Y:S01]  /*2830*/  @UP3 USHF.R.U32.HI UR5, URZ, UR9, UR10 ;  /* 0x00000009ff053299 */ /* 0x000fe2000801160a */
[----:B------:R-:W-:Y:S01]  /*2840*/  UMOV UR12, UR13 ;  /* 0x0000000d000c7c82 */ /* 0x000fe20008000000 */
[----:B------:R-:W-:Y:S01]  /*2850*/  UMOV UR16, UR17 ;  /* 0x0000001100107c82 */ /* 0x000fe20008000000 */
[----:B------:R-:W-:Y:S02]  /*2860*/  USHF.R.U32.HI UR21, URZ, UR21, UR12 ;  /* 0x00000015ff157299 */ /* 0x000fe4000801160c */
[----:B------:R-:W-:Y:S02]  /*2870*/  USEL UR4, UR51, UR4, !UP0 ;  /* 0x0000000433047287 */ /* 0x000fe4000c000000 */
[----:B------:R-:W-:-:S02]  /*2880*/  @UP3 USHF.R.U32.HI UR6, URZ, UR9, UR16 ;  /* 0x00000009ff063299 */ /* 0x000fc40008011610 */
[----:B------:R-:W-:Y:S02]  /*2890*/  UIMAD UR10, UR45, UR5, URZ ;  /* 0x000000052d0a72a4 */ /* 0x000fe4000f8e02ff */
[----:B------:R-:W-:Y:S02]  /*28a0*/  USEL UR5, UR52, UR21, !UP2 ;  /* 0x0000001534057287 */ /* 0x000fe4000d000000 */
[----:B------:R-:W-:Y:S02]  /*28b0*/  UIMAD UR12, UR45, UR6, URZ ;  /* 0x000000062d0c72a4 */ /* 0x000fe4000f8e02ff */
[----:B------:R-:W-:Y:S02]  /*28c0*/  UISETP.GE.AND UP0, UPT, UR4, UR10, UPT ;  /* 0x0000000a0400728c */ /* 0x000fe4000bf06270 */
[----:B------:R-:W-:Y:S02]  /*28d0*/  UIMAD.WIDE.U32 UR10, UR4, UR8, URZ ;  /* 0x00000008040a72a5 */ /* 0x000fe4000f8e00ff */
[----:B------:R-:W-:-:S02]  /*28e0*/  UISETP.GE.OR UP0, UPT, UR5, UR12, UP0 ;  /* 0x0000000c0500728c */ /* 0x000fc40008706670 */
[----:B------:R-:W-:Y:S02]  /*28f0*/  UIMAD.WIDE.U32 UR12, UR5, UR8, URZ ;  /* 0x00000008050c72a5 */ /* 0x000fe4000f8e00ff */
[----:B------:R-:W-:Y:S01]  /*2900*/  UIADD3 UR12, UPT, UPT, -UR5, URZ, URZ ;  /* 0x000000ff050c7290 */ /* 0x000fe2000fffe1ff */
[----:B------:R-:W-:Y:S01]  /*2910*/  UMOV UR10, UR11 ;  /* 0x0000000b000a7c82 */ /* 0x000fe20008000000 */
[----:B------:R-:W-:Y:S02]  /*2920*/  UIADD3 UR11, UPT, UPT, -UR4, URZ, URZ ;  /* 0x000000ff040b7290 */ /* 0x000fe4000fffe1ff */
[----:B------:R-:W-:-:S03]  /*2930*/  USHF.R.U32.HI UR10, URZ, UR9, UR10 ;  /* 0x00000009ff0a7299 */ /* 0x000fc6000801160a */
[----:B------:R-:W-:Y:S01]  /*2940*/  @!UP0 UMOV UR8, UR13 ;  /* 0x0000000d00088c82 */ /* 0x000fe20008000000 */
[----:B------:R-:W-:Y:S02]  /*2950*/  UIMAD UR11, UR22, UR11, UR51 ;  /* 0x0000000b160b72a4 */ /* 0x000fe4000f8e0233 */
[----:B------:R-:W-:Y:S02]  /*2960*/  USEL UR10, UR4, UR10, !UP3 ;  /* 0x0000000a040a7287 */ /* 0x000fe4000d800000 */
[----:B------:R-:W-:Y:S02]  /*2970*/  @!UP0 USHF.R.U32.HI UR8, URZ, UR9, UR8 ;  /* 0x00000009ff088299 */ /* 0x000fe40008011608 */
[----:B------:R-:W-:Y:S02]  /*2980*/  UIADD3 UR9, UPT, UPT, -UR10, URZ, URZ ;  /* 0x000000ff0a097290 */ /* 0x000fe4000fffe1ff */
[----:B------:R-:W-:Y:S02]  /*2990*/  @!UP0 USEL UR8, UR5, UR8, !UP3 ;  /* 0x0000000805088287 */ /* 0x000fe4000d800000 */
[----:B------:R-:W-:-:S02]  /*29a0*/  UIMAD UR9, UR45, UR9, UR4 ;  /* 0x000000092d0972a4 */ /* 0x000fc4000f8e0204 */
[----:B------:R-:W-:Y:S02]  /*29b0*/  @!UP0 UIADD3 UR10, UPT, UPT, UR10, -UR8, URZ ;  /* 0x800000080a0a8290 */ /* 0x000fe4000fffe0ff */
[----:B------:R-:W-:Y:S02]  /*29c0*/  @!UP0 UIMAD UR8, UR9, UR6, UR8 ;  /* 0x00000006090882a4 */ /* 0x000fe4000f8e0208 */
[----:B------:R-:W-:Y:S02]  /*29d0*/  @!UP0 UIMAD UR4, UR45, UR10, UR5 ;  /* 0x0000000a2d0482a4 */ /* 0x000fe4000f8e0205 */
[----:B------:R-:W-:Y:S02]  /*29e0*/  UIMAD UR6, UR14, UR12, UR52 ;  /* 0x0000000c0e0672a4 */ /* 0x000fe4000f8e0234 */
[----:B------:R-:W-:Y:S01]  /*29f0*/  UIMAD UR51, UR4, UR22, UR11 ;  /* 0x00000016043372a4 */ /* 0x000fe2000f8e020b */
[----:B------:R-:W-:Y:S02]  /*2a00*/  @!UP0 UMOV UR5, UR8 ;  /* 0x0000000800058c82 */ /* 0x000fe40008000000 */
[----:B------:R-:W-:-:S12]  /*2a10*/  UIMAD UR52, UR5, UR14, UR6 ;  /* 0x0000000e053472a4 */ /* 0x000fd8000f8e0206 */
.L_x_44:
[----:B------:R-:W2:Y:S02]  /*2a20*/  LDCU UR4, c[0x0][0xf30] ;  /* 0x0001e600ff0477ac */ /* 0x000ea40008000800 */
[----:B--2---:R-:W-:-:S09]  /*2a30*/  UISETP.NE.AND UP0, UPT, UR4, 0x1, UPT ;  /* 0x000000010400788c */ /* 0x004fd2000bf05270 */
[----:B------:R-:W-:Y:S05]  /*2a40*/  BRA.U UP0, `(.L_x_45) ;  /* 0x0000000100447547 */ /* 0x000fea000b800000 */
[----:B------:R-:W2:Y:S01]  /*2a50*/  LDCU.128 UR20, c[0x0][0xf10] ;  /* 0x0001e200ff1477ac */ /* 0x000ea20008000c00 */
[----:B------:R-:W4:Y:S01]  /*2a60*/  LDCU UR10, c[0x0][0xf0c] ;  /* 0x0001e180ff0a77ac */ /* 0x000f220008000800 */
[----:B------:R-:W1:Y:S01]  /*2a70*/  LDCU UR6, c[0x0][0xf20] ;  /* 0x0001e400ff0677ac */ /* 0x000e620008000800 */
[----:B--2---:R-:W-:Y:S02]  /*2a80*/  UIMAD.WIDE.U32 UR8, UR52, UR20, URZ ;  /* 0x00000014340872a5 */ /* 0x004fe4000f8e00ff */
[----:B------:R-:W-:Y:S02]  /*2a90*/  UIMAD.WIDE.U32 UR4, UR51, UR23, URZ ;  /* 0x00000017330472a5 */ /* 0x000fe4000f8e00ff */
[----:B----4-:R-:W-:Y:S02]  /*2aa0*/  UISETP.NE.AND UP2, UPT, UR10, 0x1, UPT ;  /* 0x000000010a00788c */ /* 0x010fe4000bf45270 */
[----:B------:R-:W-:Y:S01]  /*2ab0*/  UISETP.NE.AND UP0, UPT, UR22, 0x1, UPT ;  /* 0x000000011600788c */ /* 0x000fe2000bf05270 */
[----:B------:R-:W-:-:S02]  /*2ac0*/  UMOV UR8, UR9 ;  /* 0x0000000900087c82 */ /* 0x000fc40008000000 */
[----:B------:R-:W-:Y:S01]  /*2ad0*/  UMOV UR4, UR5 ;  /* 0x0000000500047c82 */ /* 0x000fe20008000000 */
[----:B------:R-:W-:Y:S02]  /*2ae0*/  USHF.R.U32.HI UR21, URZ, UR21, UR8 ;  /* 0x00000015ff157299 */ /* 0x000fe40008011608 */
[----:B-1----:R-:W-:Y:S02]  /*2af0*/  USHF.R.U32.HI UR4, URZ, UR6, UR4 ;  /* 0x00000006ff047299 */ /* 0x002fe40008011604 */
[----:B------:R-:W-:Y:S02]  /*2b00*/  USEL UR5, UR52, UR21, !UP2 ;  /* 0x0000001534057287 */ /* 0x000fe4000d000000 */
[----:B------:R-:W-:-:S04]  /*2b10*/  USEL UR4, UR51, UR4, !UP0 ;  /* 0x0000000433047287 */ /* 0x000fc8000c000000 */
[----:B------:R-:W-:Y:S02]  /*2b20*/  UIADD3 UR6, UPT, UPT, UR5, -UR4, URZ ;  /* 0x8000000405067290 */ /* 0x000fe4000fffe0ff */
[----:B------:R-:W-:Y:S02]  /*2b30*/  UIADD3 UR4, UPT, UPT, -UR5, UR4, URZ ;  /* 0x0000000405047290 */ /* 0x000fe4000fffe1ff */
[----:B------:R-:W-:Y:S02]  /*2b40*/  UIMAD UR51, UR6, UR22, UR51 ;  /* 0x00000016063372a4 */ /* 0x000fe4000f8e0233 */
[----:B------:R-:W-:-:S12]  /*2b50*/  UIMAD UR52, UR4, UR10, UR52 ;  /* 0x0000000a043472a4 */ /* 0x000fd8000f8e0234 */
.L_x_45:
[----:B------:R-:W-:Y:S01]  /*2b60*/  VIADD R11, R11, 0x1 ;  /* 0x000000010b0b7836 */ /* 0x000fe20000000000 */
[----:B------:R-:W-:Y:S02]  /*2b70*/  R2UR UR5, R178 ;  /* 0x00000000b20572ca */ /* 0x000fe400000e0000 */
[----:B------:R-:W-:Y:S02]  /*2b80*/  R2UR UR4, R179 ;  /* 0x00000000b30472ca */ /* 0x000fe400000e0000 */
[C---:B------:R-:W-:Y:S02]  /*2b90*/  ISETP.NE.AND P0, PT, R11.reuse, 0x2, PT ;  /* 0x000000020b00780c */ /* 0x040fe40003f05270 */
[----:B------:R-:W-:Y:S02]  /*2ba0*/  PLOP3.LUT P2, PT, PT, PT, PT, 0x80, 0x8 ;  /* 0x000000000008781c */ /* 0x000fe40003f4f070 */
[----:B------:R-:W-:Y:S02]  /*2bb0*/  SEL R3, RZ, 0x1, P0 ;  /* 0x00000001ff037807 */ /* 0x000fe40000000000 */
[----:B------:R-:W-:-:S02]  /*2bc0*/  SEL R11, R11, RZ, P0 ;  /* 0x000000ff0b0b7207 */ /* 0x000fc40000000000 */
[----:B------:R-:W-:Y:S01]  /*2bd0*/  LOP3.LUT R10, R10, R3, RZ, 0x3c, !PT ;  /* 0x000000030a0a7212 */ /* 0x000fe200078e3cff */
[----:B------:R-:W-:Y:S02]  /*2be0*/  UIADD3 UR24, UPT, UPT, UR51, UR5, URZ ;  /* 0x0000000533187290 */ /* 0x000fe4000fffe0ff */
[----:B------:R-:W-:Y:S01]  /*2bf0*/  UIADD3 UR12, UPT, UPT, UR52, UR4, URZ ;  /* 0x00000004340c7290 */ /* 0x000fe2000fffe0ff */
[----:B------:R-:W-:Y:S11]  /*2c00*/  BRA.U UP1, `(.L_x_46) ;  /* 0xffffffed01a87547 */ /* 0x000ff6000b83ffff */
[----:B------:R-:W-:Y:S01]  /*2c10*/  UIADD3 UR7, UPT, UPT, UR7, 0x18, URZ ;  /* 0x0000001807077890 */ /* 0x000fe2000fffe0ff */
[----:B------:R-:W-:-:S03]  /*2c20*/  SHF.L.U32 R3, R12, 0x1f, RZ ;  /* 0x0000001f0c037819 */ /* 0x000fc600000006ff */
[----:B------:R-:W-:-:S09]  /*2c30*/  ULEA UR4, UR15, UR7, 0x3 ;  /* 0x000000070f047291 */ /* 0x000fd2000f8e18ff */
[----:B------:R-:W2:Y:S02]  /*2c40*/  SYNCS.PHASECHK.TRANS64.TRYWAIT P0, [UR4], R3 ;  /* 0x00000003ff0075a7 */ /* 0x000ea40008001104 */
[----:B--2---:R-:W-:Y:S05]  /*2c50*/  @!P0 BRA `(.L_x_47) ;  /* 0x0000010000908947 */ /* 0x004fea0003800000 */
.L_x_198:
[----:B------:R-:W-:-:S04]  /*2c60*/  UIADD3 UR4, UPT, UPT, UR15, 0x1, URZ ;  /* 0x000000010f047890 */ /* 0x000fc8000fffe0ff */
[----:B------:R-:W-:-:S04]  /*2c70*/  UISETP.NE.AND UP0, UPT, UR4, 0x3, UPT ;  /* 0x000000030400788c */ /* 0x000fc8000bf05270 */
[----:B------:R-:W-:Y:S02]  /*2c80*/  USEL UR6, URZ, 0x1, UP0 ;  /* 0x00000001ff067887 */ /* 0x000fe40008000000 */
[----:B------:R-:W-:-:S04]  /*2c90*/  USEL UR4, UR4, URZ, UP0 ;  /* 0x000000ff04047287 */ /* 0x000fc80008000000 */
[----:B------:R-:W-:Y:S01]  /*2ca0*/  ULEA UR5, UR4, UR7, 0x3 ;  /* 0x0000000704057291 */ /* 0x000fe2000f8e18ff */
[----:B------:R-:W-:-:S04]  /*2cb0*/  LOP3.LUT R12, R12, UR6, RZ, 0x3c, !PT ;  /* 0x000000060c0c7c12 */ /* 0x000fc8000f8e3cff */
[----:B-1----:R-:W-:-:S04]  /*2cc0*/  SHF.L.U32 R3, R12, 0x1f, RZ ;  /* 0x0000001f0c037819 */ /* 0x002fc800000006ff */
[----:B------:R-:W1:Y:S02]  /*2cd0*/  SYNCS.PHASECHK.TRANS64.TRYWAIT P0, [UR5], R3 ;  /* 0x00000003ff0075a7 */ /* 0x000e640008001105 */
[----:B-1----:R-:W-:Y:S05]  /*2ce0*/  @!P0 BRA `(.L_x_48) ;  /* 0x0000010000848947 */ /* 0x002fea0003800000 */
.L_x_200:
[----:B------:R-:W-:-:S04]  /*2cf0*/  UIADD3 UR4, UPT, UPT, UR4, 0x1, URZ ;  /* 0x0000000104047890 */ /* 0x000fc8000fffe0ff */
[----:B------:R-:W-:-:S04]  /*2d00*/  UISETP.NE.AND UP0, UPT, UR4, 0x3, UPT ;  /* 0x000000030400788c */ /* 0x000fc8000bf05270 */
[----:B------:R-:W-:Y:S02]  /*2d10*/  USEL UR5, URZ, 0x1, UP0 ;  /* 0x00000001ff057887 */ /* 0x000fe40008000000 */
[----:B------:R-:W-:-:S04]  /*2d20*/  USEL UR4, UR4, URZ, UP0 ;  /* 0x000000ff04047287 */ /* 0x000fc80008000000 */
[----:B------:R-:W-:Y:S01]  /*2d30*/  ULEA UR4, UR4, UR7, 0x3 ;  /* 0x0000000704047291 */ /* 0x000fe2000f8e18ff */
[----:B-1----:R-:W-:-:S04]  /*2d40*/  LOP3.LUT R3, R12, UR5, RZ, 0x3c, !PT ;  /* 0x000000050c037c12 */ /* 0x002fc8000f8e3cff */
[----:B------:R-:W-:Y:S01]  /*2d50*/  SHF.L.U32 R3, R3, 0x1f, RZ ;  /* 0x0000001f03037819 */ /* 0x000fe200000006ff */
[----:B------:R-:W-:-:S07]  /*2d60*/  IMAD.U32 R0, RZ, RZ, UR4 ;  /* 0x00000004ff007e24 */ /* 0x000fce000f8e00ff */
.L_x_49:
[----:B-1----:R1:W2:Y:S02]  /*2d70*/  SYNCS.PHASECHK.TRANS64.TRYWAIT P0, [R0+URZ], R3 ;  /* 0x00000003000075a7 */ /* 0x0022a400080011ff */
[----:B--2---:R-:W-:Y:S05]  /*2d80*/  @!P0 NANOSLEEP.SYNCS 0x989680 ;  /* 0x009896800000895d */ /* 0x004fea0003900000 */
[----:B------:R-:W2:Y:S02]  /*2d90*/  @!P0 SYNCS.PHASECHK.TRANS64 P0, [R0+URZ], R3 ;  /* 0x00000003000085a7 */ /* 0x000ea400080010ff */
[----:B--2---:R-:W-:Y:S05]  /*2da0*/  @P0 EXIT ;  /* 0x000000000000094d */ /* 0x004fea0003800000 */
[----:B------:R-:W-:Y:S05]  /*2db0*/  BRA `(.L_x_49) ;  /* 0xfffffffc00ec7947 */ /* 0x000fea000383ffff */
.L_x_22:
[----:B------:R-:W2:Y:S02]  /*2dc0*/  S2UR UR4, SR_CgaCtaId ;  /* 0x00000000000479c3 */ /* 0x000ea40000008800 */
[----:B--2---:R-:W-:-:S04]  /*2dd0*/  UISETP.NE.AND UP0, UPT, UR4, URZ, UPT ;  /* 0x000000ff0400728c */ /* 0x004fc8000bf05270 */
[----:B------:R-:W-:-:S09]  /*2de0*/  UISETP.NE.OR UP0, UPT, UR16, 0x1, UP0 ;  /* 0x000000011000788c */ /* 0x000fd20008705670 */
[----:B------:R-:W-:Y:S05]  /*2df0*/  BRA.U UP0, `(.L_x_50) ;  /* 0x00000005004c7547 */ /* 0x000fea000b800000 */
[----:B------:R-:W2:Y:S01]  /*2e00*/  S2UR UR5, SR_CgaCtaId ;  /* 0x00000000000579c3 */ /* 0x000ea20000008800 */
[----:B------:R-:W-:Y:S01]  /*2e10*/  UMOV UR4, 0x400 ;  /* 0x0000040000047882 */ /* 0x000fe20000000000 */
[----:B------:R-:W-:Y:S01]  /*2e20*/  ISETP.GE.U32.AND P2, PT, R0, 0x8, PT ;  /* 0x000000080000780c */ /* 0x000fe20003f46070 */
[----:B------:R-:W-:Y:S01]  /*2e30*/  IMAD.MOV.U32 R12, RZ, RZ, 0x1 ;  /* 0x00000001ff0c7424 */ /* 0x000fe200078e00ff */
[----:B------:R-:W-:Y:S02]  /*2e40*/  CS2R R10, SRZ ;  /* 0x00000000000a7805 */ /* 0x000fe4000001ff00 */
[----:B------:R-:W-:Y:S01]  /*2e50*/  CS2R R8, SRZ ;  /* 0x0000000000087805 */ /* 0x000fe2000001ff00 */
[----:B--2---:R-:W-:-:S03]  /*2e60*/  ULEA UR6, UR5, UR4, 0x18 ;  /* 0x0000000405067291 */ /* 0x004fc6000f8ec0ff */
[----:B------:R-:W-:-:S09]  /*2e70*/  UMOV UR5, URZ ;  /* 0x000000ff00057c82 */ /* 0x000fd20008000000 */
.L_x_54:
[----:B------:R-:W-:Y:S02]  /*2e80*/  LEA R2, R8, UR6, 0x3 ;  /* 0x0000000608027c11 */ /* 0x000fe4000f8e18ff */
[----:B------:R-:W-:-:S03]  /*2e90*/  SHF.L.U32 R5, R9, 0x1f, RZ ;  /* 0x0000001f09057819 */ /* 0x000fc600000006ff */
[----:B------:R-:W-:Y:S01]  /*2ea0*/  VIADD R4, R2, 0xc0 ;  /* 0x000000c002047836 */ /* 0x000fe20000000000 */
[----:B------:R-:W2:Y:S02]  /*2eb0*/  SYNCS.PHASECHK.TRANS64.TRYWAIT P0, [R2+URZ+0xb0], R5 ;  /* 0x0000b005020075a7 */ /* 0x000ea400080011ff */
[----:B--2---:R-:W-:Y:S05]  /*2ec0*/  @!P0 BRA `(.L_x_51) ;  /* 0x0000010000248947 */ /* 0x004fea0003800000 */
.L_x_201:
[----:B------:R-:W-:Y:S01]  /*2ed0*/  ULEA UR4, UR5, UR6, 0x3 ;  /* 0x0000000605047291 */ /* 0x000fe2000f8e18ff */
[----:B------:R-:W-:Y:S02]  /*2ee0*/  PRMT R4, RZ, 0x654, R4 ;  /* 0x00000654ff047816 */ /* 0x000fe40000000004 */
[----:B--2---:R-:W-:Y:S01]  /*2ef0*/  SHF.L.U32 R5, R12, 0x1f, RZ ;  /* 0x0000001f0c057819 */ /* 0x004fe200000006ff */
[----:B------:R-:W-:Y:S01]  /*2f00*/  UIADD3 UR7, UPT, UPT, UR4, 0x80, URZ ;  /* 0x0000008004077890 */ /* 0x000fe2000fffe0ff */
[----:B------:R2:W-:Y:S05]  /*2f10*/  SYNCS.ARRIVE.TRANS64.RED.A1T0 RZ, [R4+URZ], RZ ;  /* 0x000000ff04ff79a7 */ /* 0x0005ea00081004ff */
[----:B------:R-:W-:Y:S01]  /*2f20*/  IMAD.U32 R7, RZ, RZ, UR7 ;  /* 0x00000007ff077e24 */ /* 0x000fe2000f8e00ff */
[----:B------:R-:W3:Y:S04]  /*2f30*/  SYNCS.PHASECHK.TRANS64.TRYWAIT P0, [UR4+0x90], R5 ;  /* 0x00009005ff0075a7 */ /* 0x000ee80008001104 */
[----:B------:R-:W-:Y:S01]  /*2f40*/  PRMT R6, R0, 0x654, R7 ;  /* 0x0000065400067816 */ /* 0x000fe20000000007 */
[----:B--2---:R-:W-:Y:S01]  /*2f50*/  @!P2 IMAD.MOV.U32 R4, RZ, RZ, 0x10 ;  /* 0x00000010ff04a424 */ /* 0x004fe200078e00ff */
[----:B---3--:R-:W-:Y:S06]  /*2f60*/  @!P0 BRA `(.L_x_52) ;  /* 0x0000010000108947 */ /* 0x008fec0003800000 */
.L_x_203:
[----:B------:R-:W-:Y:S01]  /*2f70*/  ULEA UR8, UR5, UR6, 0x4 ;  /* 0x0000000605087291 */ /* 0x000fe2000f8e20ff */
[----:B------:R-:W-:Y:S01]  /*2f80*/  SEL R3, R6, R3, !P2 ;  /* 0x0000000306037207 */ /* 0x000fe20005000000 */
[----:B------:R-:W-:Y:S01]  /*2f90*/  UIADD3 UR9, UPT, UPT, UR4, 0x80, URZ ;  /* 0x0000008004097890 */ /* 0x000fe2000fffe0ff */
[----:B--2---:R-:W-:Y:S01]  /*2fa0*/  LEA R2, R11, UR6, 0x3 ;  /* 0x000000060b027c11 */ /* 0x004fe2000f8e18ff */
[----:B------:R-:W-:Y:S01]  /*2fb0*/  UIADD3 UR8, UPT, UPT, UR8, 0xe0, URZ ;  /* 0x000000e008087890 */ /* 0x000fe2000fffe0ff */
[----:B------:R-:W-:Y:S01]  /*2fc0*/  SHF.L.U32 R5, R10, 0x1f, RZ ;  /* 0x0000001f0a057819 */ /* 0x000fe200000006ff */
[----:B------:R2:W-:Y:S01]  /*2fd0*/  @!P2 SYNCS.ARRIVE.TRANS64.RED RZ, [R3+URZ], R4 ;  /* 0x0000000403ffa9a7 */ /* 0x0005e200080004ff */
[----:B------:R-:W-:Y:S01]  /*2fe0*/  UIADD3 UR4, UPT, UPT, UR5, 0x1, URZ ;  /* 0x0000000105047890 */ /* 0x000fe2000fffe0ff */
[----:B------:R-:W-:-:S03]  /*2ff0*/  VIADD R8, R8, 0x1 ;  /* 0x0000000108087836 */ /* 0x000fc60000000000 */
[----:B------:R-:W-:Y:S02]  /*3000*/  UISETP.NE.AND UP0, UPT, UR4, 0x2, UPT ;  /* 0x000000020400788c */ /* 0x000fe4000bf05270 */
[----:B------:R-:W-:Y:S06]  /*3010*/  UGETNEXTWORKID.BROADCAST [UR8], [UR9] ;  /* 0x00000000080073ca */ /* 0x000fec0008000100 */
[----:B------:R-:W-:Y:S01]  /*3020*/  USEL UR7, URZ, 0x1, UP0 ;  /* 0x00000001ff077887 */ /* 0x000fe20008000000 */
[----:B------:R-:W-:Y:S01]  /*3030*/  ISETP.NE.AND P0, PT, R8, 0x2, PT ;  /* 0x000000020800780c */ /* 0x000fe20003f05270 */
[----:B------:R-:W-:Y:S01]  /*3040*/  USEL UR5, UR4, URZ, UP0 ;  /* 0x000000ff04057287 */ /* 0x000fe20008000000 */
[----:B------:R-:W3:Y:S03]  /*3050*/  SYNCS.PHASECHK.TRANS64.TRYWAIT P1, [R2+URZ+0x80], R5 ;  /* 0x00008005020075a7 */ /* 0x000ee600080211ff */
[----:B------:R-:W-:Y:S01]  /*3060*/  LOP3.LUT R12, R12, UR7, RZ, 0x3c, !PT ;  /* 0x000000070c0c7c12 */ /* 0x000fe2000f8e3cff */
[----:B--23--:R-:W-:Y:S07]  /*3070*/  @!P1 BRA `(.L_x_53) ;  /* 0x000000fc00e49947 */ /* 0x00cfee0003800000 */
.L_x_204:
[C---:B------:R-:W-:Y:S01]  /*3080*/  LEA R4, R11.reuse, UR6, 0x4 ;  /* 0x000000060b047c11 */ /* 0x040fe2000f8e20ff */
[----:B--2---:R-:W-:Y:S01]  /*3090*/  VIADD R2, R2, 0x90 ;  /* 0x0000009002027836 */ /* 0x004fe20000000000 */
[----:B------:R-:W-:Y:S01]  /*30a0*/  SEL R8, R8, RZ, P0 ;  /* 0x000000ff08087207 */ /* 0x000fe20000000000 */
[----:B------:R-:W-:-:S03]  /*30b0*/  VIADD R11, R11, 0x1 ;  /* 0x000000010b0b7836 */ /* 0x000fc60000000000 */
[----:B------:R-:W2:Y:S01]  /*30c0*/  LDS.128 R4, [R4+0xe0] ;  /* 0x0000e00004047984 */ /* 0x000ea20000000c00 */
[----:B------:R-:W-:Y:S02]  /*30d0*/  PRMT R2, RZ, 0x654, R2 ;  /* 0x00000654ff027816 */ /* 0x000fe40000000002 */
[C---:B------:R-:W-:Y:S01]  /*30e0*/  ISETP.NE.AND P1, PT, R11.reuse, 0x2, PT ;  /* 0x000000020b00780c */ /* 0x040fe20003f25270 */
[----:B------:R-:W-:Y:S01]  /*30f0*/  @!PT LDS RZ, [RZ] ;  /* 0x00000000fffff984 */ /* 0x000fe20000000800 */
[----:B------:R-:W-:Y:S01]  /*3100*/  @!PT LDS RZ, [RZ] ;  /* 0x00000000fffff984 */ /* 0x000fe20000000800 */
[----:B------:R-:W-:Y:S01]  /*3110*/  @!PT LDS RZ, [RZ] ;  /* 0x00000000fffff984 */ /* 0x000fe20000000800 */
[----:B------:R-:W-:Y:S01]  /*3120*/  @!PT LDS RZ, [RZ] ;  /* 0x00000000fffff984 */ /* 0x000fe20000000800 */
[----:B------:R3:W-:Y:S06]  /*3130*/  MEMBAR.ALL.CTA ;  /* 0x0000000000007992 */ /* 0x0007ec0000008000 */
[----:B---3--:R-:W3:Y:S01]  /*3140*/  FENCE.VIEW.ASYNC.S ;  /* 0x00000000000073c6 */ /* 0x008ee20000000000 */
[----:B------:R-:W-:Y:S01]  /*3150*/  SEL R11, R11, RZ, P1 ;  /* 0x000000ff0b0b7207 */ /* 0x000fe20000800000 */
[----:B---3--:R3:W-:Y:S01]  /*3160*/  SYNCS.ARRIVE.TRANS64.RED.A1T0 RZ, [R2+URZ], RZ ;  /* 0x000000ff02ff79a7 */ /* 0x0087e200081004ff */
[----:B--2---:R-:W-:-:S02]  /*3170*/  LOP3.LUT P3, RZ, R6, 0x1, RZ, 0xc0, !PT ;  /* 0x0000000106ff7812 */ /* 0x004fc4000786c0ff */
[----:B------:R-:W-:-:S04]  /*3180*/  SEL R5, RZ, 0x1, P1 ;  /* 0x00000001ff057807 */ /* 0x000fc80000800000 */
[----:B------:R-:W-:Y:S02]  /*3190*/  LOP3.LUT R10, R10, R5, RZ, 0x3c, !PT ;  /* 0x000000050a0a7212 */ /* 0x000fe400078e3cff */
[----:B---3--:R-:W-:-:S04]  /*31a0*/  SEL R2, RZ, 0x1, P0 ;  /* 0x00000001ff027807 */ /* 0x008fc80000000000 */
[----:B------:R-:W-:Y:S01]  /*31b0*/  LOP3.LUT R9, R9, R2, RZ, 0x3c, !PT ;  /* 0x0000000209097212 */ /* 0x000fe200078e3cff */
[----:B------:R-:W-:Y:S06]  /*31c0*/  @P3 BRA `(.L_x_54) ;  /* 0xfffffffc002c3947 */ /* 0x000fec000383ffff */
[----:B------:R-:W-:Y:S01]  /*31d0*/  ULEA UR4, UR5, UR6, 0x3 ;  /* 0x0000000605047291 */ /* 0x000fe2000f8e18ff */
[----:B------:R-:W-:-:S08]  /*31e0*/  SHF.L.U32 R3, R12, 0x1f, RZ ;  /* 0x0000001f0c037819 */ /* 0x000fd000000006ff */
[----:B------:R-:W2:Y:S02]  /*31f0*/  SYNCS.PHASECHK.TRANS64 P0, [UR4+0x90], R3 ;  /* 0x00009003ff0075a7 */ /* 0x000ea40008001004 */
[----:B--2---:R-:W-:Y:S05]  /*3200*/  @P0 BRA `(.L_x_55) ;  /* 0x0000000000080947 */ /* 0x004fea0003800000 */
[----:B------:R-:W2:Y:S02]  /*3210*/  SYNCS.PHASECHK.TRANS64.TRYWAIT P0, [UR4+0x90], R3 ;  /* 0x00009003ff0075a7 */ /* 0x000ea40008001104 */
[----:B--2---:R-:W-:Y:S05]  /*3220*/  @!P0 BRA `(.L_x_56) ;  /* 0x000000fc008c8947 */ /* 0x004fea0003800000 */
.L_x_55:
[----:B------:R-:W-:-:S04]  /*3230*/  UIADD3 UR7, UPT, UPT, UR5, 0x1, URZ ;  /* 0x0000000105077890 */ /* 0x000fc8000fffe0ff */
[----:B------:R-:W-:-:S04]  /*3240*/  UISETP.NE.AND UP0, UPT, UR7, 0x2, UPT ;  /* 0x000000020700788c */ /* 0x000fc8000bf05270 */
[----:B------:R-:W-:Y:S02]  /*3250*/  USEL UR8, URZ, 0x1, UP0 ;  /* 0x00000001ff087887 */ /* 0x000fe40008000000 */
[----:B------:R-:W-:-:S04]  /*3260*/  USEL UR7, UR7, URZ, UP0 ;  /* 0x000000ff07077287 */ /* 0x000fc80008000000 */
[----:B------:R-:W-:Y:S01]  /*3270*/  ULEA UR7, UR7, UR6, 0x3 ;  /* 0x0000000607077291 */ /* 0x000fe2000f8e18ff */
[----:B--2---:R-:W-:-:S04]  /*3280*/  LOP3.LUT R3, R12, UR8, RZ, 0x3c, !PT ;  /* 0x000000080c037c12 */ /* 0x004fc8000f8e3cff */
[----:B------:R-:W-:-:S04]  /*3290*/  SHF.L.U32 R0, R3, 0x1f, RZ ;  /* 0x0000001f03007819 */ /* 0x000fc800000006ff */
[----:B------:R-:W2:Y:S02]  /*32a0*/  SYNCS.PHASECHK.TRANS64 P0, [UR7+0x90], R0 ;  /* 0x00009000ff0075a7 */ /* 0x000ea40008001007 */
[----:B-12---:R-:W-:Y:S05]  /*32b0*/  @P0 EXIT ;  /* 0x000000000000094d */ /* 0x006fea0003800000 */
[----:B------:R-:W-:Y:S02]  /*32c0*/  SHF.L.U32 R3, R3, 0x1f, RZ ;  /* 0x0000001f03037819 */ /* 0x000fe400000006ff */
[----:B------:R-:W-:-:S07]  /*32d0*/  MOV R0, UR7 ;  /* 0x0000000700007c02 */ /* 0x000fce0008000f00 */
.L_x_57:
[----:B-1----:R1:W2:Y:S02]  /*32e0*/  SYNCS.PHASECHK.TRANS64.TRYWAIT P0, [R0+URZ+0x90], R3 ;  /* 0x00009003000075a7 */ /* 0x0022a400080011ff */
[----:B--2---:R-:W-:Y:S05]  /*32f0*/  @!P0 NANOSLEEP.SYNCS 0x989680 ;  /* 0x009896800000895d */ /* 0x004fea0003900000 */
[----:B------:R-:W2:Y:S02]  /*3300*/  @!P0 SYNCS.PHASECHK.TRANS64 P0, [R0+URZ+0x90], R3 ;  /* 0x00009003000085a7 */ /* 0x000ea400080010ff */
[----:B--2---:R-:W-:Y:S05]  /*3310*/  @P0 EXIT ;  /* 0x000000000000094d */ /* 0x004fea0003800000 */
[----:B------:R-:W-:Y:S05]  /*3320*/  BRA `(.L_x_57) ;  /* 0xfffffffc00ec7947 */ /* 0x000fea000383ffff */
.L_x_50:
[----:B------:R-:W-:Y:S05]  /*3330*/  BRA.U UP4, `(.L_x_58) ;  /* 0x0000001504507547 */ /* 0x000fea000b800000 */
[----:B------:R-:W2:Y:S01]  /*3340*/  S2UR UR7, SR_CgaCtaId ;  /* 0x00000000000779c3 */ /* 0x000ea20000008800 */
[----:B------:R-:W-:Y:S01]  /*3350*/  UMOV UR4, 0x40 ;  /* 0x0000004000047882 */ /* 0x000fe20000000000 */
[----:B------:R-:W-:Y:S01]  /*3360*/  NOP ;  /* 0x0000000000007918 */ /* 0x000fe20000000000 */
[----:B------:R-:W-:Y:S01]  /*3370*/  UMOV UR6, 0x400 ;  /* 0x0000040000067882 */ /* 0x000fe20000000000 */
[----:B--2---:R-:W-:Y:S02]  /*3380*/  ULEA UR5, UR7, UR4, 0x18 ;  /* 0x0000000407057291 */ /* 0x004fe4000f8ec0ff */
[----:B------:R-:W-:-:S07]  /*3390*/  ULEA UR6, UR7, UR6, 0x18 ;  /* 0x0000000607067291 */ /* 0x000fce000f8ec0ff */
[----:B------:R-:W2:Y:S02]  /*33a0*/  LDS.U8 R0, [UR5+0x1c] ;  /* 0x00001c05ff007984 */ /* 0x000ea40008000000 */
[----:B--2---:R-:W-:-:S13]  /*33b0*/  ISETP.NE.AND P0, PT, R0, RZ, PT ;  /* 0x000000ff0000720c */ /* 0x004fda0003f05270 */
[----:B------:R-:W-:Y:S05]  /*33c0*/  @P0 BRA `(.L_x_59) ;  /* 0x0000000000580947 */ /* 0x000fea0003800000 */
[----:B------:R-:W-:-:S13]  /*33d0*/  ELECT P0, URZ, PT ;  /* 0x0000000000ff782f */ /* 0x000fda0003800000 */
[----:B------:R-:W-:Y:S05]  /*33e0*/  @!P0 BRA `(.L_x_60) ;  /* 0x0000000000608947 */ /* 0x000fea0003800000 */
[----:B------:R-:W-:Y:S01]  /*33f0*/  UMOV UR4, 0x10 ;  /* 0x0000001000047882 */ /* 0x000fe20000000000 */
[----:B------:R-:W-:Y:S01]  /*3400*/  HFMA2 R0, -RZ, RZ, 0, 5.9604644775390625e-08 ;  /* 0x00000001ff007431 */ /* 0x000fe200000001ff */
[----:B------:R-:W-:-:S03]  /*3410*/  MOV R3, 0xffff ;  /* 0x0000ffff00037802 */ /* 0x000fc60000000f00 */
[----:B------:R-:W-:Y:S04]  /*3420*/  DEPBAR.LE SB2, 0x36 ;  /* 0x0000ad800000791a */ /* 0x000fe80000000000 */
[----:B------:R-:W2:Y:S02]  /*3430*/  UTCATOMSWS.FIND_AND_SET.ALIGN UP0, UR4, UR4 ;  /* 0x00000004000475e3 */ /* 0x000ea40008000800 */
[----:B--2---:R-:W-:Y:S01]  /*3440*/  MOV R4, UR4 ;  /* 0x0000000400047c02 */ /* 0x004fe20008000f00 */
[----:B------:R-:W-:Y:S06]  /*3450*/  BRA.U UP0, `(.L_x_61) ;  /* 0x0000000100187547 */ /* 0x000fec000b800000 */
.L_x_62:
[----:B------:R-:W-:Y:S05]  /*3460*/  NANOSLEEP 0x64 ;  /* 0x000000640000795d */ /* 0x000fea0003800000 */
[----:B------:R-:W-:-:S05]  /*3470*/  UMOV UR4, 0x10 ;  /* 0x0000001000047882 */ /* 0x000fca0000000000 */
[----:B------:R-:W-:Y:S04]  /*3480*/  DEPBAR.LE SB2, 0x36 ;  /* 0x0000ad800000791a */ /* 0x000fe80000000000 */
[----:B------:R-:W2:Y:S02]  /*3490*/  UTCATOMSWS.FIND_AND_SET.ALIGN UP0, UR4, UR4 ;  /* 0x00000004000475e3 */ /* 0x000ea40008000800 */
[----:B--2---:R-:W-:Y:S01]  /*34a0*/  MOV R4, UR4 ;  /* 0x0000000400047c02 */ /* 0x004fe20008000f00 */
[----:B------:R-:W-:Y:S05]  /*34b0*/  BRA.U !UP0, `(.L_x_62) ;  /* 0xfffffffd08e87547 */ /* 0x000fea000b83ffff */
.L_x_61:
[-C--:B------:R-:W-:Y:S02]  /*34c0*/  SHF.L.U32 R3, R3, R4.reuse, RZ ;  /* 0x0000000403037219 */ /* 0x080fe400000006ff */
[----:B------:R-:W-:Y:S01]  /*34d0*/  SHF.L.U32 R0, R0, R4, RZ ;  /* 0x0000000400007219 */ /* 0x000fe200000006ff */
[----:B------:R-:W-:Y:S02]  /*34e0*/  IMAD.SHL.U32 R4, R4, 0x20, RZ ;  /* 0x0000002004047824 */ /* 0x000fe400078e00ff */
[----:B------:R2:W-:Y:S04]  /*34f0*/  ATOMS.OR RZ, [UR5+0x14], R3 ;  /* 0x00001403ffff798c */ /* 0x0005e8000b000005 */
[----:B------:R2:W-:Y:S04]  /*3500*/  ATOMS.OR RZ, [UR5+0x18], R0 ;  /* 0x00001800ffff798c */ /* 0x0005e8000b000005 */
[----:B------:R2:W-:Y:S01]  /*3510*/  STS [UR6+0x100], R4 ;  /* 0x00010004ff007988 */ /* 0x0005e20008000806 */
[----:B------:R-:W-:Y:S05]  /*3520*/  BRA `(.L_x_60) ;  /* 0x0000000000107947 */ /* 0x000fea0003800000 */
.L_x_59:
[----:B------:R-:W-:Y:S02]  /*3530*/  MOV R0, 0xffffffff ;  /* 0xffffffff00007802 */ /* 0x000fe40000000f00 */
[----:B------:R-:W-:-:S03]  /*3540*/  MOV R4, 0x3570 ;  /* 0x0000357000047802 */ /* 0x000fc60000000f00 */
[----:B------:R2:W-:Y:S04]  /*3550*/  STS [UR6+0x100], R0 ;  /* 0x00010000ff007988 */ /* 0x0005e80008000806 */
[----:B-12--5:R-:W-:Y:S05]  /*3560*/  CALL.REL.NOINC `($__internal_1_$__cuda_sm10x_tcgen05_guardrail_trap_phase_invalid_during_alloc) ;  /* 0x0000010400587944 */ /* 0x026fea0003c00000 */
.L_x_60:
[----:B------:R-:W-:Y:S05]  /*3570*/  WARPSYNC.ALL ;  /* 0x0000000000007948 */ /* 0x000fea0003800000 */
[----:B------:R-:W3:Y:S01]  /*3580*/  S2UR UR4, SR_CgaCtaId ;  /* 0x00000000000479c3 */ /* 0x000ee20000008800 */
[----:B------:R-:W-:Y:S01]  /*3590*/  UMOV UR38, 0x400 ;  /* 0x0000040000267882 */ /* 0x000fe20000000000 */
[----:B------:R-:W-:-:S06]  /*35a0*/  NOP ;  /* 0x0000000000007918 */ /* 0x000fcc0000000000 */
[----:B------:R-:W-:Y:S06]  /*35b0*/  BAR.ARV 0x6, 0xa0 ;  /* 0x0182800000007b1d */ /* 0x000fec0000002000 */
[----:B------:R-:W4:Y:S01]  /*35c0*/  LDCU UR12, c[0x0][0x38c] ;  /* 0x00007180ff0c77ac */ /* 0x000f220008000800 */
[----:B------:R-:W-:Y:S01]  /*35d0*/  CS2R R8, SRZ ;  /* 0x0000000000087805 */ /* 0x000fe2000001ff00 */
[----:B--2---:R-:W-:Y:S01]  /*35e0*/  IMAD.MOV.U32 R3, RZ, RZ, RZ ;  /* 0x000000ffff037224 */ /* 0x004fe200078e00ff */
[----:B------:R-:W-:Y:S01]  /*35f0*/  UMOV UR5, 0x1 ;  /* 0x0000000100057882 */ /* 0x000fe20000000000 */
[----:B------:R-:W-:Y:S01]  /*3600*/  UMOV UR35, URZ ;  /* 0x000000ff00237c82 */ /* 0x000fe20008000000 */
[----:B------:R-:W-:Y:S01]  /*3610*/  UMOV UR64, URZ ;  /* 0x000000ff00407c82 */ /* 0x000fe20008000000 */
[----:B------:R-:W-:Y:S01]  /*3620*/  UMOV UR62, URZ ;  /* 0x000000ff003e7c82 */ /* 0x000fe20008000000 */
[----:B------:R-:W-:Y:S01]  /*3630*/  UMOV UR60, URZ ;  /* 0x000000ff003c7c82 */ /* 0x000fe20008000000 */
[----:B------:R-:W-:Y:S01]  /*3640*/  UMOV UR46, URZ ;  /* 0x000000ff002e7c82 */ /* 0x000fe20008000000 */
[----:B---3--:R-:W-:Y:S01]  /*3650*/  ULEA UR38, UR4, UR38, 0x18 ;  /* 0x0000002604267291 */ /* 0x008fe2000f8ec0ff */
[----:B------:R-:W2:Y:S03]  /*3660*/  LDCU UR4, c[0x0][0x38c] ;  /* 0x00007180ff0477ac */ /* 0x000ea60008000800 */
[----:B------:R-:W-:-:S02]  /*3670*/  UIADD3 UR7, UPT, UPT, UR38, 0x8400, URZ ;  /* 0x0000840026077890 */ /* 0x000fc4000fffe0ff */
[----:B------:R-:W-:-:S03]  /*3680*/  UIADD3 UR6, UPT, UPT, UR38, 0x14400, URZ ;  /* 0x0001440026067890 */ /* 0x000fc6000fffe0ff */
[----:B------:R-:W3:Y:S01]  /*3690*/  LDS R0, [UR38+0x100] ;  /* 0x00010026ff007984 */ /* 0x000ee20008000800 */
[----:B----4-:R-:W-:Y:S02]  /*36a0*/  UIADD3 UR12, UPT, UPT, UR12, 0xff, URZ ;  /* 0x000000ff0c0c7890 */ /* 0x010fe4000fffe0ff */
[----:B------:R-:W-:Y:S02]  /*36b0*/  UIADD3 UR8, UPT, UPT, UR38, 0x2d000, URZ ;  /* 0x0002d00026087890 */ /* 0x000fe4000fffe0ff */
[----:B------:R-:W-:Y:S02]  /*36c0*/  USHF.R.U32.HI UR11, URZ, 0x4, UR7 ;  /* 0x00000004ff0b7899 */ /* 0x000fe40008011607 */
[----:B------:R-:W-:Y:S02]  /*36d0*/  USHF.R.U32.HI UR9, URZ, 0x4, UR6 ;  /* 0x00000004ff097899 */ /* 0x000fe40008011606 */
[----:B------:R-:W-:Y:S02]  /*36e0*/  USHF.R.S32.HI UR10, URZ, 0x1f, UR12 ;  /* 0x0000001fff0a7899 */ /* 0x000fe4000801140c */
[----:B--2---:R-:W-:-:S02]  /*36f0*/  UISETP.GE.AND UP3, UPT, UR4, 0x1, UPT ;  /* 0x000000010400788c */ /* 0x004fc4000bf66270 */
[----:B------:R-:W-:Y:S02]  /*3700*/  UISETP.GE.U32.AND UP2, UPT, UR4, 0x101, UPT ;  /* 0x000001010400788c */ /* 0x000fe4000bf46070 */
[----:B------:R-:W-:Y:S02]  /*3710*/  UIADD3 UR4, UPT, UPT, UR38, 0x2c400, URZ ;  /* 0x0002c40026047890 */ /* 0x000fe4000fffe0ff */
[----:B------:R-:W-:Y:S02]  /*3720*/  USHF.R.U32.HI UR6, URZ, 0x4, UR8 ;  /* 0x00000004ff067899 */ /* 0x000fe40008011608 */
[----:B------:R-:W-:Y:S02]  /*3730*/  USHF.R.U32.HI UR7, URZ, 0x4, UR4 ;  /* 0x00000004ff077899 */ /* 0x000fe40008011604 */
[----:B------:R-:W-:Y:S02]  /*3740*/  ULOP3.LUT UR9, UR9, 0x3fff, URZ, 0xc0, !UPT ;  /* 0x00003fff09097892 */ /* 0x000fe4000f8ec0ff */
[----:B------:R-:W-:-:S02]  /*3750*/  ULEA.HI UR4, UR10, UR12, URZ, 0x8 ;  /* 0x0000000c0a047291 */ /* 0x000fc4000f8f40ff */
[----:B------:R-:W-:Y:S02]  /*3760*/  ULOP3.LUT UR7, UR7, 0x3fff, URZ, 0xc0, !UPT ;  /* 0x00003fff07077892 */ /* 0x000fe4000f8ec0ff */
[----:B------:R-:W-:Y:S02]  /*3770*/  ULOP3.LUT UR6, UR6, 0x3fff, URZ, 0xc0, !UPT ;  /* 0x00003fff06067892 */ /* 0x000fe4000f8ec0ff */
[----:B------:R-:W-:Y:S02]  /*3780*/  ULOP3.LUT UR56, UR9, 0x10000, URZ, 0xfc, !UPT ;  /* 0x0001000009387892 */ /* 0x000fe4000f8efcff */
[----:B------:R-:W-:Y:S02]  /*3790*/  ULOP3.LUT UR11, UR11, 0x3fff, URZ, 0xc0, !UPT ;  /* 0x00003fff0b0b7892 */ /* 0x000fe4000f8ec0ff */
[----:B------:R-:W-:Y:S02]  /*37a0*/  USHF.R.S32.HI UR68, URZ, 0x8, UR4 ;  /* 0x00000008ff447899 */ /* 0x000fe40008011404 */
[----:B------:R-:W-:-:S02]  /*37b0*/  ULOP3.LUT UR57, UR7, 0x10000, URZ, 0xfc, !UPT ;  /* 0x0001000007397892 */ /* 0x000fc4000f8efcff */
[----:B------:R-:W-:Y:S02]  /*37c0*/  ULOP3.LUT UR58, UR6, 0x10000, URZ, 0xfc, !UPT ;  /* 0x00010000063a7892 */ /* 0x000fe4000f8efcff */
[----:B------:R-:W-:Y:S01]  /*37d0*/  ULOP3.LUT UR39, UR11, 0x10000, URZ, 0xfc, !UPT ;  /* 0x000100000b277892 */ /* 0x000fe2000f8efcff */
[----:B---3--:R-:W-:Y:S01]  /*37e0*/  R2UR UR32, R0 ;  /* 0x00000000002072ca */ /* 0x008fe200000e0000 */
[----:B------:R-:W-:Y:S02]  /*37f0*/  UIADD3 UR70, UPT, UPT, UR38, 0xa0, URZ ;  /* 0x000000a026467890 */ /* 0x000fe4000fffe0ff */
[----:B------:R-:W-:Y:S01]  /*3800*/  UIADD3 UR69, UPT, UPT, UR68, -0x1, URZ ;  /* 0xffffffff44457890 */ /* 0x000fe2000fffe0ff */
[----:B------:R-:W-:Y:S01]  /*3810*/  UMOV UR44, URZ ;  /* 0x000000ff002c7c82 */ /* 0x000fe20008000000 */
[----:B------:R-:W-:Y:S01]  /*3820*/  UMOV UR42, URZ ;  /* 0x000000ff002a7c82 */ /* 0x000fe20008000000 */
[----:B------:R-:W-:-:S07]  /*3830*/  UMOV UR40, URZ ;  /* 0x000000ff00287c82 */ /* 0x000fce0008000000 */
[----:B------:R-:W-:Y:S02]  /*3840*/  UIADD3 UR54, UPT, UPT, UR32, 0x1c0, URZ ;  /* 0x000001c020367890 */ /* 0x000fe4000fffe0ff */
[----:B------:R-:W-:Y:S02]  /*3850*/  UIADD3 UR55, UPT, UPT, UR32, 0x1c8, URZ ;  /* 0x000001c820377890 */ /* 0x000fe4000fffe0ff */
[----:B------:R-:W-:Y:S02]  /*3860*/  UIADD3 UR52, UPT, UPT, UR32, 0x1c4, URZ ;  /* 0x000001c420347890 */ /* 0x000fe4000fffe0ff */
[----:B------:R-:W-:Y:S02]  /*3870*/  UIADD3 UR50, UPT, UPT, UR32, -0x7ffffe40, URZ ;  /* 0x800001c020327890 */ /* 0x000fe4000fffe0ff */
[----:B------:R-:W-:Y:S02]  /*3880*/  UIADD3 UR51, UPT, UPT, UR32, -0x7ffffe38, URZ ;  /* 0x800001c820337890 */ /* 0x000fe4000fffe0ff */
[----:B------:R-:W-:-:S02]  /*3890*/  UIADD3 UR53, UPT, UPT, UR32, 0x1d0, URZ ;  /* 0x000001d020357890 */ /* 0x000fc4000fffe0ff */
[----:B------:R-:W-:Y:S02]  /*38a0*/  UIADD3 UR48, UPT, UPT, UR32, -0x7ffffe3c, URZ ;  /* 0x800001c420307890 */ /* 0x000fe4000fffe0ff */
[----:B------:R-:W-:Y:S02]  /*38b0*/  UIADD3 UR49, UPT, UPT, UR32, -0x7ffffe30, URZ ;  /* 0x800001d020317890 */ /* 0x000fe4000fffe0ff */
[----:B------:R-:W-:Y:S02]  /*38c0*/  USHF.R.U32.HI UR9, URZ, 0x11, UR54 ;  /* 0x00000011ff097899 */ /* 0x000fe40008011636 */
[----:B------:R-:W-:Y:S02]  /*38d0*/  USHF.R.U32.HI UR8, URZ, 0x1a, UR55 ;  /* 0x0000001aff087899 */ /* 0x000fe40008011637 */
[----:B------:R-:W-:Y:S02]  /*38e0*/  USHF.R.U32.HI UR7, URZ, 0x11, UR50 ;  /* 0x00000011ff077899 */ /* 0x000fe40008011632 */
[----:B------:R-:W-:-:S02]  /*38f0*/  USHF.R.U32.HI UR6, URZ, 0x1a, UR51 ;  /* 0x0000001aff067899 */ /* 0x000fc40008011633 */
[----:B------:R-:W-:Y:S02]  /*3900*/  USHF.R.U32.HI UR4, URZ, 0x11, UR52 ;  /* 0x00000011ff047899 */ /* 0x000fe40008011634 */
[----:B------:R-:W-:Y:S02]  /*3910*/  USHF.R.U32.HI UR10, URZ, 0x1a, UR53 ;  /* 0x0000001aff0a7899 */ /* 0x000fe40008011635 */
[----:B------:R-:W-:Y:S02]  /*3920*/  USHF.R.U32.HI UR12, URZ, 0x11, UR48 ;  /* 0x00000011ff0c7899 */ /* 0x000fe40008011630 */
[----:B------:R-:W-:Y:S02]  /*3930*/  USHF.R.U32.HI UR13, URZ, 0x1a, UR49 ;  /* 0x0000001aff0d7899 */ /* 0x000fe40008011631 */
[----:B------:R-:W-:Y:S02]  /*3940*/  ULOP3.LUT UR14, UR9, 0x6000, URZ, 0xc0, !UPT ;  /* 0x00006000090e7892 */ /* 0x000fe4000f8ec0ff */
[----:B------:R-:W-:-:S02]  /*3950*/  ULOP3.LUT UR66, UR8, 0x30, URZ, 0xc0, !UPT ;  /* 0x0000003008427892 */ /* 0x000fc4000f8ec0ff */
[----:B------:R-:W-:Y:S02]  /*3960*/  ULOP3.LUT UR11, UR7, 0x6000, URZ, 0xc0, !UPT ;  /* 0x00006000070b7892 */ /* 0x000fe4000f8ec0ff */
[----:B------:R-:W-:Y:S02]  /*3970*/  ULOP3.LUT UR9, UR6, 0x30, URZ, 0xc0, !UPT ;  /* 0x0000003006097892 */ /* 0x000fe4000f8ec0ff */
[----:B------:R-:W-:Y:S02]  /*3980*/  ULOP3.LUT UR8, UR4, 0x6000, URZ, 0xc0, !UPT ;  /* 0x0000600004087892 */ /* 0x000fe4000f8ec0ff */
[----:B------:R-:W-:Y:S02]  /*3990*/  ULOP3.LUT UR7, UR10, 0x30, URZ, 0xc0, !UPT ;  /* 0x000000300a077892 */ /* 0x000fe4000f8ec0ff */
        /* <DEDUP_REMOVED lines=10> */
[----:B------:R-:W-:Y:S02]  /*3a40*/  UPRMT UR67, UR66, 0x5410, UR14 ;  /* 0x0000541042437896 */ /* 0x000fe4000800000e */
[----:B------:R-:W-:Y:S02]  /*3a50*/  UPRMT UR65, UR9, 0x5410, UR11 ;  /* 0x0000541009417896 */ /* 0x000fe4000800000b */
[----:B------:R-:W-:Y:S02]  /*3a60*/  UPRMT UR63, UR7, 0x5410, UR8 ;  /* 0x00005410073f7896 */ /* 0x000fe40008000008 */
[----:B------:R-:W-:Y:S01]  /*3a70*/  UPRMT UR61, UR4, 0x5410, UR6 ;  /* 0x00005410043d7896 */ /* 0x000fe20008000006 */
[----:B------:R-:W-:Y:S01]  /*3a80*/  UMOV UR66, URZ ;  /* 0x000000ff00427c82 */ /* 0x000fe20008000000 */
[----:B------:R-:W-:Y:S01]  /*3a90*/  UMOV UR47, UR67 ;  /* 0x00000043002f7c82 */ /* 0x000fe20008000000 */
[----:B------:R-:W-:-:S02]  /*3aa0*/  UMOV UR45, UR65 ;  /* 0x00000041002d7c82 */ /* 0x000fc40008000000 */
[----:B------:R-:W-:Y:S02]  /*3ab0*/  UMOV UR43, UR63 ;  /* 0x0000003f002b7c82 */ /* 0x000fe40008000000 */
[----:B------:R-:W-:-:S05]  /*3ac0*/  UMOV UR41, UR61 ;  /* 0x0000003d00297c82 */ /* 0x000fca0008000000 */
.L_x_72:
[C---:B------:R-:W-:Y:S02]  /*3ad0*/  LEA R0, R9.reuse, UR38, 0x3 ;  /* 0x0000002609007c11 */ /* 0x040fe4000f8e18ff */
[----:B------:R-:W-:Y:S02]  /*3ae0*/  SHF.L.U32 R5, R8, 0x1f, RZ ;  /* 0x0000001f08057819 */ /* 0x000fe400000006ff */
[----:B------:R-:W-:Y:S02]  /*3af0*/  LEA R4, R9, UR38, 0x4 ;  /* 0x0000002609047c11 */ /* 0x000fe4000f8e20ff */
[----:B--2---:R-:W2:Y:S02]  /*3b00*/  SYNCS.PHASECHK.TRANS64.TRYWAIT P0, [R0+URZ+0x80], R5 ;  /* 0x00008005000075a7 */ /* 0x004ea400080011ff */
[----:B--23--:R-:W-:Y:S05]  /*3b10*/  @!P0 BRA `(.L_x_63) ;  /* 0x000000f400688947 */ /* 0x00cfea0003800000 */
.L_x_206:
[----:B--2---:R-:W2:Y:S01]  /*3b20*/  LDS.128 R4, [R4+0xe0] ;  /* 0x0000e00004047984 */ /* 0x004ea20000000c00 */
[----:B------:R-:W-:Y:S01]  /*3b30*/  VIADD R0, R0, 0x90 ;  /* 0x0000009000007836 */ /* 0x000fe20000000000 */
[----:B------:R-:W-:Y:S01]  /*3b40*/  ULOP3.LUT UR59, UR5, 0x1, URZ, 0x3c, !UPT ;  /* 0x00000001053b7892 */ /* 0x000fe2000f8e3cff */
[----:B------:R-:W-:Y:S01]  /*3b50*/  VIADD R9, R9, 0x1 ;  /* 0x0000000109097836 */ /* 0x000fe20000000000 */
[----:B------:R-:W-:Y:S01]  /*3b60*/  @!PT LDS RZ, [RZ] ;  /* 0x00000000fffff984 */ /* 0x000fe20000000800 */
[----:B------:R-:W-:Y:S01]  /*3b70*/  @!PT LDS RZ, [RZ] ;  /* 0x00000000fffff984 */ /* 0x000fe20000000800 */
[----:B------:R-:W-:Y:S01]  /*3b80*/  @!PT LDS RZ, [RZ] ;  /* 0x00000000fffff984 */ /* 0x000fe20000000800 */
[----:B------:R-:W-:Y:S01]  /*3b90*/  @!PT LDS RZ, [RZ] ;  /* 0x00000000fffff984 */ /* 0x000fe20000000800 */
[----:B------:R3:W-:Y:S06]  /*3ba0*/  MEMBAR.ALL.CTA ;  /* 0x0000000000007992 */ /* 0x0007ec0000008000 */
[----:B---3--:R-:W3:Y:S01]  /*3bb0*/  FENCE.VIEW.ASYNC.S ;  /* 0x00000000000073c6 */ /* 0x008ee20000000000 */
[----:B------:R-:W-:Y:S01]  /*3bc0*/  UMOV UR6, 0x1 ;  /* 0x0000000100067882 */ /* 0x000fe20000000000 */
[----:B------:R-:W-:Y:S01]  /*3bd0*/  PRMT R0, RZ, 0x654, R0 ;  /* 0x00000654ff007816 */ /* 0x000fe20000000000 */
[----:B------:R-:W-:Y:S01]  /*3be0*/  UIMAD UR34, UR59, 0xc0, UR32 ;  /* 0x000000c03b2278a4 */ /* 0x000fe2000f8e0220 */
[----:B------:R-:W-:Y:S01]  /*3bf0*/  UMOV UR4, UR68 ;  /* 0x0000004400047c82 */ /* 0x000fe20008000000 */
[----:B------:R-:W-:Y:S01]  /*3c00*/  UMOV UR9, URZ ;  /* 0x000000ff00097c82 */ /* 0x000fe20008000000 */
[----:B---3--:R3:W-:Y:S01]  /*3c10*/  SYNCS.ARRIVE.TRANS64.RED.A1T0 RZ, [R0+URZ], RZ ;  /* 0x000000ff00ff79a7 */ /* 0x0087e200081004ff */
[----:B--2---:R-:W-:Y:S01]  /*3c20*/  LOP3.LUT P2, RZ, R6, 0x1, RZ, 0xc0, !PT ;  /* 0x0000000106ff7812 */ /* 0x004fe2000784c0ff */
[----:B---3--:R-:W-:-:S12]  /*3c30*/  BRA.U !UP3, `(.L_x_64) ;  /* 0x000000050b107547 */ /* 0x008fd8000b800000 */
[----:B------:R-:W-:Y:S01]  /*3c40*/  ULEA UR7, UR35, UR38, 0x3 ;  /* 0x0000002623077291 */ /* 0x000fe2000f8e18ff */
[----:B------:R-:W-:-:S08]  /*3c50*/  SHF.L.U32 R5, R3, 0x1f, RZ ;  /* 0x0000001f03057819 */ /* 0x000fd000000006ff */
[----:B------:R-:W2:Y:S02]  /*3c60*/  SYNCS.PHASECHK.TRANS64.TRYWAIT P0, [UR7], R5 ;  /* 0x00000005ff0075a7 */ /* 0x000ea40008001107 */
[----:B--2---:R-:W-:Y:S05]  /*3c70*/  @P0 BRA `(.L_x_65) ;  /* 0x0000000000080947 */ /* 0x004fea0003800000 */
[----:B------:R-:W2:Y:S02]  /*3c80*/  SYNCS.PHASECHK.TRANS64.TRYWAIT P0, [UR7], R5 ;  /* 0x00000005ff0075a7 */ /* 0x000ea40008001107 */
[----:B--2---:R-:W-:Y:S05]  /*3c90*/  @!P0 BRA `(.L_x_66) ;  /* 0x000000f4001c8947 */ /* 0x004fea0003800000 */
.L_x_65:
[----:B------:R-:W-:Y:S01]  /*3ca0*/  UIADD3 UR4, UPT, UPT, UR35, 0x1, URZ ;  /* 0x0000000123047890 */ /* 0x000fe2000fffe0ff */
[----:B------:R-:W-:Y:S01]  /*3cb0*/  PLOP3.LUT P1, PT, PT, PT, UP2, 0x80, 0x8 ;  /* 0x000000000008781c */ /* 0x000fe20003f2f028 */
[----:B------:R-:W-:Y:S01]  /*3cc0*/  ULEA UR8, UR35, UR57, 0x6 ;  /* 0x0000003923087291 */ /* 0x000fe2000f8e30ff */
[----:B--2---:R-:W-:Y:S01]  /*3cd0*/  IMAD.U32 R0, RZ, RZ, UR5 ;  /* 0x00000005ff007e24 */ /* 0x004fe2000f8e00ff */
[----:B------:R-:W-:Y:S02]  /*3ce0*/  UISETP.NE.AND UP0, UPT, UR4, 0x3, UPT ;  /* 0x000000030400788c */ /* 0x000fe4000bf05270 */
[----:B------:R-:W-:Y:S02]  /*3cf0*/  UIADD3 UR16, UPT, UPT, UR8, 0x20, URZ ;  /* 0x0000002008107890 */ /* 0x000fe4000fffe0ff */
[----:B------:R-:W-:Y:S01]  /*3d00*/  USEL UR6, URZ, 0x1, UP0 ;  /* 0x00000001ff067887 */ /* 0x000fe20008000000 */
[----:B------:R-:W-:Y:S01]  /*3d10*/  SHF.L.U32 R5, R0, 0x1f, RZ ;  /* 0x0000001f00057819 */ /* 0x000fe200000006ff */
[----:B------:R-:W-:-:S02]  /*3d20*/  USEL UR22, UR4, URZ, UP0 ;  /* 0x000000ff04167287 */ /* 0x000fc40008000000 */
[----:B------:R-:W-:Y:S02]  /*3d30*/  ULEA UR4, UR35, UR58, 0x7 ;  /* 0x0000003a23047291 */ /* 0x000fe4000f8e38ff */
[----:B------:R-:W-:Y:S01]  /*3d40*/  @UP2 ULEA UR9, UR22, UR38, 0x3 ;  /* 0x0000002616092291 */ /* 0x000fe2000f8e18ff */
[----:B------:R-:W-:Y:S01]  /*3d50*/  LOP3.LUT R3, R3, UR6, RZ, 0x3c, !PT ;  /* 0x0000000603037c12 */ /* 0x000fe2000f8e3cff */
[----:B------:R-:W-:Y:S02]  /*3d60*/  UIADD3 UR10, UPT, UPT, UR4, 0x20, URZ ;  /* 0x00000020040a7890 */ /* 0x000fe4000fffe0ff */
[----:B------:R-:W-:Y:S01]  /*3d70*/  UIADD3 UR12, UPT, UPT, UR4, 0x40, URZ ;  /* 0x00000040040c7890 */ /* 0x000fe2000fffe0ff */
[----:B------:R-:W-:Y:S01]  /*3d80*/  @P1 SHF.L.U32 R4, R3, 0x1f, RZ ;  /* 0x0000001f03041819 */ /* 0x000fe200000006ff */
[----:B------:R-:W-:Y:S01]  /*3d90*/  UIADD3 UR14, UPT, UPT, UR4, 0x60, URZ ;  /* 0x00000060040e7890 */ /* 0x000fe2000fffe0ff */
[----:B------:R-:W-:Y:S02]  /*3da0*/  UMOV UR17, 0x4008 ;  /* 0x0000400800117882 */ /* 0x000fe40000000000 */
[----:B------:R-:W2:Y:S01]  /*3db0*/  @P1 SYNCS.PHASECHK.TRANS64.TRYWAIT P0, [UR9], R4 ;  /* 0x00000004ff0015a7 */ /* 0x000ea20008001109 */
[----:B------:R-:W-:Y:S01]  /*3dc0*/  UMOV UR9, 0x4008 ;  /* 0x0000400800097882 */ /* 0x000fe20000000000 */
[----:B------:R-:W-:Y:S01]  /*3dd0*/  UMOV UR5, 0x4008 ;  /* 0x0000400800057882 */ /* 0x000fe20000000000 */
[----:B------:R3:W-:Y:S01]  /*3de0*/  UTCCP.T.S.4x32dp128bit tmem[UR32+0x1c0], gdesc[UR8] ;  /* 0x0001c008200079e7 */ /* 0x0007e20009100000 */
[----:B------:R-:W-:Y:S01]  /*3df0*/  UMOV UR11, 0x4008 ;  /* 0x00004008000b7882 */ /* 0x000fe20000000000 */
[----:B------:R3:W-:Y:S01]  /*3e00*/  UTCCP.T.S.4x32dp128bit tmem[UR32+0x1c4], gdesc[UR16] ;  /* 0x0001c410200079e7 */ /* 0x0007e20009100000 */
[----:B------:R-:W-:Y:S01]  /*3e10*/  UMOV UR13, 0x4008 ;  /* 0x00004008000d7882 */ /* 0x000fe20000000000 */
[----:B------:R3:W-:Y:S01]  /*3e20*/  UTCCP.T.S.4x32dp128bit tmem[UR32+0x1c8], gdesc[UR4] ;  /* 0x0001c804200079e7 */ /* 0x0007e20009100000 */
[----:B------:R-:W-:Y:S01]  /*3e30*/  UMOV UR15, 0x4008 ;  /* 0x00004008000f7882 */ /* 0x000fe20000000000 */
[----:B------:R3:W-:Y:S01]  /*3e40*/  UTCCP.T.S.4x32dp128bit tmem[UR32+0x1cc], gdesc[UR10] ;  /* 0x0001cc0a200079e7 */ /* 0x0007e20009100000 */
[----:B------:R3:W-:Y:S01]  /*3e50*/  UTCCP.T.S.4x32dp128bit tmem[UR32+0x1d0], gdesc[UR12] ;  /* 0x0001d00c200079e7 */ /* 0x0007e20009100000 */
[----:B------:R3:W-:Y:S01]  /*3e60*/  UTCCP.T.S.4x32dp128bit tmem[UR32+0x1d4], gdesc[UR14] ;  /* 0x0001d40e200079e7 */ /* 0x0007e20009100000 */
[----:B------:R-:W-:Y:S01]  /*3e70*/  UMOV UR6, 0x1 ;  /* 0x0000000100067882 */ /* 0x000fe20000000000 */
[----:B------:R-:W4:Y:S01]  /*3e80*/  SYNCS.PHASECHK.TRANS64.TRYWAIT P3, [UR38+0xa8], R5 ;  /* 0x0000a805ff0075a7 */ /* 0x000f220008061126 */
[----:B--2---:R-:W-:Y:S01]  /*3e90*/  @P1 VOTEU.ANY UP0, P0 ;  /* 0x0000000000ff1886 */ /* 0x004fe20000000100 */
[----:B------:R-:W-:Y:S01]  /*3ea0*/  @UP2 USEL UR6, URZ, 0x1, !UP0 ;  /* 0x00000001ff062887 */ /* 0x000fe2000c000000 */
[----:B---34-:R-:W-:Y:S11]  /*3eb0*/  @!P3 BRA `(.L_x_67) ;  /* 0x000000f000acb947 */ /* 0x018ff60003800000 */
.L_x_209:
[----:B------:R-:W-:Y:S01]  /*3ec0*/  ELECT P0, URZ, PT ;  /* 0x0000000000ff782f */ /* 0x000fe20003800000 */
[----:B------:R-:W-:Y:S02]  /*3ed0*/  ULEA UR8, UR35, UR56, 0xb ;  /* 0x0000003823087291 */ /* 0x000fe4000f8e58ff */
[----:B------:R-:W-:Y:S02]  /*3ee0*/  ULEA UR4, UR35, UR39, 0xa ;  /* 0x0000002723047291 */ /* 0x000fe4000f8e50ff */
[----:B------:R-:W-:Y:S02]  /*3ef0*/  UIADD3 UR23, UPT, UPT, UR7, 0x18, URZ ;  /* 0x0000001807177890 */ /* 0x000fe4000fffe0ff */
[----:B------:R-:W-:Y:S02]  /*3f00*/  UIADD3 UR20, UPT, UPT, UR8, 0x2, URZ ;  /* 0x0000000208147890 */ /* 0x000fe4000fffe0ff */
[----:B------:R-:W-:Y:S02]  /*3f10*/  UIADD3 UR18, UPT, UPT, UR4, 0x2, URZ ;  /* 0x0000000204127890 */ /* 0x000fe4000fffe0ff */
[----:B------:R-:W-:-:S02]  /*3f20*/  UIADD3 UR16, UPT, UPT, UR8, 0x4, URZ ;  /* 0x0000000408107890 */ /* 0x000fc4000fffe0ff */
[----:B--2---:R-:W-:Y:S01]  /*3f30*/  @P0 LOP3.LUT R0, R2, 0xffff, RZ, 0xc0, !PT ;  /* 0x0000ffff02000812 */ /* 0x004fe200078ec0ff */
[----:B------:R-:W-:Y:S02]  /*3f40*/  UIADD3 UR14, UPT, UPT, UR4, 0x4, URZ ;  /* 0x00000004040e7890 */ /* 0x000fe4000fffe0ff */
[----:B------:R-:W-:Y:S01]  /*3f50*/  UIADD3 UR10, UPT, UPT, UR4, 0x6, URZ ;  /* 0x00000006040a7890 */ /* 0x000fe2000fffe0ff */
[----:B------:R-:W-:Y:S01]  /*3f60*/  @P0 R2UR UR7, R0 ;  /* 0x00000000000702ca */ /* 0x000fe200000e0000 */
[----:B------:R-:W-:Y:S01]  /*3f70*/  UIADD3 UR12, UPT, UPT, UR8, 0x6, URZ ;  /* 0x00000006080c7890 */ /* 0x000fe2000fffe0ff */
[----:B------:R-:W-:Y:S01]  /*3f80*/  UMOV UR9, 0x40004040 ;  /* 0x4000404000097882 */ /* 0x000fe20000000000 */
[----:B------:R-:W-:Y:S01]  /*3f90*/  UMOV UR5, 0x40004040 ;  /* 0x4000404000057882 */ /* 0x000fe20000000000 */
[----:B------:R-:W-:Y:S01]  /*3fa0*/  UMOV UR21, 0x40004040 ;  /* 0x4000404000157882 */ /* 0x000fe20000000000 */
[----:B------:R-:W-:Y:S01]  /*3fb0*/  UMOV UR19, 0x40004040 ;  /* 0x4000404000137882 */ /* 0x000fe20000000000 */
[----:B------:R2:W-:Y:S01]  /*3fc0*/  UTCOMMA gdesc[UR4], gdesc[UR8], tmem[UR34], tmem[UR66], idesc[UR67], tmem[UR54], !UPT ;  /* 0xc0364208040075ea */ /* 0x0005e2000f800022 */
[----:B------:R-:W-:Y:S01]  /*3fd0*/  UMOV UR17, 0x40004040 ;  /* 0x4000404000117882 */ /* 0x000fe20000000000 */
[----:B------:R-:W-:Y:S01]  /*3fe0*/  UMOV UR15, 0x40004040 ;  /* 0x40004040000f7882 */ /* 0x000fe20000000000 */
[----:B------:R-:W-:Y:S01]  /*3ff0*/  UMOV UR13, 0x40004040 ;  /* 0x40004040000d7882 */ /* 0x000fe20000000000 */
[----:B------:R-:W-:Y:S01]  /*4000*/  UMOV UR11, 0x40004040 ;  /* 0x40004040000b7882 */ /* 0x000fe20000000000 */
[----:B------:R3:W-:Y:S01]  /*4010*/  UTCOMMA gdesc[UR18], gdesc[UR20], tmem[UR34], tmem[UR64], idesc[UR65], tmem[UR50], UPT ;  /* 0xc0324014120075ea */ /* 0x0007e2000b800022 */
[----:B------:R3:W-:Y:S01]  /*4020*/  UTCOMMA gdesc[UR14], gdesc[UR16], tmem[UR34], tmem[UR62], idesc[UR63], tmem[UR52], UPT ;  /* 0xc0343e100e0075ea */ /* 0x0007e2000b800022 */
[----:B------:R3:W-:Y:S01]  /*4030*/  UTCOMMA gdesc[UR10], gdesc[UR12], tmem[UR34], tmem[UR60], idesc[UR61], tmem[UR48], UPT ;  /* 0xc0303c0c0a0075ea */ /* 0x0007e2000b800022 */
[----:B------:R3:W-:Y:S01]  /*4040*/  UTCBAR.MULTICAST [UR23], URZ, UR7 ;  /* 0x000000ff170073e9 */ /* 0x0007e20008000807 */
[----:B------:R-:W-:Y:S01]  /*4050*/  UMOV UR35, UR22 ;  /* 0x0000001600237c82 */ /* 0x000fe20008000000 */
[----:B--2---:R-:W-:Y:S01]  /*4060*/  UMOV UR9, 0x1 ;  /* 0x0000000100097882 */ /* 0x004fe20000000000 */
[----:B------:R-:W-:-:S05]  /*4070*/  UMOV UR4, UR69 ;  /* 0x0000004500047c82 */ /* 0x000fca0008000000 */
.L_x_64:
[----:B------:R-:W-:-:S09]  /*4080*/  UISETP.GE.AND UP0, UPT, UR4, 0x1, UPT ;  /* 0x000000010400788c */ /* 0x000fd2000bf06270 */
[----:B------:R-:W-:Y:S05]  /*4090*/  BRA.U !UP0, `(.L_x_68) ;  /* 0x0000000508207547 */ /* 0x000fea000b800000 */
[----:B------:R-:W-:Y:S01]  /*40a0*/  UIADD3 UR33, UPT, UPT, UR4, -0x1, URZ ;  /* 0xffffffff04217890 */ /* 0x000fe2000fffe0ff */
[----:B------:R-:W-:-:S11]  /*40b0*/  UMOV UR5, UR35 ;  /* 0x0000002300057c82 */ /* 0x000fd60008000000 */
.L_x_71:
[----:B------:R-:W-:Y:S02]  /*40c0*/  UISETP.NE.AND UP0, UPT, UR6, URZ, UPT ;  /* 0x000000ff0600728c */ /* 0x000fe4000bf05270 */
[----:B---3--:R-:W-:Y:S07]  /*40d0*/  ULEA UR7, UR5, UR38, 0x3 ;  /* 0x0000002605077291 */ /* 0x008fee000f8e18ff */
[----:B------:R-:W-:Y:S05]  /*40e0*/  BRA.U UP0, `(.L_x_69) ;  /* 0x00000001000c7547 */ /* 0x000fea000b800000 */
[----:B------:R-:W-:Y:S04]  /*40f0*/  SHF.L.U32 R5, R3, 0x1f, RZ ;  /* 0x0000001f03057819 */ /* 0x000fe800000006ff */
[----:B------:R-:W2:Y:S02]  /*4100*/  SYNCS.PHASECHK.TRANS64.TRYWAIT P0, [UR7], R5 ;  /* 0x00000005ff0075a7 */ /* 0x000ea40008001107 */
[----:B--2---:R-:W-:Y:S05]  /*4110*/  @!P0 BRA `(.L_x_70) ;  /* 0x000000f0002c8947 */ /* 0x004fea0003800000 */
.L_x_69:
[----:B------:R-:W-:Y:S02]  /*4120*/  UISETP.NE.AND UP1, UPT, UR33, URZ, UPT ;  /* 0x000000ff2100728c */ /* 0x000fe4000bf25270 */
[----:B------:R-:W-:Y:S01]  /*4130*/  UIADD3 UR4, UPT, UPT, UR5, 0x1, URZ ;  /* 0x0000000105047890 */ /* 0x000fe2000fffe0ff */
[----:B------:R-:W-:Y:S03]  /*4140*/  ELECT P3, URZ, PT ;  /* 0x0000000000ff782f */ /* 0x000fe60003860000 */
[----:B------:R-:W-:Y:S01]  /*4150*/  UISETP.NE.AND UP0, UPT, UR4, 0x3, UPT ;  /* 0x000000030400788c */ /* 0x000fe2000bf05270 */
[----:B------:R-:W-:Y:S01]  /*4160*/  PLOP3.LUT P1, PT, PT, PT, UP1, 0x80, 0x8 ;  /* 0x000000000008781c */ /* 0x000fe20003f2f018 */
[----:B------:R-:W-:Y:S02]  /*4170*/  UIADD3 UR37, UPT, UPT, UR7, 0x18, URZ ;  /* 0x0000001807257890 */ /* 0x000fe4000fffe0ff */
[----:B------:R-:W-:Y:S02]  /*4180*/  USEL UR6, URZ, 0x1, UP0 ;  /* 0x00000001ff067887 */ /* 0x000fe40008000000 */
[----:B------:R-:W-:Y:S02]  /*4190*/  USEL UR35, UR4, URZ, UP0 ;  /* 0x000000ff04237287 */ /* 0x000fe40008000000 */
[----:B------:R-:W-:Y:S02]  /*41a0*/  ULEA UR10, UR5, UR58, 0x7 ;  /* 0x0000003a050a7291 */ /* 0x000fe4000f8e38ff */
[----:B------:R-:W-:Y:S01]  /*41b0*/  @UP1 ULEA UR4, UR35, UR38, 0x3 ;  /* 0x0000002623041291 */ /* 0x000fe2000f8e18ff */
[----:B------:R-:W-:Y:S01]  /*41c0*/  LOP3.LUT R3, R3, UR6, RZ, 0x3c, !PT ;  /* 0x0000000603037c12 */ /* 0x000fe2000f8e3cff */
[----:B------:R-:W-:Y:S01]  /*41d0*/  ULEA UR6, UR5, UR57, 0x6 ;  /* 0x0000003905067291 */ /* 0x000fe2000f8e30ff */
[----:B--2---:R-:W-:Y:S01]  /*41e0*/  @P3 LOP3.LUT R0, R2, 0xffff, RZ, 0xc0, !PT ;  /* 0x0000ffff02003812 */ /* 0x004fe200078ec0ff */
[----:B------:R-:W-:Y:S01]  /*41f0*/  ULEA UR8, UR5, UR56, 0xb ;  /* 0x0000003805087291 */ /* 0x000fe2000f8e58ff */
[----:B------:R-:W-:Y:S01]  /*4200*/  @P1 SHF.L.U32 R4, R3, 0x1f, RZ ;  /* 0x0000001f03041819 */ /* 0x000fe200000006ff */
[----:B------:R-:W-:Y:S01]  /*4210*/  UIADD3 UR30, UPT, UPT, UR6, 0x20, URZ ;  /* 0x00000020061e7890 */ /* 0x000fe2000fffe0ff */
[----:B-1----:R-:W-:Y:S01]  /*4220*/  @P3 R2UR UR36, R0 ;  /* 0x00000000002432ca */ /* 0x002fe200000e0000 */
[----:B------:R-:W-:Y:S01]  /*4230*/  UIADD3 UR24, UPT, UPT, UR10, 0x20, URZ ;  /* 0x000000200a187890 */ /* 0x000fe2000fffe0ff */
[----:B------:R-:W1:Y:S01]  /*4240*/  @P1 SYNCS.PHASECHK.TRANS64.TRYWAIT P0, [UR4], R4 ;  /* 0x00000004ff0015a7 */ /* 0x000e620008001104 */
[----:B------:R-:W-:Y:S02]  /*4250*/  ULEA UR4, UR5, UR39, 0xa ;  /* 0x0000002705047291 */ /* 0x000fe4000f8e50ff */
[----:B------:R-:W-:Y:S02]  /*4260*/  UISETP.NE.U32.AND UP0, UPT, UR9, URZ, UPT ;  /* 0x000000ff0900728c */ /* 0x000fe4000bf05070 */
[----:B------:R-:W-:Y:S02]  /*4270*/  UIADD3 UR26, UPT, UPT, UR10, 0x40, URZ ;  /* 0x000000400a1a7890 */ /* 0x000fe4000fffe0ff */
[----:B------:R-:W-:Y:S02]  /*4280*/  UIADD3 UR28, UPT, UPT, UR10, 0x60, URZ ;  /* 0x000000600a1c7890 */ /* 0x000fe4000fffe0ff */
[----:B------:R-:W-:Y:S02]  /*4290*/  UIADD3 UR22, UPT, UPT, UR8, 0x2, URZ ;  /* 0x0000000208167890 */ /* 0x000fe4000fffe0ff */
[----:B------:R-:W-:Y:S02]  /*42a0*/  UIADD3 UR20, UPT, UPT, UR4, 0x2, URZ ;  /* 0x0000000204147890 */ /* 0x000fe4000fffe0ff */
[----:B------:R-:W-:Y:S02]  /*42b0*/  UIADD3 UR18, UPT, UPT, UR8, 0x4, URZ ;  /* 0x0000000408127890 */ /* 0x000fe4000fffe0ff */
[----:B------:R-:W-:Y:S02]  /*42c0*/  UIADD3 UR16, UPT, UPT, UR4, 0x4, URZ ;  /* 0x0000000404107890 */ /* 0x000fe4000fffe0ff */
[----:B------:R-:W-:Y:S02]  /*42d0*/  UIADD3 UR14, UPT, UPT, UR8, 0x6, URZ ;  /* 0x00000006080e7890 */ /* 0x000fe4000fffe0ff */
[----:B------:R-:W-:Y:S01]  /*42e0*/  UIADD3 UR12, UPT, UPT, UR4, 0x6, URZ ;  /* 0x00000006040c7890 */ /* 0x000fe2000fffe0ff */
[----:B------:R-:W-:Y:S01]  /*42f0*/  UMOV UR7, 0x4008 ;  /* 0x0000400800077882 */ /* 0x000fe20000000000 */
[----:B------:R-:W-:Y:S01]  /*4300*/  UMOV UR31, 0x4008 ;  /* 0x00004008001f7882 */ /* 0x000fe20000000000 */
[----:B------:R2:W-:Y:S01]  /*4310*/  UTCCP.T.S.4x32dp128bit tmem[UR32+0x1c0], gdesc[UR6] ;  /* 0x0001c006200079e7 */ /* 0x0005e20009100000 */
[----:B------:R-:W-:Y:S01]  /*4320*/  UTCCP.T.S.4x32dp128bit tmem[UR32+0x1c4], gdesc[UR30] ;  /* 0x0001c41e200079e7 */ /* 0x000fe20009100000 */
[----:B------:R-:W-:Y:S01]  /*4330*/  UMOV UR11, 0x4008 ;  /* 0x00004008000b7882 */ /* 0x000fe20000000000 */
[----:B------:R-:W-:Y:S01]  /*4340*/  UMOV UR25, 0x4008 ;  /* 0x0000400800197882 */ /* 0x000fe20000000000 */
[----:B------:R3:W-:Y:S01]  /*4350*/  UTCCP.T.S.4x32dp128bit tmem[UR32+0x1c8], gdesc[UR10] ;  /* 0x0001c80a200079e7 */ /* 0x0007e20009100000 */
[----:B------:R-:W-:Y:S01]  /*4360*/  UTCCP.T.S.4x32dp128bit tmem[UR32+0x1cc], gdesc[UR24] ;  /* 0x0001cc18200079e7 */ /* 0x000fe20009100000 */
[----:B------:R-:W-:Y:S01]  /*4370*/  UMOV UR27, 0x4008 ;  /* 0x00004008001b7882 */ /* 0x000fe20000000000 */
[----:B------:R-:W-:Y:S01]  /*4380*/  UMOV UR29, 0x4008 ;  /* 0x00004008001d7882 */ /* 0x000fe20000000000 */
[----:B------:R-:W-:Y:S01]  /*4390*/  UTCCP.T.S.4x32dp128bit tmem[UR32+0x1d0], gdesc[UR26] ;  /* 0x0001d01a200079e7 */ /* 0x000fe20009100000 */
[----:B------:R-:W-:Y:S01]  /*43a0*/  UTCCP.T.S.4x32dp128bit tmem[UR32+0x1d4], gdesc[UR28] ;  /* 0x0001d41c200079e7 */ /* 0x000fe20009100000 */
[----:B------:R-:W-:Y:S01]  /*43b0*/  UMOV UR9, 0x40004040 ;  /* 0x4000404000097882 */ /* 0x000fe20000000000 */
[----:B------:R-:W-:Y:S01]  /*43c0*/  UMOV UR5, 0x40004040 ;  /* 0x4000404000057882 */ /* 0x000fe20000000000 */
[----:B------:R-:W-:Y:S01]  /*43d0*/  UMOV UR23, 0x40004040 ;  /* 0x4000404000177882 */ /* 0x000fe20000000000 */
[----:B------:R4:W-:Y:S01]  /*43e0*/  UTCOMMA gdesc[UR4], gdesc[UR8], tmem[UR34], tmem[UR46], idesc[UR47], tmem[UR54], UP0 ;  /* 0xc0362e08040075ea */ /* 0x0009e20008000022 */
[----:B------:R-:W-:Y:S01]  /*43f0*/  UMOV UR21, 0x40004040 ;  /* 0x4000404000157882 */ /* 0x000fe20000000000 */
[----:B------:R-:W-:Y:S01]  /*4400*/  UMOV UR19, 0x40004040 ;  /* 0x4000404000137882 */ /* 0x000fe20000000000 */
[----:B------:R1:W-:Y:S01]  /*4410*/  UTCOMMA gdesc[UR20], gdesc[UR22], tmem[UR34], tmem[UR44], idesc[UR45], tmem[UR50], UPT ;  /* 0xc0322c16140075ea */ /* 0x0003e2000b800022 */
[----:B------:R-:W-:Y:S01]  /*4420*/  UMOV UR17, 0x40004040 ;  /* 0x4000404000117882 */ /* 0x000fe20000000000 */
[----:B------:R-:W-:Y:S01]  /*4430*/  UMOV UR15, 0x40004040 ;  /* 0x40004040000f7882 */ /* 0x000fe20000000000 */
[----:B------:R1:W-:Y:S01]  /*4440*/  UTCOMMA gdesc[UR16], gdesc[UR18], tmem[UR34], tmem[UR42], idesc[UR43], tmem[UR52], UPT ;  /* 0xc0342a12100075ea */ /* 0x0003e2000b800022 */
[----:B------:R-:W-:Y:S02]  /*4450*/  UMOV UR13, 0x40004040 ;  /* 0x40004040000d7882 */ /* 0x000fe40000000000 */
[----:B------:R1:W-:Y:S01]  /*4460*/  UTCOMMA gdesc[UR12], gdesc[UR14], tmem[UR34], tmem[UR40], idesc[UR41], tmem[UR48], UPT ;  /* 0xc030280e0c0075ea */ /* 0x0003e2000b800022 */
[----:B------:R1:W-:Y:S01]  /*4470*/  UTCBAR.MULTICAST [UR37], URZ, UR36 ;  /* 0x000000ff250073e9 */ /* 0x0003e20008000824 */
[----:B--2---:R-:W-:Y:S01]  /*4480*/  UIADD3 UR7, UPT, UPT, UR33, 0x1, URZ ;  /* 0x0000000121077890 */ /* 0x004fe2000fffe0ff */
[----:B------:R-:W-:Y:S01]  /*4490*/  UMOV UR6, 0x1 ;  /* 0x0000000100067882 */ /* 0x000fe20000000000 */
[----:B---3--:R-:W-:Y:S07]  /*44a0*/  UIADD3 UR10, UPT, UPT, UR33, -0x1, URZ ;  /* 0xffffffff210a7890 */ /* 0x008fee000fffe0ff */
[----:B------:R-:W-:Y:S01]  /*44b0*/  UMOV UR33, UR10 ;  /* 0x0000000a00217c82 */ /* 0x000fe20008000000 */
[----:B----4-:R-:W-:Y:S01]  /*44c0*/  UMOV UR9, 0x1 ;  /* 0x0000000100097882 */ /* 0x010fe20000000000 */
[----:B------:R-:W-:Y:S01]  /*44d0*/  UMOV UR5, UR35 ;  /* 0x0000002300057c82 */ /* 0x000fe20008000000 */
[----:B-1----:R-:W-:Y:S01]  /*44e0*/  @P1 VOTEU.ANY UP0, P0 ;  /* 0x0000000000ff1886 */ /* 0x002fe20000000100 */
[----:B------:R-:W-:Y:S02]  /*44f0*/  @UP1 USEL UR6, URZ, 0x1, !UP0 ;  /* 0x00000001ff061887 */ /* 0x000fe4000c000000 */
[----:B------:R-:W-:Y:S09]  /*4500*/  UISETP.GT.U32.AND UP0, UPT, UR7, 0x1, UPT ;  /* 0x000000010700788c */ /* 0x000ff2000bf04070 */
[----:B------:R-:W-:Y:S05]  /*4510*/  BRA.U UP0, `(.L_x_71) ;  /* 0xfffffff900e87547 */ /* 0x000fea000b83ffff */
.L_x_68:
[C---:B------:R-:W-:Y:S01]  /*4520*/  ISETP.NE.AND P0, PT, R9.reuse, 0x2, PT ;  /* 0x000000020900780c */ /* 0x040fe20003f05270 */
[----:B------:R2:W-:Y:S01]  /*4530*/  UTCBAR [UR70], URZ ;  /* 0x000000ff460073e9 */ /* 0x0005e200080000ff */
[----:B------:R-:W-:Y:S02]  /*4540*/  UMOV UR5, UR59 ;  /* 0x0000003b00057c82 */ /* 0x000fe40008000000 */
[----:B------:R-:W-:Y:S02]  /*4550*/  SEL R5, RZ, 0x1, P0 ;  /* 0x00000001ff057807 */ /* 0x000fe40000000000 */
[----:B------:R-:W-:Y:S02]  /*4560*/  SEL R9, R9, RZ, P0 ;  /* 0x000000ff09097207 */ /* 0x000fe40000000000 */
[----:B------:R-:W-:Y:S01]  /*4570*/  LOP3.LUT R8, R8, R5, RZ, 0x3c, !PT ;  /* 0x0000000508087212 */ /* 0x000fe200078e3cff */
[----:B------:R-:W-:Y:S06]  /*4580*/  @P2 BRA `(.L_x_72) ;  /* 0xfffffff400502947 */ /* 0x000fec000383ffff */
[----:B------:R-:W4:Y:S01]  /*4590*/  S2UR UR6, SR_CgaCtaId ;  /* 0x00000000000679c3 */ /* 0x000f220000008800 */
[----:B------:R-:W-:Y:S01]  /*45a0*/  ELECT P0, URZ, PT ;  /* 0x0000000000ff782f */ /* 0x000fe20003800000 */
[----:B------:R-:W-:Y:S01]  /*45b0*/  IMAD.MOV.U32 R0, RZ, RZ, 0x1 ;  /* 0x00000001ff007424 */ /* 0x000fe200078e00ff */
[----:B------:R-:W-:Y:S01]  /*45c0*/  UMOV UR4, 0x40 ;  /* 0x0000004000047882 */ /* 0x000fe20000000000 */
[----:B------:R-:W-:-:S04]  /*45d0*/  SHF.L.U32 R3, RZ, 0x1f, RZ ;  /* 0x0000001fff037819 */ /* 0x000fc800000006ff */
[----:B------:R-:W-:Y:S01]  /*45e0*/  UVIRTCOUNT.DEALLOC.SMPOOL 0x80 ;  /* 0x000000800000784c */ /* 0x000fe20000000000 */
[----:B----4-:R-:W-:-:S09]  /*45f0*/  ULEA UR6, UR6, UR4, 0x18 ;  /* 0x0000000406067291 */ /* 0x010fd2000f8ec0ff */
[----:B------:R4:W-:Y:S01]  /*4600*/  @P0 STS.U8 [UR6+0x1c], R0 ;  /* 0x00001c00ff000988 */ /* 0x0009e20008000006 */
[----:B------:R-:W1:Y:S02]  /*4610*/  SYNCS.PHASECHK.TRANS64.TRYWAIT P0, [UR38+0xd0], R3 ;  /* 0x0000d003ff0075a7 */ /* 0x000e640008001126 */
[----:B-1--4-:R-:W-:Y:S05]  /*4620*/  @!P0 BRA `(.L_x_73) ;  /* 0x000000ec00008947 */ /* 0x012fea0003800000 */
.L_x_212:
[----:B------:R-:W-:Y:S01]  /*4630*/  NOP ;  /* 0x0000000000007918 */ /* 0x000fe20000000000 */
[----:B-1----:R-:W1:Y:S01]  /*4640*/  LDS R0, [UR6+0x14] ;  /* 0x00001406ff007984 */ /* 0x002e620008000800 */
[----:B------:R-:W-:Y:S01]  /*4650*/  ULOP3.LUT UR4, UR32, 0xffff, URZ, 0xc0, !UPT ;  /* 0x0000ffff20047892 */ /* 0x000fe2000f8ec0ff */
[----:B------:R-:W-:Y:S01]  /*4660*/  UMOV UR5, 0xffff ;  /* 0x0000ffff00057882 */ /* 0x000fe20000000000 */
[----:B---3--:R-:W-:Y:S02]  /*4670*/  UMOV UR7, 0x1 ;  /* 0x0000000100077882 */ /* 0x008fe40000000000 */
[----:B------:R-:W-:-:S04]  /*4680*/  USHF.R.U32.HI UR4, URZ, 0x5, UR4 ;  /* 0x00000005ff047899 */ /* 0x000fc80008011604 */
[----:B------:R-:W-:Y:S02]  /*4690*/  USHF.L.U32 UR5, UR5, UR4, URZ ;  /* 0x0000000405057299 */ /* 0x000fe400080006ff */
[----:B------:R-:W-:-:S04]  /*46a0*/  USHF.L.U32 UR4, UR7, UR4, URZ ;  /* 0x0000000407047299 */ /* 0x000fc800080006ff */
[----:B-1----:R-:W-:-:S04]  /*46b0*/  LOP3.LUT R0, R0, UR5, RZ, 0xc0, !PT ;  /* 0x0000000500007c12 */ /* 0x002fc8000f8ec0ff */
[----:B------:R-:W-:-:S13]  /*46c0*/  ISETP.NE.AND P0, PT, R0, UR5, PT ;  /* 0x0000000500007c0c */ /* 0x000fda000bf05270 */
[----:B------:R-:W-:Y:S05]  /*46d0*/  @P0 BRA `(.L_x_74) ;  /* 0x0000000000580947 */ /* 0x000fea0003800000 */
[----:B------:R-:W1:Y:S02]  /*46e0*/  LDS R0, [UR6+0x18] ;  /* 0x00001806ff007984 */ /* 0x000e640008000800 */
[----:B-1----:R-:W-:-:S04]  /*46f0*/  LOP3.LUT R0, R0, UR4, RZ, 0xc0, !PT ;  /* 0x0000000400007c12 */ /* 0x002fc8000f8ec0ff */
[----:B------:R-:W-:-:S13]  /*4700*/  ISETP.NE.AND P0, PT, R0, UR4, PT ;  /* 0x0000000400007c0c */ /* 0x000fda000bf05270 */
[----:B------:R-:W-:Y:S05]  /*4710*/  @P0 BRA `(.L_x_75) ;  /* 0x00000000003c0947 */ /* 0x000fea0003800000 */
[----:B------:R-:W1:Y:S01]  /*4720*/  S2R R2, SR_LANEID ;  /* 0x0000000000027919 */ /* 0x000e620000000000 */
[----:B------:R-:W-:Y:S01]  /*4730*/  ULOP3.LUT UR5, URZ, UR5, URZ, 0x33, !UPT ;  /* 0x00000005ff057292 */ /* 0x000fe2000f8e33ff */
[----:B------:R-:W-:Y:S01]  /*4740*/  LOP3.LUT R4, RZ, UR4, RZ, 0x33, !PT ;  /* 0x00000004ff047c12 */ /* 0x000fe2000f8e33ff */
[----:B------:R-:W-:Y:S02]  /*4750*/  VOTEU.ANY UR4, UPT, PT ;  /* 0x0000000000047886 */ /* 0x000fe400038e0100 */
[----:B------:R-:W-:Y:S01]  /*4760*/  UFLO.U32 UR4, UR4 ;  /* 0x00000004000472bd */ /* 0x000fe200080e0000 */
[----:B------:R-:W3:Y:S01]  /*4770*/  REDUX UR7, R4 ;  /* 0x00000000040773c4 */ /* 0x000ee20000000000 */
[----:B------:R-:W-:-:S06]  /*4780*/  IMAD.U32 R0, RZ, RZ, UR5 ;  /* 0x00000005ff007e24 */ /* 0x000fcc000f8e00ff */
[----:B------:R4:W-:Y:S01]  /*4790*/  UTCATOMSWS.AND URZ, UR5 ;  /* 0x0000000500ff79e3 */ /* 0x0009e20008000000 */
[----:B------:R-:W2:Y:S01]  /*47a0*/  REDUX UR8, R0 ;  /* 0x00000000000873c4 */ /* 0x000ea20000000000 */
[----:B-1----:R-:W-:Y:S01]  /*47b0*/  ISETP.EQ.U32.AND P0, PT, R2, UR4, PT ;  /* 0x0000000402007c0c */ /* 0x002fe2000bf02070 */
[----:B---3--:R-:W-:Y:S01]  /*47c0*/  IMAD.U32 R2, RZ, RZ, UR7 ;  /* 0x00000007ff027e24 */ /* 0x008fe2000f8e00ff */
[----:B--2---:R-:W-:-:S11]  /*47d0*/  MOV R3, UR8 ;  /* 0x0000000800037c02 */ /* 0x004fd60008000f00 */
[----:B------:R4:W-:Y:S04]  /*47e0*/  @P0 ATOMS.AND RZ, [UR6+0x14], R3 ;  /* 0x00001403ffff098c */ /* 0x0009e8000a800006 */
[----:B------:R4:W-:Y:S01]  /*47f0*/  @P0 ATOMS.AND RZ, [UR6+0x18], R2 ;  /* 0x00001802ffff098c */ /* 0x0009e2000a800006 */
[----:B------:R-:W-:Y:S05]  /*4800*/  BRA `(.L_x_76) ;  /* 0x0000000000147947 */ /* 0x000fea0003800000 */
.L_x_75:
[----:B------:R-:W-:Y:S02]  /*4810*/  MOV R2, 0x4830 ;  /* 0x0000483000027802 */ /* 0x000fe40000000f00 */
[----:B--2--5:R-:W-:Y:S05]  /*4820*/  CALL.REL.NOINC `($__internal_0_$__cuda_sm10x_tcgen05_guardrail_trap_col_being_dealloced_not_returned_by_alloc) ;  /* 0x000000f0009c7944 */ /* 0x024fea0003c00000 */
[----:B------:R-:W-:Y:S05]  /*4830*/  BRA `(.L_x_76) ;  /* 0x0000000000087947 */ /* 0x000fea0003800000 */
.L_x_74:
[----:B------:R-:W-:Y:S02]  /*4840*/  MOV R2, 0x4860 ;  /* 0x0000486000027802 */ /* 0x000fe40000000f00 */
[----:B--2--5:R-:W-:Y:S05]  /*4850*/  CALL.REL.NOINC `($__internal_2_$__cuda_sm10x_tcgen05_guardrail_trap_unallocated_columns_being_dealloced) ;  /* 0x000000f000a87944 */ /* 0x024fea0003c00000 */
.L_x_76:
[----:B------:R-:W-:Y:S01]  /*4860*/  NOP ;  /* 0x0000000000007918 */ /* 0x000fe20000000000 */
[----:B----4-:R-:W-:Y:S05]  /*4870*/  EXIT ;  /* 0x000000000000794d */ /* 0x010fea0003800000 */
.L_x_58:
[----:B------:R-:W-:-:S09]  /*4880*/  UISETP.NE.OR UP0, UPT, UR16, 0x3, !UP3 ;  /* 0x000000031000788c */ /* 0x000fd2000df05670 */
[----:B------:R-:W-:Y:S05]  /*4890*/  BRA.U UP0, `(.L_x_77) ;  /* 0x0000001900f87547 */ /* 0x000fea000b800000 */
[----:B------:R-:W2:Y:S01]  /*48a0*/  LDCU.64 UR4, c[0x0][0xc88] ;  /* 0x00019100ff0477ac */ /* 0x000ea20008000a00 */
[----:B------:R-:W3:Y:S01]  /*48b0*/  S2UR UR10, SR_CgaCtaId ;  /* 0x00000000000a79c3 */ /* 0x000ee20000008800 */
[----:B------:R-:W-:Y:S01]  /*48c0*/  HFMA2 R10, -RZ, RZ, 0, 0 ;  /* 0x00000000ff0a7431 */ /* 0x000fe200000001ff */
[----:B------:R-:W-:Y:S01]  /*48d0*/  MOV R9, RZ ;  /* 0x000000ff00097202 */ /* 0x000fe20000000f00 */
[----:B------:R-:W4:Y:S01]  /*48e0*/  LDCU UR61, c[0x0][0x370] ;  /* 0x00006e00ff3d77ac */ /* 0x000f220008000800 */
[----:B------:R-:W-:Y:S01]  /*48f0*/  HFMA2 R3, -RZ, RZ, 0, 0.0078125 ;  /* 0x00002000ff037431 */ /* 0x000fe200000001ff */
[----:B------:R-:W4:Y:S03]  /*4900*/  LDCU.128 UR64, c[0x0][0xf10] ;  /* 0x0001e200ff4077ac */ /* 0x000f260008000c00 */
[----:B------:R-:W1:Y:S01]  /*4910*/  LDC.64 R12, c[0x0][0x348] ;  /* 0x0000d200ff0c7b82 */ /* 0x000e620000000a00 */
[----:B------:R-:W3:Y:S01]  /*4920*/  LDCU UR53, c[0x0][0x374] ;  /* 0x00006e80ff3577ac */ /* 0x000ee20008000800 */
[----:B------:R-:W3:Y:S01]  /*4930*/  LDCU.64 UR54, c[0x0][0xc90] ;  /* 0x00019200ff3677ac */ /* 0x000ee20008000a00 */
[----:B--2---:R-:W-:Y:S01]  /*4940*/  UISETP.NE.U32.AND UP0, UPT, UR4, URZ, UPT ;  /* 0x000000ff0400728c */ /* 0x004fe2000bf05070 */
[----:B------:R-:W2:Y:S01]  /*4950*/  LDCU UR15, c[0x0][0xf0c] ;  /* 0x0001e180ff0f77ac */ /* 0x000ea20008000800 */
[----:B------:R-:W2:Y:S01]  /*4960*/  LDCU UR69, c[0x0][0xf20] ;  /* 0x0001e400ff4577ac */ /* 0x000ea20008000800 */
[----:B------:R-:W2:Y:S01]  /*4970*/  LDCU UR4, c[0x0][0xf30] ;  /* 0x0001e600ff0477ac */ /* 0x000ea20008000800 */
[----:B------:R-:W-:Y:S01]  /*4980*/  UMOV UR21, 0x400 ;  /* 0x0000040000157882 */ /* 0x000fe20000000000 */
[----:B----4-:R-:W-:-:S02]  /*4990*/  UIMAD.WIDE.U32 UR6, UR61, UR64, URZ ;  /* 0x000000403d0672a5 */ /* 0x010fc4000f8e00ff */
[----:B---3--:R-:W-:Y:S02]  /*49a0*/  UIMAD.WIDE.U32 UR8, UR53, UR67, URZ ;  /* 0x00000043350872a5 */ /* 0x008fe4000f8e00ff */
[----:B------:R-:W-:Y:S02]  /*49b0*/  ULEA UR21, UR10, UR21, 0x18 ;  /* 0x000000150a157291 */ /* 0x000fe4000f8ec0ff */
[----:B------:R-:W-:Y:S02]  /*49c0*/  UISETP.NE.AND.EX UP6, UPT, UR5, URZ, UPT, UP0 ;  /* 0x000000ff0500728c */ /* 0x000fe4000bfc5300 */
[----:B------:R-:W-:Y:S02]  /*49d0*/  UISETP.NE.AND UP0, UPT, UR45, 0x1, UPT ;  /* 0x000000012d00788c */ /* 0x000fe4000bf05270 */
[----:B------:R-:W-:Y:S02]  /*49e0*/  UISETP.NE.U32.AND UP0, UPT, UR54, URZ, UPT ;  /* 0x000000ff3600728c */ /* 0x000fe4000bf05070 */
[----:B------:R-:W-:-:S02]  /*49f0*/  UIADD3 UR57, UPT, UPT, UR21, 0x30, URZ ;  /* 0x0000003015397890 */ /* 0x000fc4000fffe0ff */
[----:B------:R-:W-:Y:S02]  /*4a00*/  UIADD3 UR49, UPT, UPT, UR21, 0x38, URZ ;  /* 0x0000003815317890 */ /* 0x000fe4000fffe0ff */
[----:B------:R-:W-:Y:S02]  /*4a10*/  UIADD3 UR41, UPT, UPT, UR21, 0x40, URZ ;  /* 0x0000004015297890 */ /* 0x000fe4000fffe0ff */
[----:B------:R-:W-:Y:S02]  /*4a20*/  UIADD3 UR33, UPT, UPT, UR21, 0x48, URZ ;  /* 0x0000004815217890 */ /* 0x000fe4000fffe0ff */
[----:B------:R-:W-:Y:S01]  /*4a30*/  USEL UR68, URZ, 0x1, UP5 ;  /* 0x00000001ff447887 */ /* 0x000fe2000a800000 */
[----:B------:R-:W-:Y:S01]  /*4a40*/  UMOV UR6, UR7 ;  /* 0x0000000700067c82 */ /* 0x000fe20008000000 */
[----:B------:R-:W-:Y:S01]  /*4a50*/  UMOV UR62, UR9 ;  /* 0x00000009003e7c82 */ /* 0x000fe20008000000 */
[----:B------:R-:W-:Y:S02]  /*4a60*/  UISETP.GE.AND UP3, UPT, UR45, 0x1, UPT ;  /* 0x000000012d00788c */ /* 0x000fe4000bf66270 */
[----:B------:R-:W-:Y:S01]  /*4a70*/  UISETP.NE.AND.EX UP5, UPT, UR55, URZ, UPT, UP0 ;  /* 0x000000ff3700728c */ /* 0x000fe2000bfa5300 */
[----:B------:R-:W-:Y:S01]  /*4a80*/  UMOV UR29, URZ ;  /* 0x000000ff001d7c82 */ /* 0x000fe20008000000 */
[----:B------:R-:W-:Y:S01]  /*4a90*/  UPLOP3.LUT UP1, UPT, UPT, UPT, UPT, 0x40, 0x4 ;  /* 0x000000000004789c */ /* 0x000fe20003f2e870 */
[----:B------:R-:W3:Y:S01]  /*4aa0*/  LDCU.64 UR22, c[0x0][0xf28] ;  /* 0x0001e500ff1677ac */ /* 0x000ee20008000a00 */
[----:B--2---:R-:W-:-:S02]  /*4ab0*/  UISETP.NE.AND UP3, UPT, UR15, 0x1, UPT ;  /* 0x000000010f00788c */ /* 0x004fc4000bf65270 */
[----:B------:R-:W-:Y:S02]  /*4ac0*/  UPRMT UR46, UR10, 0x654, UR57 ;  /* 0x000006540a2e7896 */ /* 0x000fe40008000039 */
[----:B------:R-:W-:Y:S02]  /*4ad0*/  UPRMT UR39, UR10, 0x654, UR49 ;  /* 0x000006540a277896 */ /* 0x000fe40008000031 */
[----:B------:R-:W-:Y:S02]  /*4ae0*/  UPRMT UR38, UR10, 0x654, UR41 ;  /* 0x000006540a267896 */ /* 0x000fe40008000029 */
[----:B------:R-:W-:Y:S02]  /*4af0*/  UPRMT UR37, UR10, 0x654, UR33 ;  /* 0x000006540a257896 */ /* 0x000fe40008000021 */
[----:B------:R-:W-:Y:S02]  /*4b00*/  USHF.R.U32.HI UR63, URZ, UR65, UR6 ;  /* 0x00000041ff3f7299 */ /* 0x000fe40008011606 */
[----:B------:R-:W-:-:S02]  /*4b10*/  USHF.R.U32.HI UR62, URZ, UR69, UR62 ;  /* 0x00000045ff3e7299 */ /* 0x000fc4000801163e */
[----:B------:R-:W-:Y:S02]  /*4b20*/  UISETP.NE.AND UP0, UPT, UR66, 0x1, UPT ;  /* 0x000000014200788c */ /* 0x000fe4000bf05270 */
[----:B-1----:R-:W-:-:S11]  /*4b30*/  UISETP.NE.AND UP4, UPT, UR4, 0x1, UPT ;  /* 0x000000010400788c */ /* 0x002fd6000bf85270 */
.L_x_92:
[C---:B------:R-:W-:Y:S02]  /*4b40*/  LEA R8, R10.reuse, UR21, 0x3 ;  /* 0x000000150a087c11 */ /* 0x040fe4000f8e18ff */
[----:B------:R-:W-:Y:S02]  /*4b50*/  SHF.L.U32 R5, R9, 0x1f, RZ ;  /* 0x0000001f09057819 */ /* 0x000fe400000006ff */
[----:B------:R-:W-:Y:S02]  /*4b60*/  LEA R6, R10, UR21, 0x4 ;  /* 0x000000150a067c11 */ /* 0x000fe4000f8e20ff */
[----:B------:R-:W1:Y:S02]  /*4b70*/  SYNCS.PHASECHK.TRANS64.TRYWAIT P0, [R8+URZ+0x80], R5 ;  /* 0x00008005080075a7 */ /* 0x000e6400080011ff */
[----:B-12---:R-:W-:Y:S05]  /*4b80*/  @!P0 BRA `(.L_x_78) ;  /* 0x000000e400c08947 */ /* 0x006fea0003800000 */
.L_x_213:
[----:B-1----:R-:W1:Y:S01]  /*4b90*/  LDS.128 R4, [R6+0xe0] ;  /* 0x0000e00006047984 */ /* 0x002e620000000c00 */
[----:B------:R-:W-:Y:S01]  /*4ba0*/  UISETP.GE.AND UP0, UPT, UR45, 0x1, UPT ;  /* 0x000000012d00788c */ /* 0x000fe2000bf06270 */
[----:B------:R-:W-:Y:S01]  /*4bb0*/  @!PT LDS RZ, [RZ] ;  /* 0x00000000fffff984 */ /* 0x000fe20000000800 */
[----:B------:R-:W-:Y:S01]  /*4bc0*/  @!PT LDS RZ, [RZ] ;  /* 0x00000000fffff984 */ /* 0x000fe20000000800 */
[----:B------:R-:W-:Y:S01]  /*4bd0*/  @!PT LDS RZ, [RZ] ;  /* 0x00000000fffff984 */ /* 0x000fe20000000800 */
[----:B------:R-:W-:Y:S01]  /*4be0*/  @!PT LDS RZ, [RZ] ;  /* 0x00000000fffff984 */ /* 0x000fe20000000800 */
[----:B------:R2:W-:Y:S06]  /*4bf0*/  MEMBAR.ALL.CTA ;  /* 0x0000000000007992 */ /* 0x0005ec0000008000 */
[----:B--2---:R-:W2:Y:S01]  /*4c00*/  FENCE.VIEW.ASYNC.S ;  /* 0x00000000000073c6 */ /* 0x004ea20000000000 */
[----:B-1----:R-:W-:Y:S11]  /*4c10*/  LOP3.LUT P0, RZ, R6, 0x1, RZ, 0xc0, !PT ;  /* 0x0000000106ff7812 */ /* 0x002ff6000780c0ff */
[----:B------:R-:W-:Y:S02]  /*4c20*/  @!UPT UIADD3 URZ, UPT, UPT, URZ, URZ, URZ ;  /* 0x000000fffffff290 */ /* 0x000fe4000fffe0ff */
[----:B--2---:R-:W-:Y:S01]  /*4c30*/  VOTEU.ANY UP3, P0 ;  /* 0x0000000000ff7886 */ /* 0x004fe20000060100 */
[----:B------:R-:W-:Y:S11]  /*4c40*/  PLOP3.LUT P0, PT, PT, PT, UP3, 0x80, 0x8 ;  /* 0x000000000008781c */ /* 0x000ff60003f0f038 */
[----:B------:R-:W-:Y:S02]  /*4c50*/  @!UPT UIADD3 URZ, UPT, UPT, URZ, URZ, URZ ;  /* 0x000000fffffff290 */ /* 0x000fe4000fffe0ff */
[----:B------:R-:W-:Y:S02]  /*4c60*/  @P0 SHF.R.U32.HI R0, RZ, 0x10, R5 ;  /* 0x00000010ff000819 */ /* 0x000fe40000011605 */
[----:B------:R-:W-:Y:S02]  /*4c70*/  @P0 MOV R2, R4 ;  /* 0x0000000400020202 */ /* 0x000fe40000000f00 */
[----:B------:R-:W-:Y:S01]  /*4c80*/  @P0 R2UR UR4, R0 ;  /* 0x00000000000402ca */ /* 0x000fe200000e0000 */
[----:B------:R-:W-:Y:S01]  /*4c90*/  VIADD R0, R8, 0x90 ;  /* 0x0000009008007836 */ /* 0x000fe20000000000 */
[----:B------:R-:W-:Y:S02]  /*4ca0*/  @P0 LOP3.LUT R4, R5, 0xffff, RZ, 0xc0, !PT ;  /* 0x0000ffff05040812 */ /* 0x000fe400078ec0ff */
[----:B------:R-:W-:Y:S02]  /*4cb0*/  @P0 R2UR UR6, R2 ;  /* 0x00000000020602ca */ /* 0x000fe400000e0000 */
[----:B------:R-:W-:Y:S02]  /*4cc0*/  PRMT R0, RZ, 0x654, R0 ;  /* 0x00000654ff007816 */ /* 0x000fe40000000000 */
[----:B------:R-:W-:Y:S02]  /*4cd0*/  @P0 R2UR UR5, R4 ;  /* 0x00000000040502ca */ /* 0x000fe400000e0000 */
[----:B------:R1:W-:Y:S03]  /*4ce0*/  SYNCS.ARRIVE.TRANS64.RED.A1T0 RZ, [R0+URZ], RZ ;  /* 0x000000ff00ff79a7 */ /* 0x0003e600081004ff */
[----:B------:R-:W-:Y:S04]  /*4cf0*/  @UP3 UMOV UR47, UR4 ;  /* 0x00000004002f3c82 */ /* 0x000fe80008000000 */
[----:B------:R-:W-:Y:S04]  /*4d00*/  @UP3 UMOV UR14, UR6 ;  /* 0x00000006000e3c82 */ /* 0x000fe80008000000 */
[----:B------:R-:W-:Y:S01]  /*4d10*/  @UP3 UMOV UR13, UR5 ;  /* 0x00000005000d3c82 */ /* 0x000fe20008000000 */
[----:B------:R-:W-:Y:S05]  /*4d20*/  BRA.U !UP0, `(.L_x_79) ;  /* 0x0000000108c07547 */ /* 0x000fea000b800000 */
[----:B------:R-:W-:Y:S02]  /*4d30*/  UIMAD.WIDE.U32 UR16, UR13, UR67, URZ ;  /* 0x000000430d1072a5 */ /* 0x000fe4000f8e00ff */
[----:B------:R-:W-:Y:S02]  /*4d40*/  UP2UR UR20, UPR, URZ, 0x4 ;  /* 0x00000004ff147883 */ /* 0x000fe40008000000 */
[----:B------:R-:W-:Y:S02]  /*4d50*/  UISETP.NE.AND UP2, UPT, UR66, 0x1, UPT ;  /* 0x000000014200788c */ /* 0x000fe4000bf45270 */
[----:B------:R-:W-:Y:S02]  /*4d60*/  UIMAD.WIDE.U32 UR18, UR14, UR64, URZ ;  /* 0x000000400e1272a5 */ /* 0x000fe4000f8e00ff */
[----:B------:R-:W-:Y:S02]  /*4d70*/  USEL UR4, UR53, UR62, !UP2 ;  /* 0x0000003e35047287 */ /* 0x000fe4000d000000 */
[----:B------:R-:W-:Y:S02]  /*4d80*/  UISETP.NE.AND UP0, UPT, UR15, 0x1, UPT ;  /* 0x000000010f00788c */ /* 0x000fe4000bf05270 */
[----:B------:R-:W-:Y:S02]  /*4d90*/  UP2UR UR25, UPR, URZ, 0x2 ;  /* 0x00000002ff197883 */ /* 0x000fe40008000000 */
[----:B------:R-:W-:Y:S02]  /*4da0*/  UISETP.NE.AND UP1, UPT, UR45, 0x1, UPT ;  /* 0x000000012d00788c */ /* 0x000fe4000bf25270 */
[----:B---3--:R-:W-:Y:S02]  /*4db0*/  UIMAD.WIDE.U32 UR8, UR4, UR22, URZ ;  /* 0x00000016040872a5 */ /* 0x008fe4000f8e00ff */
[----:B------:R-:W-:Y:S01]  /*4dc0*/  USEL UR7, UR61, UR63, !UP0 ;  /* 0x0000003f3d077287 */ /* 0x000fe2000c000000 */
[----:B------:R-:W-:Y:S02]  /*4dd0*/  UMOV UR5, UR17 ;  /* 0x0000001100057c82 */ /* 0x000fe40008000000 */
[----:B------:R-:W-:Y:S02]  /*4de0*/  USHF.R.U32.HI UR6, URZ, UR69, UR5 ;  /* 0x00000045ff067299 */ /* 0x000fe40008011605 */
[----:B------:R-:W-:Y:S02]  /*4df0*/  UIMAD.WIDE.U32 UR10, UR7, UR22, URZ ;  /* 0x00000016070a72a5 */ /* 0x000fe4000f8e00ff */
[----:B------:R-:W-:Y:S02]  /*4e00*/  USEL UR6, UR13, UR6, !UP2 ;  /* 0x000000060d067287 */ /* 0x000fe4000d000000 */
[----:B------:R-:W-:Y:S01]  /*4e10*/  UISETP.NE.AND UP2, UPT, UR20, URZ, UPT ;  /* 0x000000ff1400728c */ /* 0x000fe2000bf45270 */
[----:B------:R-:W-:Y:S02]  /*4e20*/  UMOV UR5, UR19 ;  /* 0x0000001300057c82 */ /* 0x000fe40008000000 */
[----:B------:R-:W-:Y:S03]  /*4e30*/  USHF.R.U32.HI UR16, URZ, UR65, UR5 ;  /* 0x00000041ff107299 */ /* 0x000fe60008011605 */
[----:B------:R-:W-:Y:S02]  /*4e40*/  UMOV UR5, UR9 ;  /* 0x0000000900057c82 */ /* 0x000fe40008000000 */
[----:B------:R-:W-:Y:S03]  /*4e50*/  @UP1 USHF.R.U32.HI UR4, URZ, UR23, UR5 ;  /* 0x00000017ff041299 */ /* 0x000fe60008011605 */
[----:B------:R-:W-:Y:S01]  /*4e60*/  UMOV UR5, UR11 ;  /* 0x0000000b00057c82 */ /* 0x000fe20008000000 */
[----:B------:R-:W-:Y:S02]  /*4e70*/  UIMAD UR4, UR45, UR4, URZ ;  /* 0x000000042d0472a4 */ /* 0x000fe4000f8e02ff */
[----:B------:R-:W-:Y:S02]  /*4e80*/  @UP1 USHF.R.U32.HI UR7, URZ, UR23, UR5 ;  /* 0x00000017ff071299 */ /* 0x000fe40008011605 */
[----:B------:R-:W-:Y:S02]  /*4e90*/  USEL UR5, UR14, UR16, !UP0 ;  /* 0x000000100e057287 */ /* 0x000fe4000c000000 */
[----:B------:R-:W-:Y:S02]  /*4ea0*/  UIMAD.WIDE.U32 UR10, UR6, UR22, URZ ;  /* 0x00000016060a72a5 */ /* 0x000fe4000f8e00ff */
[----:B------:R-:W-:Y:S02]  /*4eb0*/  UIMAD UR8, UR45, UR7, URZ ;  /* 0x000000072d0872a4 */ /* 0x000fe4000f8e02ff */
[----:B------:R-:W-:Y:S03]  /*4ec0*/  UISETP.GE.AND UP0, UPT, UR6, UR4, UPT ;  /* 0x000000040600728c */ /* 0x000fe6000bf06270 */
[----:B------:R-:W-:Y:S01]  /*4ed0*/  UMOV UR4, UR11 ;  /* 0x0000000b00047c82 */ /* 0x000fe20008000000 */
[----:B------:R-:W-:Y:S02]  /*4ee0*/  UISETP.GE.OR UP0, UPT, UR5, UR8, UP0 ;  /* 0x000000080500728c */ /* 0x000fe40008706670 */
[----:B------:R-:W-:Y:S02]  /*4ef0*/  USHF.R.U32.HI UR4, URZ, UR23, UR4 ;  /* 0x00000017ff047299 */ /* 0x000fe40008011604 */
[----:B------:R-:W-:Y:S02]  /*4f00*/  UIMAD.WIDE.U32 UR8, UR5, UR22, URZ ;  /* 0x00000016050872a5 */ /* 0x000fe4000f8e00ff */
[----:B------:R-:W-:Y:S04]  /*4f10*/  USEL UR10, UR6, UR4, !UP1 ;  /* 0x00000004060a7287 */ /* 0x000fe8000c800000 */
[----:B------:R-:W-:Y:S01]  /*4f20*/  UIADD3 UR11, UPT, UPT, -UR10, URZ, URZ ;  /* 0x000000ff0a0b7290 */ /* 0x000fe2000fffe1ff */
[----:B------:R-:W-:Y:S02]  /*4f30*/  @!UP0 UMOV UR4, UR9 ;  /* 0x0000000900048c82 */ /* 0x000fe40008000000 */
[----:B------:R-:W-:Y:S02]  /*4f40*/  @!UP0 USHF.R.U32.HI UR4, URZ, UR23, UR4 ;  /* 0x00000017ff048299 */ /* 0x000fe40008011604 */
[----:B------:R-:W-:Y:S02]  /*4f50*/  UIMAD UR8, UR45, UR11, UR6 ;  /* 0x0000000b2d0872a4 */ /* 0x000fe4000f8e0206 */
[----:B------:R-:W-:Y:S02]  /*4f60*/  @!UP0 USEL UR4, UR5, UR4, !UP1 ;  /* 0x0000000405048287 */ /* 0x000fe4000c800000 */
[----:B------:R-:W-:Y:S02]  /*4f70*/  UISETP.NE.AND UP1, UPT, UR25, URZ, UPT ;  /* 0x000000ff1900728c */ /* 0x000fe4000bf25270 */
[----:B------:R-:W-:Y:S02]  /*4f80*/  @!UP0 UIMAD UR7, UR7, UR8, UR4 ;  /* 0x00000008070782a4 */ /* 0x000fe4000f8e0204 */
[----:B------:R-:W-:Y:S02]  /*4f90*/  @!UP0 UIADD3 UR9, UPT, UPT, UR10, -UR4, URZ ;  /* 0x800000040a098290 */ /* 0x000fe4000fffe0ff */
[----:B------:R-:W-:Y:S02]  /*4fa0*/  UIADD3 UR8, UPT, UPT, -UR6, URZ, URZ ;  /* 0x000000ff06087290 */ /* 0x000fe4000fffe1ff */
[----:B------:R-:W-:Y:S02]  /*4fb0*/  UIADD3 UR4, UPT, UPT, -UR5, URZ, URZ ;  /* 0x000000ff05047290 */ /* 0x000fe4000fffe1ff */
[----:B------:R-:W-:Y:S03]  /*4fc0*/  @!UP0 UIMAD UR6, UR9, UR45, UR5 ;  /* 0x0000002d090682a4 */ /* 0x000fe6000f8e0205 */
[----:B------:R-:W-:Y:S01]  /*4fd0*/  @!UP0 UMOV UR5, UR7 ;  /* 0x0000000700058c82 */ /* 0x000fe20008000000 */
[----:B------:R-:W-:Y:S02]  /*4fe0*/  UIMAD UR7, UR15, UR4, UR14 ;  /* 0x000000040f0772a4 */ /* 0x000fe4000f8e020e */
[----:B------:R-:W-:Y:S02]  /*4ff0*/  UIMAD UR4, UR66, UR8, UR13 ;  /* 0x00000008420472a4 */ /* 0x000fe4000f8e020d */
[----:B------:R-:W-:Y:S02]  /*5000*/  UIMAD UR14, UR5, UR15, UR7 ;  /* 0x0000000f050e72a4 */ /* 0x000fe4000f8e0207 */
[----:B------:R-:W-:Y:S11]  /*5010*/  UIMAD UR13, UR6, UR66, UR4 ;  /* 0x00000042060d72a4 */ /* 0x000ff6000f8e0204 */
[----:B------:R-:W-:Y:S01]  /*5020*/  @!UPT UIADD3 URZ, UPT, UPT, URZ, URZ, URZ ;  /* 0x000000fffffff290 */ /* 0x000fe2000fffe0ff */
.L_x_79:
[----:B------:R-:W2:Y:S01]  /*5030*/  @!UP4 LDCU.128 UR8, c[0x0][0xf10] ;  /* 0x0001e200ff08c7ac */ /* 0x000ea20008000c00 */
[----:B------:R-:W-:Y:S04]  /*5040*/  ISETP.NE.U32.AND P0, PT, RZ, UR54, PT ;  /* 0x00000036ff007c0c */ /* 0x000fe8000bf05070 */
[----:B------:R-:W-:Y:S01]  /*5050*/  ISETP.NE.AND.EX P0, PT, RZ, UR55, PT, P0 ;  /* 0x00000037ff007c0c */ /* 0x000fe2000bf05300 */
[----:B------:R-:W4:Y:S01]  /*5060*/  @!UP4 LDCU UR5, c[0x0][0xf0c] ;  /* 0x0001e180ff05c7ac */ /* 0x000f220008000800 */
[----:B------:R-:W3:Y:S01]  /*5070*/  @!UP4 LDCU UR4, c[0x0][0xf20] ;  /* 0x0001e400ff04c7ac */ /* 0x000ee20008000800 */
[----:B------:R-:W-:Y:S02]  /*5080*/  USHF.L.U32 UR17, UR24, 0x8, URZ ;  /* 0x0000000818117899 */ /* 0x000fe400080006ff */
[----:B--2---:R-:W-:Y:S02]  /*5090*/  UIMAD.WIDE.U32 UR6, UR14, UR8, URZ ;  /* 0x000000080e0672a5 */ /* 0x004fe4000f8e00ff */
[----:B------:R-:W-:Y:S02]  /*50a0*/  UIADD3 UR18, UPT, UPT, UR17, 0x60, URZ ;  /* 0x0000006011127890 */ /* 0x000fe4000fffe0ff */
[----:B------:R-:W-:Y:S02]  /*50b0*/  @!UP4 USHF.R.U32.HI UR7, URZ, UR9, UR7 ;  /* 0x00000009ff07c299 */ /* 0x000fe40008011607 */
[----:B------:R-:W-:Y:S02]  /*50c0*/  UIMAD.WIDE.U32 UR8, UR13, UR11, URZ ;  /* 0x0000000b0d0872a5 */ /* 0x000fe4000f8e00ff */
[----:B----4-:R-:W-:Y:S02]  /*50d0*/  @!UP4 UISETP.NE.AND UP0, UPT, UR5, 0x1, UPT ;  /* 0x000000010500c88c */ /* 0x010fe4000bf05270 */
[----:B------:R-:W-:Y:S02]  /*50e0*/  USHF.L.U32 UR59, UR12, 0x7, URZ ;  /* 0x000000070c3b7899 */ /* 0x000fe400080006ff */
[----:B------:R-:W-:Y:S02]  /*50f0*/  @!UP4 USEL UR7, UR14, UR7, !UP0 ;  /* 0x000000070e07c287 */ /* 0x000fe4000c000000 */
[----:B------:R-:W-:Y:S01]  /*5100*/  @!UP4 UISETP.NE.AND UP0, UPT, UR10, 0x1, UPT ;  /* 0x000000010a00c88c */ /* 0x000fe2000bf05270 */
[----:B------:R-:W-:Y:S01]  /*5110*/  @!UP4 UMOV UR6, UR9 ;  /* 0x000000090006cc82 */ /* 0x000fe20008000000 */
[----:B------:R-:W-:Y:S01]  /*5120*/  UMOV UR58, UR18 ;  /* 0x00000012003a7c82 */ /* 0x000fe20008000000 */
[----:B---3--:R-:W-:Y:S04]  /*5130*/  @!UP4 USHF.R.U32.HI UR6, URZ, UR4, UR6 ;  /* 0x00000004ff06c299 */ /* 0x008fe80008011606 */
[----:B------:R-:W-:Y:S04]  /*5140*/  @!UP4 USEL UR6, UR13, UR6, !UP0 ;  /* 0x000000060d06c287 */ /* 0x000fe8000c000000 */
[----:B------:R-:W-:Y:S02]  /*5150*/  @!UP4 UIADD3 UR4, UPT, UPT, -UR7, UR6, URZ ;  /* 0x000000060704c290 */ /* 0x000fe4000fffe1ff */
[----:B------:R-:W-:Y:S02]  /*5160*/  @!UP4 UIADD3 UR6, UPT, UPT, UR7, -UR6, URZ ;  /* 0x800000060706c290 */ /* 0x000fe4000fffe0ff */
[----:B------:R-:W-:Y:S02]  /*5170*/  @!UP4 UIMAD UR14, UR4, UR5, UR14 ;  /* 0x00000005040ec2a4 */ /* 0x000fe4000f8e020e */
[----:B------:R-:W-:Y:S01]  /*5180*/  @!UP4 UIMAD UR13, UR6, UR10, UR13 ;  /* 0x0000000a060dc2a4 */ /* 0x000fe2000f8e020d */
[----:B------:R-:W-:Y:S11]  /*5190*/  BRA.U UP1, `(.L_x_80) ;  /* 0x0000000101107547 */ /* 0x000ff6000b800000 */
[----:B-1----:R-:W-:Y:S04]  /*51a0*/  MOV R0, UR68 ;  /* 0x0000004400007c02 */ /* 0x002fe80008000f00 */
[----:B------:R-:W-:Y:S04]  /*51b0*/  SHF.L.U32 R5, R0, 0x1f, RZ ;  /* 0x0000001f00057819 */ /* 0x000fe800000006ff */
[----:B------:R-:W1:Y:S02]  /*51c0*/  SYNCS.PHASECHK.TRANS64.TRYWAIT P1, [UR21+0x78], R5 ;  /* 0x00007805ff0075a7 */ /* 0x000e640008021115 */
[----:B-1----:R-:W-:Y:S05]  /*51d0*/  @!P1 BRA `(.L_x_81) ;  /* 0x000000e000409947 */ /* 0x002fea0003800000 */
.L_x_80:
[----:B------:R-:W-:Y:S05]  /*51e0*/  BRA.U !UP5, `(.L_x_82) ;  /* 0x000000010d387547 */ /* 0x000fea000b800000 */
[----:B------:R-:W-:Y:S01]  /*51f0*/  UPLOP3.LUT UP2, UPT, UPT, UPT, UP6, 0x80, 0x8 ;  /* 0x000000000008789c */ /* 0x000fe20003f4f060 */
[----:B-1----:R-:W-:Y:S01]  /*5200*/  HFMA2 R0, -RZ, RZ, 0, 5.9604644775390625e-08 ;  /* 0x00000001ff007431 */ /* 0x002fe200000001ff */
[----:B------:R-:W1:Y:S01]  /*5210*/  LDCU.64 UR8, c[0x0][0x358] ;  /* 0x00006b00ff0877ac */ /* 0x000e620008000a00 */
[----:B------:R-:W-:Y:S03]  /*5220*/  IMAD.MOV.U32 R176, RZ, RZ, 0x1 ;  /* 0x00000001ffb07424 */ /* 0x000fe600078e00ff */
[----:B------:R-:W-:Y:S05]  /*5230*/  PLOP3.LUT P1, PT, PT, PT, UP2, 0x80, 0x8 ;  /* 0x000000000008781c */ /* 0x000fea0003f2f028 */
[----:B------:R-:W2:Y:S01]  /*5240*/  @UP2 LDCU.64 UR4, c[0x0][0xc88] ;  /* 0x00019100ff0427ac */ /* 0x000ea20008000a00 */
[----:B------:R-:W-:Y:S07]  /*5250*/  @UP2 UIMAD UR6, UR36, UR54, URZ ;  /* 0x00000036240622a4 */ /* 0x000fee000f8e02ff */
[----:B------:R-:W-:Y:S01]  /*5260*/  @!P1 PRMT R176, R0, 0x7610, R176 ;  /* 0x0000761000b09816 */ /* 0x000fe200000000b0 */
[----:B--2---:R-:W-:Y:S06]  /*5270*/  @UP2 UIMAD.WIDE UR4, UR6, 0x4, UR4 ;  /* 0x00000004060428a5 */ /* 0x004fec000f8e0204 */
[----:B------:R-:W-:Y:S01]  /*5280*/  IMAD.U32 R4, RZ, RZ, UR4 ;  /* 0x00000004ff047e24 */ /* 0x000fe2000f8e00ff */
[----:B------:R-:W-:Y:S04]  /*5290*/  MOV R5, UR5 ;  /* 0x0000000500057c02 */ /* 0x000fe80008000f00 */
[----:B------:R-:W2:Y:S01]  /*52a0*/  @!UP2 LDCU UR4, c[0x0][0xc80] ;  /* 0x00019000ff04a7ac */ /* 0x000ea20008000800 */
[----:B-1---5:R3:W5:Y:S02]  /*52b0*/  @P1 LDG.E R133, desc[UR8][R4.64] ;  /* 0x0000000804851981 */ /* 0x022764000c1e1900 */
[----:B--23--:R-:W-:Y:S07]  /*52c0*/  @!P1 IMAD.U32 R133, RZ, RZ, UR4 ;  /* 0x00000004ff859e24 */ /* 0x00cfee000f8e00ff */
.L_x_82:
[----:B-----5:R-:W-:Y:S01]  /*52d0*/  @!P0 FSETP.EQ.AND P2, PT, R133, RZ, PT ;  /* 0x000000ff8500820b */ /* 0x020fe20003f42000 */
[----:B------:R-:W-:Y:S01]  /*52e0*/  @!UPT UIADD3 URZ, UPT, UPT, URZ, URZ, URZ ;  /* 0x000000fffffff290 */ /* 0x000fe2000fffe0ff */
[----:B------:R-:W-:Y:S11]  /*52f0*/  @!P0 BRA `(.L_x_83) ;  /* 0x0000000000148947 */ /* 0x000ff60003800000 */
[----:B------:R-:W-:Y:S02]  /*5300*/  LOP3.LUT P0, RZ, R176, 0xff, RZ, 0xc0, !PT ;  /* 0x000000ffb0ff7812 */ /* 0x000fe4000780c0ff */
[----:B------:R-:W-:Y:S04]  /*5310*/  PLOP3.LUT P2, PT, PT, PT, UP2, 0x80, 0x8 ;  /* 0x000000000008781c */ /* 0x000fe80003f4f028 */
[----:B------:R-:W-:Y:S07]  /*5320*/  PLOP3.LUT P2, PT, P2, PT, PT, 0x8, 0x80 ;  /* 0x000000000080781c */ /* 0x000fee000174e170 */
[----:B------:R-:W-:Y:S11]  /*5330*/  @P0 FSETP.EQ.AND P2, PT, R133, RZ, PT ;  /* 0x000000ff8500020b */ /* 0x000ff60003f42000 */
[----:B------:R-:W-:Y:S02]  /*5340*/  @!UPT UIADD3 URZ, UPT, UPT, URZ, URZ, URZ ;  /* 0x000000fffffff290 */ /* 0x000fe4000fffe0ff */
.L_x_83:
[----:B-1----:R-:W-:Y:S01]  /*5350*/  IMAD.MOV.U32 R0, RZ, RZ, 0x1 ;  /* 0x00000001ff007424 */ /* 0x002fe200078e00ff */
[----:B------:R-:W-:Y:S01]  /*5360*/  ULOP3.LUT UP0, UR19, UR29, 0x1, URZ, 0xc0, !UPT ;  /* 0x000000011d137892 */ /* 0x000fe2000f80c0ff */
[----:B------:R-:W-:Y:S03]  /*5370*/  ELECT P1, URZ, PT ;  /* 0x0000000000ff782f */ /* 0x000fe60003820000 */
[----:B------:R-:W-:Y:S02]  /*5380*/  SHF.L.U32 R5, R0, 0x1f, RZ ;  /* 0x0000001f00057819 */ /* 0x000fe400000006ff */
[----:B------:R-:W-:Y:S02]  /*5390*/  PLOP3.LUT P1, PT, P2, P1, PT, 0xf2, 0x2f ;  /* 0x00000000002f781c */ /* 0x000fe40001723e72 */
[----:B------:R-:W1:Y:S03]  /*53a0*/  SYNCS.PHASECHK.TRANS64.TRYWAIT P0, [UR21+0x50], R5 ;  /* 0x00005005ff0075a7 */ /* 0x000e660008001115 */
[----:B------:R-:W-:Y:S01]  /*53b0*/  @UP0 UIADD3 UR58, UPT, UPT, UR17, URZ, URZ ;  /* 0x000000ff113a0290 */ /* 0x000fe2000fffe0ff */
[----:B-1----:R-:W-:Y:S11]  /*53c0*/  @!P0 BRA `(.L_x_84) ;  /* 0x000000dc00dc8947 */ /* 0x002ff60003800000 */
.L_x_216:
[----:B------:R-:W-:Y:S01]  /*53d0*/  @!P1 IADD3 R2, P0, PT, R12, 0x980, RZ ;  /* 0x000009800c029810 */ /* 0x000fe20007f1e0ff */
[----:B------:R-:W-:Y:S01]  /*53e0*/  VOTEU.ALL UP0, P1 ;  /* 0x0000000000ff7886 */ /* 0x000fe20000800000 */
[----:B------:R-:W-:Y:S01]  /*53f0*/  UMOV UR6, 0x0 ;  /* 0x0000000000067882 */ /* 0x000fe20000000000 */
[----:B------:R-:W-:Y:S01]  /*5400*/  UMOV UR7, 0x10000000 ;  /* 0x1000000000077882 */ /* 0x000fe20000000000 */
[----:B------:R-:W-:Y:S01]  /*5410*/  @!P1 R2UR UR5, R2 ;  /* 0x00000000020592ca */ /* 0x000fe200000e0000 */
[----:B-1----:R-:W-:Y:S01]  /*5420*/  @!P1 IMAD.X R0, RZ, RZ, R13, P0 ;  /* 0x000000ffff009224 */ /* 0x002fe200000e060d */
[----:B------:R-:W-:Y:S02]  /*5430*/  @!UP0 UIADD3 UR56, UPT, UPT, UR21, 0x200, URZ ;  /* 0x0000020015388890 */ /* 0x000fe4000fffe0ff */
[----:B------:R-:W-:Y:S02]  /*5440*/  @!UP0 UIADD3 UR10, UPT, UPT, UR58, 0x80, URZ ;  /* 0x000000803a0a8890 */ /* 0x000fe4000fffe0ff */
[----:B------:R-:W-:Y:S01]  /*5450*/  @!P1 R2UR UR4, R0 ;  /* 0x00000000000492ca */ /* 0x000fe200000e0000 */
[----:B------:R-:W-:Y:S01]  /*5460*/  @!UP0 UIADD3 UR8, UPT, UPT, UR21, 0x1200, URZ ;  /* 0x0000120015088890 */ /* 0x000fe2000fffe0ff */
[----:B------:R-:W-:Y:S01]  /*5470*/  @!P1 IMAD.MOV.U32 R0, RZ, RZ, 0x2000 ;  /* 0x00002000ff009424 */ /* 0x000fe200078e00ff */
[----:B------:R-:W-:Y:S01]  /*5480*/  VOTEU.ALL UP0, P1 ;  /* 0x0000000000ff7886 */ /* 0x000fe20000800000 */
[----:B------:R-:W-:Y:S01]  /*5490*/  UMOV UR60, UR36 ;  /* 0x00000024003c7c82 */ /* 0x000fe20008000000 */
[----:B------:R-:W-:Y:S01]  /*54a0*/  UMOV UR9, UR57 ;  /* 0x0000003900097c82 */ /* 0x000fe20008000000 */
[----:B------:R-:W-:Y:S01]  /*54b0*/  UMOV UR11, UR59 ;  /* 0x0000003b000b7c82 */ /* 0x000fe20008000000 */
[----:B------:R-:W-:Y:S01]  /*54c0*/  IMAD.U32 R6, RZ, RZ, UR5 ;  /* 0x00000005ff067e24 */ /* 0x000fe2000f8e00ff */
[----:B------:R-:W-:Y:S05]  /*54d0*/  UMOV UR12, UR36 ;  /* 0x00000024000c7c82 */ /* 0x000fea0008000000 */
[----:B------:R-:W-:Y:S01]  /*54e0*/  IMAD.U32 R7, RZ, RZ, UR4 ;  /* 0x00000004ff077e24 */ /* 0x000fe2000f8e00ff */
[----:B------:R-:W-:Y:S04]  /*54f0*/  @!P1 R2UR UR4, R6 ;  /* 0x00000000060492ca */ /* 0x000fe800000e0000 */
[----:B------:R-:W-:Y:S11]  /*5500*/  @!P1 R2UR UR5, R7 ;  /* 0x00000000070592ca */ /* 0x000ff600000e0000 */
[----:B------:R-:W-:Y:S02]  /*5510*/  @!UPT UIADD3 URZ, UPT, UPT, URZ, URZ, URZ ;  /* 0x000000fffffff290 */ /* 0x000fe4000fffe0ff */
[----:B------:R1:W-:Y:S01]  /*5520*/  @!UP0 UTMALDG.3D [UR56], [UR4], desc[UR6] ;  /* 0x00000638040085b4 */ /* 0x0003e20008011000 */
[----:B------:R-:W-:Y:S05]  /*5530*/  VOTEU.ALL UP0, P1 ;  /* 0x0000000000ff7886 */ /* 0x000fea0000800000 */
[----:B------:R1:W-:Y:S01]  /*5540*/  @!UP0 UTMALDG.3D [UR8], [UR4], desc[UR6] ;  /* 0x00000608040085b4 */ /* 0x0003e20008011000 */
[----:B------:R1:W-:Y:S01]  /*5550*/  @!P1 SYNCS.ARRIVE.TRANS64.RED.A0TR RZ, [UR21+0x30], R0 ;  /* 0x00003000ffff99a7 */ /* 0x0003e20008300415 */
[----:B------:R-:W-:Y:S01]  /*5560*/  SYNCS.ARRIVE.TRANS64.RED.A1T0 RZ, [UR46], RZ ;  /* 0x000000ffffff79a7 */ /* 0x000fe2000810042e */
[----:B------:R-:W2:Y:S02]  /*5570*/  SYNCS.PHASECHK.TRANS64.TRYWAIT P0, [UR21+0x58], R5 ;  /* 0x00005805ff0075a7 */ /* 0x000ea40008001115 */
[----:B-12---:R-:W-:Y:S05]  /*5580*/  @!P0 BRA `(.L_x_85) ;  /* 0x000000dc00848947 */ /* 0x006fea0003800000 */
.L_x_218:
        /* <DEDUP_REMOVED lines=11> */
[----:B------:R-:W-:Y:S01]  /*5640*/  @!UP0 UIADD3 UR8, UPT, UPT, UR21, 0x3200, URZ ;  /* 0x0000320015088890 */ /* 0x000fe2000fffe0ff */
[----:B------:R-:W-:Y:S01]  /*5650*/  VOTEU.ALL UP0, P1 ;  /* 0x0000000000ff7886 */ /* 0x000fe20000800000 */
[----:B------:R-:W-:Y:S02]  /*5660*/  UMOV UR50, UR58 ;  /* 0x0000003a00327c82 */ /* 0x000fe40008000000 */
[----:B------:R-:W-:Y:S01]  /*5670*/  IMAD.U32 R6, RZ, RZ, UR5 ;  /* 0x00000005ff067e24 */ /* 0x000fe2000f8e00ff */
[----:B------:R-:W-:Y:S01]  /*5680*/  UMOV UR52, UR36 ;  /* 0x0000002400347c82 */ /* 0x000fe20008000000 */
[----:B------:R-:W-:Y:S01]  /*5690*/  UMOV UR9, UR49 ;  /* 0x0000003100097c82 */ /* 0x000fe20008000000 */
[----:B------:R-:W-:Y:S01]  /*56a0*/  UMOV UR12, UR36 ;  /* 0x00000024000c7c82 */ /* 0x000fe20008000000 */
[----:B------:R-:W-:Y:S01]  /*56b0*/  UMOV UR11, UR51 ;  /* 0x00000033000b7c82 */ /* 0x000fe20008000000 */
[----:B------:R-:W-:Y:S01]  /*56c0*/  USHF.L.U32 UR16, UR19, 0x5, URZ ;  /* 0x0000000513107899 */ /* 0x000fe200080006ff */
[----:B------:R-:W-:Y:S01]  /*56d0*/  IMAD.U32 R7, RZ, RZ, UR4 ;  /* 0x00000004ff077e24 */ /* 0x000fe2000f8e00ff */
[----:B------:R-:W-:Y:S04]  /*56e0*/  @!P1 R2UR UR4, R6 ;  /* 0x00000000060492ca */ /* 0x000fe800000e0000 */
[----:B------:R-:W-:Y:S11]  /*56f0*/  @!P1 R2UR UR5, R7 ;  /* 0x00000000070592ca */ /* 0x000ff600000e0000 */
[----:B------:R-:W-:Y:S02]  /*5700*/  @!UPT UIADD3 URZ, UPT, UPT, URZ, URZ, URZ ;  /* 0x000000fffffff290 */ /* 0x000fe4000fffe0ff */
[----:B------:R-:W-:Y:S01]  /*5710*/  @!UP0 UTMALDG.3D [UR48], [UR4], desc[UR6] ;  /* 0x00000630040085b4 */ /* 0x000fe20008011000 */
[----:B------:R-:W-:Y:S05]  /*5720*/  VOTEU.ALL UP0, P1 ;  /* 0x0000000000ff7886 */ /* 0x000fea0000800000 */
[----:B------:R1:W-:Y:S01]  /*5730*/  @!UP0 UTMALDG.3D [UR8], [UR4], desc[UR6] ;  /* 0x00000608040085b4 */ /* 0x0003e20008011000 */
[----:B------:R2:W-:Y:S01]  /*5740*/  @!P1 SYNCS.ARRIVE.TRANS64.RED.A0TR RZ, [UR21+0x38], R0 ;  /* 0x00003800ffff99a7 */ /* 0x0005e20008300415 */
[----:B------:R-:W-:Y:S01]  /*5750*/  SYNCS.ARRIVE.TRANS64.RED.A1T0 RZ, [UR39], RZ ;  /* 0x000000ffffff79a7 */ /* 0x000fe20008100427 */
[----:B------:R-:W3:Y:S01]  /*5760*/  SYNCS.PHASECHK.TRANS64.TRYWAIT P0, [UR21+0x60], R5 ;  /* 0x00006005ff0075a7 */ /* 0x000ee20008001115 */
[----:B-1----:R-:W-:Y:S01]  /*5770*/  UIADD3 UR4, UPT, UPT, UR17, -UR16, URZ ;  /* 0x8000001011047290 */ /* 0x002fe2000fffe0ff */
[----:B--23--:R-:W-:Y:S11]  /*5780*/  @!P0 BRA `(.L_x_86) ;  /* 0x000000dc001c8947 */ /* 0x00cff60003800000 */
.L_x_220:
[----:B------:R-:W-:Y:S01]  /*5790*/  @!P1 IADD3 R2, P0, PT, R12, 0x980, RZ ;  /* 0x000009800c029810 */ /* 0x000fe20007f1e0ff */
[----:B------:R-:W-:Y:S01]  /*57a0*/  VOTEU.ALL UP0, P1 ;  /* 0x0000000000ff7886 */ /* 0x000fe20000800000 */
[----:B------:R-:W-:Y:S02]  /*57b0*/  UIADD3 UR42, UPT, UPT, UR4, 0x40, URZ ;  /* 0x00000040042a7890 */ /* 0x000fe4000fffe0ff */
        /* <DEDUP_REMOVED lines=8> */
[----:B------:R-:W-:Y:S01]  /*5840*/  UMOV UR24, 0x0 ;  /* 0x0000000000187882 */ /* 0x000fe20000000000 */
[----:B------:R-:W-:Y:S01]  /*5850*/  UMOV UR25, 0x10000000 ;  /* 0x1000000000197882 */ /* 0x000fe20000000000 */
[----:B------:R-:W-:Y:S01]  /*5860*/  UMOV UR43, UR59 ;  /* 0x0000003b002b7c82 */ /* 0x000fe20008000000 */
[----:B------:R-:W-:Y:S01]  /*5870*/  IMAD.U32 R6, RZ, RZ, UR6 ;  /* 0x00000006ff067e24 */ /* 0x000fe2000f8e00ff */
[----:B------:R-:W-:Y:S01]  /*5880*/  UMOV UR44, UR36 ;  /* 0x00000024002c7c82 */ /* 0x000fe20008000000 */
[----:B------:R-:W-:Y:S01]  /*5890*/  UMOV UR9, UR41 ;  /* 0x0000002900097c82 */ /* 0x000fe20008000000 */
[----:B------:R-:W-:Y:S01]  /*58a0*/  UMOV UR11, UR59 ;  /* 0x0000003b000b7c82 */ /* 0x000fe20008000000 */
[----:B------:R-:W-:Y:S01]  /*58b0*/  UMOV UR12, UR36 ;  /* 0x00000024000c7c82 */ /* 0x000fe20008000000 */
[----:B------:R-:W-:Y:S01]  /*58c0*/  @!P1 R2UR UR6, R6 ;  /* 0x00000000060692ca */ /* 0x000fe200000e0000 */
[----:B------:R-:W-:Y:S05]  /*58d0*/  IMAD.U32 R7, RZ, RZ, UR5 ;  /* 0x00000005ff077e24 */ /* 0x000fea000f8e00ff */
        /* <DEDUP_REMOVED lines=9> */
.L_x_222:
[----:B------:R-:W-:Y:S01]  /*5970*/  @!P1 IADD3 R2, P0, PT, R12, 0x980, RZ ;  /* 0x000009800c029810 */ /* 0x000fe20007f1e0ff */
[----:B------:R-:W-:Y:S01]  /*5980*/  VOTEU.ALL UP0, P1 ;  /* 0x0000000000ff7886 */ /* 0x000fe20000800000 */
[----:B------:R-:W-:Y:S01]  /*5990*/  UMOV UR6, 0x0 ;  /* 0x0000000000067882 */ /* 0x000fe20000000000 */
[----:B------:R-:W-:Y:S01]  /*59a0*/  UMOV UR7, 0x10000000 ;  /* 0x1000000000077882 */ /* 0x000fe20000000000 */
[----:B------:R-:W-:Y:S01]  /*59b0*/  @!P1 R2UR UR5, R2 ;  /* 0x00000000020592ca */ /* 0x000fe200000e0000 */
[----:B-1----:R-:W-:Y:S01]  /*59c0*/  @!P1 IMAD.X R0, RZ, RZ, R13, P0 ;  /* 0x000000ffff009224 */ /* 0x002fe200000e060d */
[----:B------:R-:W-:Y:S01]  /*59d0*/  @!UP0 UIADD3 UR10, UPT, UPT, UR4, 0xc0, URZ ;  /* 0x000000c0040a8890 */ /* 0x000fe2000fffe0ff */
[----:B------:R-:W-:Y:S01]  /*59e0*/  SHF.L.U32 R4, RZ, 0x1f, RZ ;  /* 0x0000001fff047819 */ /* 0x000fe200000006ff */
        /* <DEDUP_REMOVED lines=10> */
[----:B------:R-:W-:Y:S03]  /*5a90*/  UMOV UR11, UR35 ;  /* 0x00000023000b7c82 */ /* 0x000fe60008000000 */
        /* <DEDUP_REMOVED lines=10> */
[----:B-1----:R-:W-:Y:S01]  /*5b40*/  UIADD3 UR4, UPT, UPT, UR17, UR16, URZ ;  /* 0x0000001011047290 */ /* 0x002fe2000fffe0ff */
[----:B--23--:R-:W-:Y:S11]  /*5b50*/  @!P0 BRA `(.L_x_88) ;  /* 0x000000d800588947 */ /* 0x00cff60003800000 */
.L_x_224:
[----:B------:R-:W-:Y:S01]  /*5b60*/  @!P1 IADD3 R2, P0, PT, R12, 0x980, RZ ;  /* 0x000009800c029810 */ /* 0x000fe20007f1e0ff */
[----:B------:R-:W-:Y:S01]  /*5b70*/  VOTEU.ALL UP0, P1 ;  /* 0x0000000000ff7886 */ /* 0x000fe20000800000 */
[----:B------:R-:W-:Y:S02]  /*5b80*/  UIADD3 UR26, UPT, UPT, UR4, 0x20, URZ ;  /* 0x00000020041a7890 */ /* 0x000fe4000fffe0ff */
[----:B------:R-:W-:Y:S01]  /*5b90*/  @!P1 R2UR UR6, R2 ;  /* 0x00000000020692ca */ /* 0x000fe200000e0000 */
[----:B------:R-:W-:Y:S01]  /*5ba0*/  @!P1 IMAD.X R0, RZ, RZ, R13, P0 ;  /* 0x000000ffff009224 */ /* 0x000fe200000e060d */
        /* <DEDUP_REMOVED lines=15> */
[----:B-1----:R-:W-:Y:S01]  /*5ca0*/  IMAD.U32 R7, RZ, RZ, UR5 ;  /* 0x00000005ff077e24 */ /* 0x002fe2000f8e00ff */
[----:B------:R-:W-:Y:S04]  /*5cb0*/  UMOV UR12, UR36 ;  /* 0x00000024000c7c82 */ /* 0x000fe80008000000 */
        /* <DEDUP_REMOVED lines=9> */
.L_x_226:
[----:B------:R-:W-:Y:S01]  /*5d50*/  @!P1 IADD3 R2, P0, PT, R12, 0x980, RZ ;  /* 0x000009800c029810 */ /* 0x000fe20007f1e0ff */
[----:B------:R-:W-:Y:S01]  /*5d60*/  VOTEU.ALL UP0, P1 ;  /* 0x0000000000ff7886 */ /* 0x000fe20000800000 */
[----:B------:R-:W-:Y:S01]  /*5d70*/  UMOV UR6, 0x0 ;  /* 0x0000000000067882 */ /* 0x000fe20000000000 */
[----:B------:R-:W-:Y:S01]  /*5d80*/  UMOV UR7, 0x10000000 ;  /* 0x1000000000077882 */ /* 0x000fe20000000000 */
[----:B------:R-:W-:Y:S01]  /*5d90*/  @!P1 R2UR UR5, R2 ;  /* 0x00000000020592ca */ /* 0x000fe200000e0000 */
[----:B------:R-:W-:Y:S01]  /*5da0*/  @!P1 IMAD.X R0, RZ, RZ, R13, P0 ;  /* 0x000000ffff009224 */ /* 0x000fe200000e060d */
[----:B------:R-:W-:Y:S02]  /*5db0*/  @!UP0 UIADD3 UR10, UPT, UPT, UR4, 0xa0, URZ ;  /* 0x000000a0040a8890 */ /* 0x000fe4000fffe0ff */
[----:B------:R-:W-:Y:S02]  /*5dc0*/  @!UP0 UIADD3 UR27, UPT, UPT, UR59, 0x40, URZ ;  /* 0x000000403b1b8890 */ /* 0x000fe4000fffe0ff */
[----:B------:R-:W-:Y:S01]  /*5dd0*/  @!P1 R2UR UR4, R0 ;  /* 0x00000000000492ca */ /* 0x000fe200000e0000 */
[----:B------:R-:W-:Y:S01]  /*5de0*/  @!UP0 UIADD3 UR24, UPT, UPT, UR21, 0x2200, URZ ;  /* 0x0000220015188890 */ /* 0x000fe2000fffe0ff */
[----:B------:R-:W-:Y:S01]  /*5df0*/  @!P1 IMAD.MOV.U32 R0, RZ, RZ, 0x2000 ;  /* 0x00002000ff009424 */ /* 0x000fe200078e00ff */
[----:B------:R-:W-:Y:S02]  /*5e00*/  @!UP0 UIADD3 UR8, UPT, UPT, UR21, 0x3200, URZ ;  /* 0x0000320015088890 */ /* 0x000fe4000fffe0ff */
[----:B------:R-:W-:Y:S02]  /*5e10*/  UISETP.NE.AND UP0, UPT, UR19, URZ, UPT ;  /* 0x000000ff1300728c */ /* 0x000fe4000bf05270 */
[----:B------:R-:W-:Y:S01]  /*5e20*/  IMAD.U32 R6, RZ, RZ, UR5 ;  /* 0x00000005ff067e24 */ /* 0x000fe2000f8e00ff */
[----:B------:R-:W-:Y:S01]  /*5e30*/  UMOV UR25, UR49 ;  /* 0x0000003100197c82 */ /* 0x000fe20008000000 */
[----:B------:R-:W-:Y:S01]  /*5e40*/  UMOV UR28, UR36 ;  /* 0x00000024001c7c82 */ /* 0x000fe20008000000 */
[----:B------:R-:W-:Y:S01]  /*5e50*/  UMOV UR9, UR49 ;  /* 0x0000003100097c82 */ /* 0x000fe20008000000 */
[----:B------:R-:W-:Y:S01]  /*5e60*/  UMOV UR12, UR36 ;  /* 0x00000024000c7c82 */ /* 0x000fe20008000000 */
[----:B------:R-:W-:Y:S01]  /*5e70*/  UMOV UR11, UR27 ;  /* 0x0000001b000b7c82 */ /* 0x000fe20008000000 */
[----:B-1----:R-:W-:Y:S01]  /*5e80*/  IMAD.U32 R7, RZ, RZ, UR4 ;  /* 0x00000004ff077e24 */ /* 0x002fe2000f8e00ff */
[----:B------:R-:W-:Y:S02]  /*5e90*/  @!P1 R2UR UR4, R6 ;  /* 0x00000000060492ca */ /* 0x000fe400000e0000 */
[----:B------:R-:W-:Y:S02]  /*5ea0*/  @!UP0 UIADD3 UR18, UPT, UPT, UR17, URZ, URZ ;  /* 0x000000ff11128290 */ /* 0x000fe4000fffe0ff */
[----:B------:R-:W-:Y:S01]  /*5eb0*/  @!P1 R2UR UR5, R7 ;  /* 0x00000000070592ca */ /* 0x000fe200000e0000 */
[----:B------:R-:W-:Y:S11]  /*5ec0*/  VOTEU.ALL UP0, P1 ;  /* 0x0000000000ff7886 */ /* 0x000ff60000800000 */
[----:B------:R-:W-:Y:S01]  /*5ed0*/  @!UPT UIADD3 URZ, UPT, UPT, URZ, URZ, URZ ;  /* 0x000000fffffff290 */ /* 0x000fe2000fffe0ff */
[----:B------:R1:W-:Y:S01]  /*5ee0*/  @!UP0 UTMALDG.3D [UR24], [UR4], desc[UR6] ;  /* 0x00000618040085b4 */ /* 0x0003e20008011000 */
[----:B------:R-:W-:Y:S05]  /*5ef0*/  VOTEU.ALL UP0, P1 ;  /* 0x0000000000ff7886 */ /* 0x000fea0000800000 */
[----:B------:R1:W-:Y:S01]  /*5f00*/  @!UP0 UTMALDG.3D [UR8], [UR4], desc[UR6] ;  /* 0x00000608040085b4 */ /* 0x0003e20008011000 */
[----:B------:R1:W-:Y:S01]  /*5f10*/  @!P1 SYNCS.ARRIVE.TRANS64.RED.A0TR RZ, [UR21+0x38], R0 ;  /* 0x00003800ffff99a7 */ /* 0x0003e20008300415 */
[----:B------:R-:W-:Y:S01]  /*5f20*/  SYNCS.ARRIVE.TRANS64.RED.A1T0 RZ, [UR39], RZ ;  /* 0x000000ffffff79a7 */ /* 0x000fe20008100427 */
[----:B------:R-:W2:Y:S02]  /*5f30*/  SYNCS.PHASECHK.TRANS64.TRYWAIT P0, [UR21+0x60], R4 ;  /* 0x00006004ff0075a7 */ /* 0x000ea40008001115 */
[----:B-12---:R-:W-:Y:S05]  /*5f40*/  @!P0 BRA `(.L_x_90) ;  /* 0x000000d4008c8947 */ /* 0x006fea0003800000 */
.L_x_228:
[----:B------:R-:W-:Y:S01]  /*5f50*/  @!P1 IADD3 R2, P0, PT, R12, 0x980, RZ ;  /* 0x000009800c029810 */ /* 0x000fe20007f1e0ff */
[----:B------:R-:W-:Y:S01]  /*5f60*/  VOTEU.ALL UP0, P1 ;  /* 0x0000000000ff7886 */ /* 0x000fe20000800000 */
[----:B------:R-:W-:Y:S01]  /*5f70*/  UMOV UR6, 0x0 ;  /* 0x0000000000067882 */ /* 0x000fe20000000000 */
[----:B------:R-:W-:Y:S01]  /*5f80*/  UMOV UR7, 0x10000000 ;  /* 0x1000000000077882 */ /* 0x000fe20000000000 */
[----:B------:R-:W-:Y:S01]  /*5f90*/  @!P1 R2UR UR5, R2 ;  /* 0x00000000020592ca */ /* 0x000fe200000e0000 */
[----:B------:R-:W-:Y:S01]  /*5fa0*/  @!P1 IMAD.X R0, RZ, RZ, R13, P0 ;  /* 0x000000ffff009224 */ /* 0x000fe200000e060d */
[----:B------:R-:W-:Y:S01]  /*5fb0*/  @!UP0 UIADD3 UR16, UPT, UPT, UR21, 0x4200, URZ ;  /* 0x0000420015108890 */ /* 0x000fe2000fffe0ff */
[----:B------:R-:W-:Y:S01]  /*5fc0*/  VIADD R10, R10, 0x1 ;  /* 0x000000010a0a7836 */ /* 0x000fe20000000000 */
        /* <DEDUP_REMOVED lines=9> */
[----:B------:R-:W-:Y:S01]  /*6060*/  UMOV UR9, UR41 ;  /* 0x0000002900097c82 */ /* 0x000fe20008000000 */
[----:B------:R-:W-:Y:S01]  /*6070*/  UMOV UR11, UR59 ;  /* 0x0000003b000b7c82 */ /* 0x000fe20008000000 */
[----:B------:R-:W-:Y:S03]  /*6080*/  UMOV UR12, UR36 ;  /* 0x00000024000c7c82 */ /* 0x000fe60008000000 */
[----:B-1----:R-:W-:Y:S01]  /*6090*/  IMAD.U32 R7, RZ, RZ, UR4 ;  /* 0x00000004ff077e24 */ /* 0x002fe2000f8e00ff */
        /* <DEDUP_REMOVED lines=10> */
.L_x_230:
[----:B------:R-:W-:Y:S01]  /*6140*/  UIADD3 UR29, UPT, UPT, UR29, 0x1, URZ ;  /* 0x000000011d1d7890 */ /* 0x000fe2000fffe0ff */
[----:B------:R-:W-:Y:S01]  /*6150*/  @!P1 IADD3 R2, P0, PT, R12, 0x980, RZ ;  /* 0x000009800c029810 */ /* 0x000fe20007f1e0ff */
[----:B------:R-:W-:Y:S01]  /*6160*/  UPLOP3.LUT UP1, UPT, UPT, UPT, UPT, 0x80, 0x8 ;  /* 0x000000000008789c */ /* 0x000fe20003f2f070 */
[----:B------:R-:W-:Y:S01]  /*6170*/  R2UR UR24, R178 ;  /* 0x00000000b21872ca */ /* 0x000fe200000e0000 */
[----:B------:R-:W-:Y:S01]  /*6180*/  VOTEU.ALL UP0, P1 ;  /* 0x0000000000ff7886 */ /* 0x000fe20000800000 */
[----:B------:R-:W-:Y:S01]  /*6190*/  @!P1 R2UR UR5, R2 ;  /* 0x00000000020592ca */ /* 0x000fe200000e0000 */
[----:B------:R-:W-:Y:S01]  /*61a0*/  @!P1 IMAD.X R0, RZ, RZ, R13, P0 ;  /* 0x000000ffff009224 */ /* 0x000fe200000e060d */
[----:B------:R-:W-:Y:S01]  /*61b0*/  UMOV UR6, 0x0 ;  /* 0x0000000000067882 */ /* 0x000fe20000000000 */
[----:B------:R-:W-:Y:S01]  /*61c0*/  UMOV UR7, 0x10000000 ;  /* 0x1000000000077882 */ /* 0x000fe20000000000 */
[----:B------:R-:W-:Y:S01]  /*61d0*/  @!UP0 UIADD3 UR19, UPT, UPT, UR59, 0x40, URZ ;  /* 0x000000403b138890 */ /* 0x000fe2000fffe0ff */
[----:B------:R-:W-:Y:S01]  /*61e0*/  R2UR UR25, R179 ;  /* 0x00000000b31972ca */ /* 0x000fe200000e0000 */
[----:B------:R-:W-:Y:S01]  /*61f0*/  @!UP0 UIADD3 UR16, UPT, UPT, UR21, 0x6200, URZ ;  /* 0x0000620015108890 */ /* 0x000fe2000fffe0ff */
[----:B------:R-:W-:Y:S01]  /*6200*/  @!P1 R2UR UR4, R0 ;  /* 0x00000000000492ca */ /* 0x000fe200000e0000 */
[----:B------:R-:W-:Y:S01]  /*6210*/  @!UP0 UIADD3 UR10, UPT, UPT, UR18, 0x80, URZ ;  /* 0x00000080120a8890 */ /* 0x000fe2000fffe0ff */
[----:B------:R-:W-:Y:S01]  /*6220*/  ISETP.NE.AND P0, PT, R10, 0x2, PT ;  /* 0x000000020a00780c */ /* 0x000fe20003f05270 */
[----:B------:R-:W-:Y:S01]  /*6230*/  @!UP0 UIADD3 UR8, UPT, UPT, UR21, 0x7200, URZ ;  /* 0x0000720015088890 */ /* 0x000fe2000fffe0ff */
[----:B------:R-:W-:Y:S02]  /*6240*/  VOTEU.ALL UP0, P1 ;  /* 0x0000000000ff7886 */ /* 0x000fe40000800000 */
[----:B------:R-:W-:Y:S01]  /*6250*/  IMAD.U32 R6, RZ, RZ, UR5 ;  /* 0x00000005ff067e24 */ /* 0x000fe2000f8e00ff */
[----:B------:R-:W-:Y:S01]  /*6260*/  UMOV UR17, UR33 ;  /* 0x0000002100117c82 */ /* 0x000fe20008000000 */
[----:B------:R-:W-:Y:S01]  /*6270*/  UMOV UR20, UR36 ;  /* 0x0000002400147c82 */ /* 0x000fe20008000000 */
[----:B------:R-:W-:Y:S01]  /*6280*/  UMOV UR9, UR33 ;  /* 0x0000002100097c82 */ /* 0x000fe20008000000 */
[----:B------:R-:W-:Y:S01]  /*6290*/  UMOV UR12, UR36 ;  /* 0x00000024000c7c82 */ /* 0x000fe20008000000 */
[----:B------:R-:W-:Y:S01]  /*62a0*/  UMOV UR11, UR19 ;  /* 0x00000013000b7c82 */ /* 0x000fe20008000000 */
[----:B------:R-:W-:Y:S01]  /*62b0*/  SEL R0, RZ, 0x1, P0 ;  /* 0x00000001ff007807 */ /* 0x000fe20000000000 */
[----:B-1----:R-:W-:Y:S01]  /*62c0*/  IMAD.U32 R7, RZ, RZ, UR4 ;  /* 0x00000004ff077e24 */ /* 0x002fe2000f8e00ff */
[----:B------:R-:W-:Y:S01]  /*62d0*/  @!P1 R2UR UR4, R6 ;  /* 0x00000000060492ca */ /* 0x000fe200000e0000 */
[----:B------:R-:W-:Y:S01]  /*62e0*/  UIADD3 UR24, UPT, UPT, UR13, UR24, URZ ;  /* 0x000000180d187290 */ /* 0x000fe2000fffe0ff */
[----:B------:R-:W-:Y:S01]  /*62f0*/  LOP3.LUT R9, R9, R0, RZ, 0x3c, !PT ;  /* 0x0000000009097212 */ /* 0x000fe200078e3cff */
[----:B------:R-:W-:Y:S01]  /*6300*/  UMOV UR36, UR47 ;  /* 0x0000002f00247c82 */ /* 0x000fe20008000000 */
[----:B------:R-:W-:Y:S02]  /*6310*/  @!P1 R2UR UR5, R7 ;  /* 0x00000000070592ca */ /* 0x000fe400000e0000 */
[----:B------:R-:W-:Y:S11]  /*6320*/  SEL R10, R10, RZ, P0 ;  /* 0x000000ff0a0a7207 */ /* 0x000ff60000000000 */
[----:B------:R-:W-:Y:S01]  /*6330*/  @!UP0 UTMALDG.3D [UR16], [UR4], desc[UR6] ;  /* 0x00000610040085b4 */ /* 0x000fe20008011000 */
[----:B------:R-:W-:Y:S05]  /*6340*/  VOTEU.ALL UP0, P1 ;  /* 0x0000000000ff7886 */ /* 0x000fea0000800000 */
[----:B------:R1:W-:Y:S01]  /*6350*/  @!UP0 UTMALDG.3D [UR8], [UR4], desc[UR6] ;  /* 0x00000608040085b4 */ /* 0x0003e20008011000 */
[----:B------:R2:W-:Y:S01]  /*6360*/  @!P1 SYNCS.ARRIVE.TRANS64.RED.A0TR RZ, [UR21+0x48], R3 ;  /* 0x00004803ffff99a7 */ /* 0x0005e20008300415 */
[----:B------:R-:W-:Y:S01]  /*6370*/  SYNCS.ARRIVE.TRANS64.RED.A1T0 RZ, [UR37], RZ ;  /* 0x000000ffffff79a7 */ /* 0x000fe20008100425 */
[----:B-1----:R-:W-:Y:S01]  /*6380*/  UIADD3 UR12, UPT, UPT, UR14, UR25, URZ ;  /* 0x000000190e0c7290 */ /* 0x002fe2000fffe0ff */
[----:B------:R-:W-:Y:S11]  /*6390*/  BRA.U UP3, `(.L_x_92) ;  /* 0xffffffe503e87547 */ /* 0x000ff6000b83ffff */
[----:B------:R-:W1:Y:S02]  /*63a0*/  SYNCS.PHASECHK.TRANS64.TRYWAIT P0, [UR21+0x50], R5 ;  /* 0x00005005ff0075a7 */ /* 0x000e640008001115 */
[----:B-1----:R-:W-:Y:S05]  /*63b0*/  @!P0 BRA `(.L_x_93) ;  /* 0x000000d000a08947 */ /* 0x002fea0003800000 */
.L_x_232:
[----:B------:R-:W3:Y:S02]  /*63c0*/  SYNCS.PHASECHK.TRANS64.TRYWAIT P0, [UR21+0x58], R5 ;  /* 0x00005805ff0075a7 */ /* 0x000ee40008001115 */
[----:B---3--:R-:W-:Y:S05]  /*63d0*/  @!P0 BRA `(.L_x_94) ;  /* 0x000000d000b08947 */ /* 0x008fea0003800000 */
.L_x_234:
[----:B------:R-:W3:Y:S01]  /*63e0*/  SYNCS.PHASECHK.TRANS64.TRYWAIT P0, [UR21+0x60], R5 ;  /* 0x00006005ff0075a7 */ /* 0x000ee20008001115 */
[----:B-1----:R-:W-:Y:S01]  /*63f0*/  HFMA2 R0, -RZ, RZ, 0, 5.9604644775390625e-08 ;  /* 0x00000001ff007431 */ /* 0x002fe200000001ff */
[----:B---3--:R-:W-:Y:S06]  /*6400*/  @!P0 BRA `(.L_x_95) ;  /* 0x000000d000bc8947 */ /* 0x008fec0003800000 */
.L_x_236:
[----:B-1----:R-:W-:Y:S02]  /*6410*/  MOV R2, UR21 ;  /* 0x0000001500027c02 */ /* 0x002fe40008000f00 */
[----:B--2---:R-:W-:-:S07]  /*6420*/  SHF.L.U32 R3, R0, 0x1f, RZ ;  /* 0x0000001f00037819 */ /* 0x004fce00000006ff */
.L_x_96:
[----:B-1----:R1:W2:Y:S02]  /*6430*/  SYNCS.PHASECHK.TRANS64.TRYWAIT P0, [R2+URZ+0x68], R3 ;  /* 0x00006803020075a7 */ /* 0x0022a400080011ff */
[----:B--2---:R-:W-:Y:S05]  /*6440*/  @!P0 NANOSLEEP.SYNCS 0x989680 ;  /* 0x009896800000895d */ /* 0x004fea0003900000 */
[----:B------:R-:W2:Y:S02]  /*6450*/  @!P0 SYNCS.PHASECHK.TRANS64 P0, [R2+URZ+0x68], R3 ;  /* 0x00006803020085a7 */ /* 0x000ea400080010ff */
[----:B--2---:R-:W-:Y:S05]  /*6460*/  @P0 EXIT ;  /* 0x000000000000094d */ /* 0x004fea0003800000 */
[----:B------:R-:W-:Y:S05]  /*6470*/  BRA `(.L_x_96) ;  /* 0xfffffffc00ec7947 */ /* 0x000fea000383ffff */
.L_x_77:
[----:B------:R-:W-:-:S06]  /*6480*/  UISETP.GE.AND UP0, UPT, UR16, 0x4, UPT ;  /* 0x000000041000788c */ /* 0x000fcc000bf06270 */
[----:B------:R-:W-:-:S13]  /*6490*/  PLOP3.LUT P0, PT, PT, PT, UP0, 0x80, 0x8 ;  /* 0x000000000008781c */ /* 0x000fda0003f0f008 */
[----:B-1----:R-:W-:Y:S05]  /*64a0*/  @!P0 EXIT ;  /* 0x000000000000894d */ /* 0x002fea0003800000 */
[----:B------:R-:W1:Y:S08]  /*64b0*/  S2UR UR4, SR_CgaCtaId ;  /* 0x00000000000479c3 */ /* 0x000e700000008800 */
[----:B------:R-:W-:Y:S01]  /*64c0*/  BAR.SYNC.DEFER_BLOCKING 0x6, 0xa0 ;  /* 0x0182800000007b1d */ /* 0x000fe20000010000 */
[C---:B------:R-:W-:Y:S01]  /*64d0*/  IMAD.SHL.U32 R5, R184.reuse, 0x20, RZ ;  /* 0x00000020b8057824 */ /* 0x040fe200078e00ff */
[----:B------:R-:W-:Y:S01]  /*64e0*/  LOP3.LUT R185, R184, 0x2, RZ, 0xc0, !PT ;  /* 0x00000002b8b97812 */ /* 0x000fe200078ec0ff */
[----:B------:R-:W-:-:S02]  /*64f0*/  IMAD.SHL.U32 R188, R177, 0x400, RZ ;  /* 0x00000400b1bc7824 */ /* 0x000fc400078e00ff */
[----:B------:R-:W-:Y:S02]  /*6500*/  HFMA2 R186, -RZ, RZ, 0, 0 ;  /* 0x00000000ffba7431 */ /* 0x000fe400000001ff */
[C---:B------:R-:W-:Y:S01]  /*6510*/  IMAD.SHL.U32 R0, R184.reuse, 0x4, RZ ;  /* 0x00000004b8007824 */ /* 0x040fe200078e00ff */
[----:B------:R-:W-:Y:S01]  /*6520*/  UMOV UR44, 0x400 ;  /* 0x00000400002c7882 */ /* 0x000fe20000000000 */
[----:B------:R-:W2:Y:S01]  /*6530*/  LDC.64 R174, c[0x0][0xcb0] ;  /* 0x00032c00ffae7b82 */ /* 0x000ea20000000a00 */
[C---:B------:R-:W-:Y:S01]  /*6540*/  LOP3.LUT R7, R5.reuse, 0x320, RZ, 0xc0, !PT ;  /* 0x0000032005077812 */ /* 0x040fe200078ec0ff */
[C---:B------:R-:W-:Y:S01]  /*6550*/  IMAD.U32 R2, R184.reuse, 0x10000, RZ ;  /* 0x00010000b8027824 */ /* 0x040fe200078e00ff */
[----:B------:R-:W-:Y:S01]  /*6560*/  LOP3.LUT R5, R5, 0xc0, RZ, 0xc0, !PT ;  /* 0x000000c005057812 */ /* 0x000fe200078ec0ff */
[----:B------:R-:W-:Y:S01]  /*6570*/  IMAD.MOV.U32 R183, RZ, RZ, RZ ;  /* 0x000000ffffb77224 */ /* 0x000fe200078e00ff */
[----:B------:R-:W-:Y:S01]  /*6580*/  LOP3.LUT R188, R7, 0x400, R188, 0xf8, !PT ;  /* 0x0000040007bc7812 */ /* 0x000fe200078ef8bc */
[----:B------:R-:W-:Y:S01]  /*6590*/  IMAD.MOV R185, RZ, RZ, -R185 ;  /* 0x000000ffffb97224 */ /* 0x000fe200078e0ab9 */
[----:B------:R-:W-:Y:S01]  /*65a0*/  LOP3.LUT R5, R5, 0x18, R0, 0xf8, !PT ;  /* 0x0000001805057812 */ /* 0x000fe200078ef800 */
[----:B------:R-:W3:Y:S01]  /*65b0*/  LDC.64 R172, c[0x0][0xca8] ;  /* 0x00032a00ffac7b82 */ /* 0x000ee20000000a00 */
[----:B------:R-:W-:Y:S01]  /*65c0*/  LOP3.LUT R184, R184, 0x4, RZ, 0xc0, !PT ;  /* 0x00000004b8b87812 */ /* 0x000fe200078ec0ff */
[----:B------:R-:W4:Y:S01]  /*65d0*/  LDCU UR63, c[0x0][0x370] ;  /* 0x00006e00ff3f77ac */ /* 0x000f220008000800 */
[----:B------:R-:W-:-:S02]  /*65e0*/  LOP3.LUT R188, R188, R5, RZ, 0xfc, !PT ;  /* 0x00000005bcbc7212 */ /* 0x000fc400078efcff */
[----:B------:R-:W-:Y:S01]  /*65f0*/  LOP3.LUT R2, R2, 0x200000, RZ, 0xc0, !PT ;  /* 0x0020000002027812 */ /* 0x000fe200078ec0ff */
[----:B------:R-:W2:Y:S01]  /*6600*/  LDCU.64 UR54, c[0x0][0x348] ;  /* 0x00006900ff3677ac */ /* 0x000ea20008000a00 */
[----:B------:R-:W-:Y:S01]  /*6610*/  IADD3 R187, PT, PT, -R184, 0x2, RZ ;  /* 0x00000002b8bb7810 */ /* 0x000fe20007ffe1ff */
[----:B------:R-:W-:Y:S01]  /*6620*/  IMAD.MOV R184, RZ, RZ, -R184 ;  /* 0x000000ffffb87224 */ /* 0x000fe200078e0ab8 */
[----:B------:R-:W-:Y:S01]  /*6630*/  LOP3.LUT R189, R177, 0x3, RZ, 0xc0, !PT ;  /* 0x00000003b1bd7812 */ /* 0x000fe200078ec0ff */
[----:B-1----:R-:W-:Y:S01]  /*6640*/  ULEA UR44, UR4, UR44, 0x18 ;  /* 0x0000002c042c7291 */ /* 0x002fe2000f8ec0ff */
[----:B------:R-:W-:Y:S01]  /*6650*/  SHF.L.U32 R187, R187, 0x4, RZ ;  /* 0x00000004bbbb7819 */ /* 0x000fe200000006ff */
[----:B------:R-:W1:Y:S01]  /*6660*/  LDCU.64 UR4, c[0x0][0xc90] ;  /* 0x00019200ff0477ac */ /* 0x000e620008000a00 */
[----:B------:R-:W2:Y:S06]  /*6670*/  LDCU UR42, c[0x0][0xf0c] ;  /* 0x0001e180ff2a77ac */ /* 0x000eac0008000800 */
[----:B------:R-:W4:Y:S01]  /*6680*/  LDS R3, [UR44+0x100] ;  /* 0x0001002cff037984 */ /* 0x000f220008000800 */
[----:B------:R-:W2:Y:S01]  /*6690*/  LDCU UR39, c[0x0][0xf30] ;  /* 0x0001e600ff2777ac */ /* 0x000ea20008000800 */
[----:B------:R-:W2:Y:S01]  /*66a0*/  LDCU.64 UR60, c[0x0][0xc88] ;  /* 0x00019100ff3c77ac */ /* 0x000ea20008000a00 */
[----:B------:R-:W2:Y:S01]  /*66b0*/  LDCU.64 UR40, c[0x0][0xf28] ;  /* 0x0001e500ff2877ac */ /* 0x000ea20008000a00 */
[----:B-1----:R-:W-:Y:S01]  /*66c0*/  IMAD.U32 R191, RZ, RZ, UR4 ;  /* 0x00000004ffbf7e24 */ /* 0x002fe2000f8e00ff */
[----:B------:R-:W-:Y:S01]  /*66d0*/  UIADD3 UR4, UPT, UPT, UR44, 0x200, URZ ;  /* 0x000002002c047890 */ /* 0x000fe2000fffe0ff */
[----:B------:R-:W-:Y:S01]  /*66e0*/  IMAD.U32 R190, RZ, RZ, UR5 ;  /* 0x00000005ffbe7e24 */ /* 0x000fe2000f8e00ff */
[----:B------:R-:W1:Y:S04]  /*66f0*/  LDCU.128 UR56, c[0x0][0xf10] ;  /* 0x0001e200ff3877ac */ /* 0x000e680008000c00 */
[----:B------:R-:W-:Y:S01]  /*6700*/  IMAD.U32 R181, RZ, RZ, UR4 ;  /* 0x00000004ffb57e24 */ /* 0x000fe2000f8e00ff */
[----:B------:R-:W1:Y:S03]  /*6710*/  LDCU UR62, c[0x0][0x374] ;  /* 0x00006e80ff3e77ac */ /* 0x000e660008000800 */
[----:B------:R-:W-:Y:S01]  /*6720*/  IMAD R188, R188, 0x2, R181 ;  /* 0x00000002bcbc7824 */ /* 0x000fe200078e02b5 */
[----:B------:R-:W-:Y:S01]  /*6730*/  UMOV UR43, URZ ;  /* 0x000000ff002b7c82 */ /* 0x000fe20008000000 */
[----:B------:R-:W-:Y:S01]  /*6740*/  UMOV UR53, URZ ;  /* 0x000000ff00357c82 */ /* 0x000fe20008000000 */
[----:B------:R-:W-:Y:S01]  /*6750*/  UMOV UR47, URZ ;  /* 0x000000ff002f7c82 */ /* 0x000fe20008000000 */
[----:B-1234-:R-:W-:-:S07]  /*6760*/  IADD3 R2, PT, PT, R3, R2, RZ ;  /* 0x0000000203027210 */ /* 0x01efce0007ffe0ff */
.L_x_188:
[C---:B------:R-:W-:Y:S02]  /*6770*/  LEA R0, R183.reuse, UR44, 0x3 ;  /* 0x0000002cb7007c11 */ /* 0x040fe4000f8e18ff */
[----:B------:R-:W-:Y:S02]  /*6780*/  SHF.L.U32 R3, R186, 0x1f, RZ ;  /* 0x0000001fba037819 */ /* 0x000fe400000006ff */
[----:B--2---:R-:W-:Y:S02]  /*6790*/  LEA R5, R183, UR44, 0x4 ;  /* 0x0000002cb7057c11 */ /* 0x004fe4000f8e20ff */
[----:B------:R-:W1:Y:S02]  /*67a0*/  SYNCS.PHASECHK.TRANS64.TRYWAIT P0, [R0+URZ+0x80], R3 ;  /* 0x00008003000075a7 */ /* 0x000e6400080011ff */
[----:B-1-3--:R-:W-:Y:S05]  /*67b0*/  @!P0 BRA `(.L_x_97) ;  /* 0x000000cc00e88947 */ /* 0x00afea0003800000 */
.L_x_237:
[----:B------:R-:W-:Y:S01]  /*67c0*/  R2UR UR7, R192 ;  /* 0x00000000c00772ca */ /* 0x000fe200000e0000 */
[----:B------:R-:W2:Y:S01]  /*67d0*/  LDS.128 R4, [R5+0xe0] ;  /* 0x0000e00005047984 */ /* 0x000ea20000000c00 */
[----:B-1----:R-:W-:Y:S01]  /*67e0*/  VIADD R0, R0, 0x90 ;  /* 0x0000009000007836 */ /* 0x002fe20000000000 */
[----:B------:R-:W-:Y:S04]  /*67f0*/  UISETP.GE.AND UP0, UPT, UR45, 0x1, UPT ;  /* 0x000000012d00788c */ /* 0x000fe8000bf06270 */
[----:B------:R-:W-:Y:S01]  /*6800*/  PRMT R0, RZ, 0x654, R0 ;  /* 0x00000654ff007816 */ /* 0x000fe20000000000 */
[----:B------:R-:W-:Y:S01]  /*6810*/  @!PT LDS RZ, [RZ] ;  /* 0x00000000fffff984 */ /* 0x000fe20000000800 */
[----:B------:R-:W-:Y:S01]  /*6820*/  @!PT LDS RZ, [RZ] ;  /* 0x00000000fffff984 */ /* 0x000fe20000000800 */
[----:B------:R-:W-:Y:S01]  /*6830*/  @!PT LDS RZ, [RZ] ;  /* 0x00000000fffff984 */ /* 0x000fe20000000800 */
[----:B------:R-:W-:Y:S01]  /*6840*/  @!PT LDS RZ, [RZ] ;  /* 0x00000000fffff984 */ /* 0x000fe20000000800 */
[----:B------:R1:W-:Y:S06]  /*6850*/  MEMBAR.ALL.CTA ;  /* 0x0000000000007992 */ /* 0x0003ec0000008000 */
[----:B-1----:R-:W1:Y:S02]  /*6860*/  FENCE.VIEW.ASYNC.S ;  /* 0x00000000000073c6 */ /* 0x002e640000000000 */
[----:B-1----:R1:W-:Y:S01]  /*6870*/  SYNCS.ARRIVE.TRANS64.RED.A1T0 RZ, [R0+URZ], RZ ;  /* 0x000000ff00ff79a7 */ /* 0x0023e200081004ff */
[----:B--2---:R-:W-:Y:S11]  /*6880*/  LOP3.LUT P0, RZ, R6, 0x1, RZ, 0xc0, !PT ;  /* 0x0000000106ff7812 */ /* 0x004ff6000780c0ff */
[----:B------:R-:W-:Y:S02]  /*6890*/  @!UPT UIADD3 URZ, UPT, UPT, URZ, URZ, URZ ;  /* 0x000000fffffff290 */ /* 0x000fe4000fffe0ff */
[----:B------:R-:W-:Y:S01]  /*68a0*/  VOTEU.ANY UP1, P0 ;  /* 0x0000000000ff7886 */ /* 0x000fe20000020100 */
[----:B------:R-:W-:Y:S01]  /*68b0*/  PLOP3.LUT P0, PT, PT, PT, UP1, 0x80, 0x8 ;  /* 0x000000000008781c */ /* 0x000fe20003f0f018 */
[----:B------:R-:W-:Y:S06]  /*68c0*/  UP2UR UR4, UPR, URZ, 0x2 ;  /* 0x00000002ff047883 */ /* 0x000fec0008000000 */
[----:B------:R-:W-:Y:S06]  /*68d0*/  IMAD.U32 R193, RZ, RZ, UR4 ;  /* 0x00000004ffc17e24 */ /* 0x000fec000f8e00ff */
[----:B------:R-:W-:Y:S02]  /*68e0*/  @P0 SHF.R.U32.HI R3, RZ, 0x10, R5 ;  /* 0x00000010ff030819 */ /* 0x000fe40000011605 */
[----:B------:R-:W-:Y:S02]  /*68f0*/  @P0 MOV R8, R4 ;  /* 0x0000000400080202 */ /* 0x000fe40000000f00 */
[----:B------:R-:W-:Y:S02]  /*6900*/  @P0 R2UR UR4, R3 ;  /* 0x00000000030402ca */ /* 0x000fe400000e0000 */
[----:B------:R-:W-:Y:S02]  /*6910*/  @P0 LOP3.LUT R4, R5, 0xffff, RZ, 0xc0, !PT ;  /* 0x0000ffff05040812 */ /* 0x000fe400078ec0ff */
[----:B------:R-:W-:Y:S02]  /*6920*/  @P0 R2UR UR6, R8 ;  /* 0x00000000080602ca */ /* 0x000fe400000e0000 */
[----:B------:R-:W-:Y:S07]  /*6930*/  @P0 R2UR UR5, R4 ;  /* 0x00000000040502ca */ /* 0x000fee00000e0000 */
[----:B------:R-:W-:Y:S02]  /*6940*/  @UP1 UMOV UR7, UR4 ;  /* 0x0000000400071c82 */ /* 0x000fe40008000000 */
[----:B------:R-:W-:Y:S02]  /*6950*/  IMAD.U32 R192, RZ, RZ, UR7 ;  /* 0x00000007ffc07e24 */ /* 0x000fe4000f8e00ff */
[----:B------:R-:W-:Y:S02]  /*6960*/  @UP1 UMOV UR38, UR6 ;  /* 0x0000000600261c82 */ /* 0x000fe40008000000 */
[----:B------:R-:W-:Y:S01]  /*6970*/  @UP1 UMOV UR37, UR5 ;  /* 0x0000000500251c82 */ /* 0x000fe20008000000 */
[----:B-1----:R-:W-:Y:S05]  /*6980*/  BRA.U !UP0, `(.L_x_98) ;  /* 0x0000000108cc7547 */ /* 0x002fea000b800000 */
[----:B------:R-:W1:Y:S01]  /*6990*/  LDCU UR13, c[0x0][0xf20] ;  /* 0x0001e400ff0d77ac */ /* 0x000e620008000800 */
[----:B------:R-:W-:Y:S02]  /*69a0*/  UIMAD.WIDE.U32 UR4, UR62, UR59, URZ ;  /* 0x0000003b3e0472a5 */ /* 0x000fe4000f8e00ff */
[----:B------:R-:W-:Y:S02]  /*69b0*/  UIMAD.WIDE.U32 UR6, UR63, UR56, URZ ;  /* 0x000000383f0672a5 */ /* 0x000fe4000f8e00ff */
[----:B------:R-:W-:Y:S02]  /*69c0*/  UISETP.NE.AND UP0, UPT, UR58, 0x1, UPT ;  /* 0x000000013a00788c */ /* 0x000fe4000bf05270 */
[----:B------:R-:W-:Y:S02]  /*69d0*/  UIMAD.WIDE.U32 UR8, UR37, UR59, URZ ;  /* 0x0000003b250872a5 */ /* 0x000fe4000f8e00ff */
[----:B------:R-:W-:Y:S02]  /*69e0*/  UISETP.NE.AND UP1, UPT, UR42, 0x1, UPT ;  /* 0x000000012a00788c */ /* 0x000fe4000bf25270 */
[----:B------:R-:W-:Y:S02]  /*69f0*/  UIMAD.WIDE.U32 UR10, UR38, UR56, URZ ;  /* 0x00000038260a72a5 */ /* 0x000fe4000f8e00ff */
[----:B------:R-:W-:Y:S01]  /*6a00*/  UISETP.NE.AND UP2, UPT, UR45, 0x1, UPT ;  /* 0x000000012d00788c */ /* 0x000fe2000bf45270 */
[----:B------:R-:W-:Y:S02]  /*6a10*/  UMOV UR4, UR5 ;  /* 0x0000000500047c82 */ /* 0x000fe40008000000 */
[----:B-1----:R-:W-:Y:S03]  /*6a20*/  USHF.R.U32.HI UR5, URZ, UR13, UR4 ;  /* 0x0000000dff057299 */ /* 0x002fe60008011604 */
[----:B------:R-:W-:Y:S02]  /*6a30*/  UMOV UR4, UR7 ;  /* 0x0000000700047c82 */ /* 0x000fe40008000000 */
[----:B------:R-:W-:Y:S02]  /*6a40*/  USHF.R.U32.HI UR7, URZ, UR57, UR4 ;  /* 0x00000039ff077299 */ /* 0x000fe40008011604 */
[----:B------:R-:W-:Y:S02]  /*6a50*/  USEL UR4, UR62, UR5, !UP0 ;  /* 0x000000053e047287 */ /* 0x000fe4000c000000 */
[----:B------:R-:W-:Y:S01]  /*6a60*/  USEL UR7, UR63, UR7, !UP1 ;  /* 0x000000073f077287 */ /* 0x000fe2000c800000 */
[----:B------:R-:W-:Y:S01]  /*6a70*/  UMOV UR5, UR9 ;  /* 0x0000000900057c82 */ /* 0x000fe20008000000 */
[----:B------:R-:W-:Y:S02]  /*6a80*/  UIMAD.WIDE.U32 UR8, UR4, UR40, URZ ;  /* 0x00000028040872a5 */ /* 0x000fe4000f8e00ff */
[----:B------:R-:W-:Y:S03]  /*6a90*/  USHF.R.U32.HI UR6, URZ, UR13, UR5 ;  /* 0x0000000dff067299 */ /* 0x000fe60008011605 */
[----:B------:R-:W-:Y:S01]  /*6aa0*/  UMOV UR5, UR11 ;  /* 0x0000000b00057c82 */ /* 0x000fe20008000000 */
[----:B------:R-:W-:Y:S02]  /*6ab0*/  UIMAD.WIDE.U32 UR10, UR7, UR40, URZ ;  /* 0x00000028070a72a5 */ /* 0x000fe4000f8e00ff */
[----:B------:R-:W-:Y:S02]  /*6ac0*/  USEL UR6, UR37, UR6, !UP0 ;  /* 0x0000000625067287 */ /* 0x000fe4000c000000 */
[----:B------:R-:W-:Y:S01]  /*6ad0*/  USHF.R.U32.HI UR5, URZ, UR57, UR5 ;  /* 0x00000039ff057299 */ /* 0x000fe20008011605 */
[----:B------:R-:W-:Y:S02]  /*6ae0*/  UMOV UR8, UR9 ;  /* 0x0000000900087c82 */ /* 0x000fe40008000000 */
[----:B------:R-:W-:Y:S01]  /*6af0*/  UMOV UR10, UR11 ;  /* 0x0000000b000a7c82 */ /* 0x000fe20008000000 */
[----:B------:R-:W-:Y:S02]  /*6b00*/  @UP2 USHF.R.U32.HI UR4, URZ, UR41, UR8 ;  /* 0x00000029ff042299 */ /* 0x000fe40008011608 */
[----:B------:R-:W-:Y:S02]  /*6b10*/  @UP2 USHF.R.U32.HI UR7, URZ, UR41, UR10 ;  /* 0x00000029ff072299 */ /* 0x000fe4000801160a */
[----:B------:R-:W-:Y:S02]  /*6b20*/  UIMAD UR4, UR45, UR4, URZ ;  /* 0x000000042d0472a4 */ /* 0x000fe4000f8e02ff */
[----:B------:R-:W-:Y:S02]  /*6b30*/  UIMAD.WIDE.U32 UR10, UR6, UR40, URZ ;  /* 0x00000028060a72a5 */ /* 0x000fe4000f8e00ff */
[----:B------:R-:W-:Y:S02]  /*6b40*/  USEL UR5, UR38, UR5, !UP1 ;  /* 0x0000000526057287 */ /* 0x000fe4000c800000 */
[----:B------:R-:W-:Y:S02]  /*6b50*/  UIMAD UR8, UR45, UR7, URZ ;  /* 0x000000072d0872a4 */ /* 0x000fe4000f8e02ff */
[----:B------:R-:W-:Y:S03]  /*6b60*/  UISETP.GE.AND UP0, UPT, UR6, UR4, UPT ;  /* 0x000000040600728c */ /* 0x000fe6000bf06270 */
[----:B------:R-:W-:Y:S01]  /*6b70*/  UMOV UR4, UR11 ;  /* 0x0000000b00047c82 */ /* 0x000fe20008000000 */
[----:B------:R-:W-:Y:S02]  /*6b80*/  UISETP.GE.OR UP0, UPT, UR5, UR8, UP0 ;  /* 0x000000080500728c */ /* 0x000fe40008706670 */
[----:B------:R-:W-:Y:S02]  /*6b90*/  USHF.R.U32.HI UR4, URZ, UR41, UR4 ;  /* 0x00000029ff047299 */ /* 0x000fe40008011604 */
[----:B------:R-:W-:Y:S02]  /*6ba0*/  UIMAD.WIDE.U32 UR8, UR5, UR40, URZ ;  /* 0x00000028050872a5 */ /* 0x000fe4000f8e00ff */
[----:B------:R-:W-:Y:S02]  /*6bb0*/  USEL UR11, UR6, UR4, !UP2 ;  /* 0x00000004060b7287 */ /* 0x000fe4000d000000 */
[----:B------:R-:W-:Y:S02]  /*6bc0*/  UIADD3 UR8, UPT, UPT, -UR5, URZ, URZ ;  /* 0x000000ff05087290 */ /* 0x000fe4000fffe1ff */
[----:B------:R-:W-:Y:S01]  /*6bd0*/  UIADD3 UR10, UPT, UPT, -UR11, URZ, URZ ;  /* 0x000000ff0b0a7290 */ /* 0x000fe2000fffe1ff */
[----:B------:R-:W-:Y:S01]  /*6be0*/  @!UP0 UMOV UR4, UR9 ;  /* 0x0000000900048c82 */ /* 0x000fe20008000000 */
[----:B------:R-:W-:Y:S02]  /*6bf0*/  UIADD3 UR9, UPT, UPT, -UR6, URZ, URZ ;  /* 0x000000ff06097290 */ /* 0x000fe4000fffe1ff */
[----:B------:R-:W-:Y:S02]  /*6c00*/  @!UP0 USHF.R.U32.HI UR4, URZ, UR41, UR4 ;  /* 0x00000029ff048299 */ /* 0x000fe40008011604 */
[----:B------:R-:W-:Y:S02]  /*6c10*/  UIMAD UR10, UR45, UR10, UR6 ;  /* 0x0000000a2d0a72a4 */ /* 0x000fe4000f8e0206 */
[----:B------:R-:W-:Y:S04]  /*6c20*/  @!UP0 USEL UR4, UR5, UR4, !UP2 ;  /* 0x0000000405048287 */ /* 0x000fe8000d000000 */
[----:B------:R-:W-:Y:S02]  /*6c30*/  @!UP0 UIMAD UR10, UR7, UR10, UR4 ;  /* 0x0000000a070a82a4 */ /* 0x000fe4000f8e0204 */
[----:B------:R-:W-:Y:S02]  /*6c40*/  @!UP0 UIADD3 UR11, UPT, UPT, UR11, -UR4, URZ ;  /* 0x800000040b0b8290 */ /* 0x000fe4000fffe0ff */
[----:B------:R-:W-:Y:S02]  /*6c50*/  UIMAD UR7, UR42, UR8, UR38 ;  /* 0x000000082a0772a4 */ /* 0x000fe4000f8e0226 */
[----:B------:R-:W-:Y:S02]  /*6c60*/  @!UP0 UIMAD UR6, UR11, UR45, UR5 ;  /* 0x0000002d0b0682a4 */ /* 0x000fe4000f8e0205 */
[----:B------:R-:W-:Y:S01]  /*6c70*/  UIMAD UR4, UR58, UR9, UR37 ;  /* 0x000000093a0472a4 */ /* 0x000fe2000f8e0225 */
[----:B------:R-:W-:Y:S02]  /*6c80*/  @!UP0 UMOV UR5, UR10 ;  /* 0x0000000a00058c82 */ /* 0x000fe40008000000 */
[----:B------:R-:W-:Y:S02]  /*6c90*/  UIMAD UR38, UR5, UR42, UR7 ;  /* 0x0000002a052672a4 */ /* 0x000fe4000f8e0207 */
[----:B------:R-:W-:Y:S11]  /*6ca0*/  UIMAD UR37, UR6, UR58, UR4 ;  /* 0x0000003a062572a4 */ /* 0x000ff6000f8e0204 */
[----:B------:R-:W-:Y:S01]  /*6cb0*/  @!UPT UIADD3 URZ, UPT, UPT, URZ, URZ, URZ ;  /* 0x000000fffffff290 */ /* 0x000fe2000fffe0ff */
.L_x_98:
[----:B------:R-:W-:Y:S01]  /*6cc0*/  UISETP.NE.AND UP0, UPT, UR39, 0x1, UPT ;  /* 0x000000012700788c */ /* 0x000fe2000bf05270 */
[----:B------:R-:W-:Y:S01]  /*6cd0*/  LOP3.LUT P0, RZ, R181, 0x1b0, RZ, 0xc0, !PT ;  /* 0x000001b0b5ff7812 */ /* 0x000fe2000780c0ff */
[----:B------:R-:W-:Y:S01]  /*6ce0*/  USHF.L.U32 UR50, UR12, 0x7, URZ ;  /* 0x000000070c327899 */ /* 0x000fe200080006ff */
[----:B------:R-:W-:Y:S01]  /*6cf0*/  BSSY.RECONVERGENT B6, `(.L_x_99) ;  /* 0x0000034000067945 */ /* 0x000fe20003800200 */
[----:B------:R-:W-:Y:S01]  /*6d00*/  USHF.L.U32 UR52, UR24, 0x8, URZ ;  /* 0x0000000818347899 */ /* 0x000fe200080006ff */
[----:B------:R-:W-:Y:S06]  /*6d10*/  IADD3 R183, PT, PT, R183, 0x1, RZ ;  /* 0x00000001b7b77810 */ /* 0x000fec0007ffe0ff */
[----:B------:R-:W1:Y:S01]  /*6d20*/  @!UP0 LDCU.128 UR16, c[0x0][0xf10] ;  /* 0x0001e200ff1087ac */ /* 0x000e620008000c00 */
[----:B------:R-:W2:Y:S01]  /*6d30*/  @!UP0 LDCU UR5, c[0x0][0xf0c] ;  /* 0x0001e180ff0587ac */ /* 0x000ea20008000800 */
[----:B------:R-:W3:Y:S01]  /*6d40*/  @!UP0 LDCU UR10, c[0x0][0xf20] ;  /* 0x0001e400ff0a87ac */ /* 0x000ee20008000800 */
[----:B-1----:R-:W-:Y:S02]  /*6d50*/  UIMAD.WIDE.U32 UR8, UR38, UR16, URZ ;  /* 0x00000010260872a5 */ /* 0x002fe4000f8e00ff */
[----:B------:R-:W-:Y:S02]  /*6d60*/  UIMAD.WIDE.U32 UR6, UR37, UR19, URZ ;  /* 0x00000013250672a5 */ /* 0x000fe4000f8e00ff */
[----:B------:R-:W-:Y:S03]  /*6d70*/  @!UP0 UISETP.NE.AND UP1, UPT, UR18, 0x1, UPT ;  /* 0x000000011200888c */ /* 0x000fe6000bf25270 */
[----:B------:R-:W-:Y:S01]  /*6d80*/  @!UP0 UMOV UR4, UR9 ;  /* 0x0000000900048c82 */ /* 0x000fe20008000000 */
[----:B--2---:R-:W-:Y:S02]  /*6d90*/  @!UP0 UISETP.NE.AND UP2, UPT, UR5, 0x1, UPT ;  /* 0x000000010500888c */ /* 0x004fe4000bf45270 */
[----:B------:R-:W-:Y:S01]  /*6da0*/  @!UP0 USHF.R.U32.HI UR4, URZ, UR17, UR4 ;  /* 0x00000011ff048299 */ /* 0x000fe20008011604 */
[----:B------:R-:W-:Y:S02]  /*6db0*/  @!UP0 UMOV UR6, UR7 ;  /* 0x0000000700068c82 */ /* 0x000fe40008000000 */
[----:B---3--:R-:W-:Y:S02]  /*6dc0*/  @!UP0 USHF.R.U32.HI UR6, URZ, UR10, UR6 ;  /* 0x0000000aff068299 */ /* 0x008fe40008011606 */
[----:B------:R-:W-:Y:S02]  /*6dd0*/  @!UP0 USEL UR7, UR38, UR4, !UP2 ;  /* 0x0000000426078287 */ /* 0x000fe4000d000000 */
[----:B------:R-:W-:Y:S04]  /*6de0*/  @!UP0 USEL UR6, UR37, UR6, !UP1 ;  /* 0x0000000625068287 */ /* 0x000fe8000c800000 */
[----:B------:R-:W-:Y:S02]  /*6df0*/  @!UP0 UIADD3 UR4, UPT, UPT, -UR7, UR6, URZ ;  /* 0x0000000607048290 */ /* 0x000fe4000fffe1ff */
[----:B------:R-:W-:Y:S02]  /*6e00*/  @!UP0 UIADD3 UR6, UPT, UPT, UR7, -UR6, URZ ;  /* 0x8000000607068290 */ /* 0x000fe4000fffe0ff */
[----:B------:R-:W-:Y:S02]  /*6e10*/  @!UP0 UIMAD UR38, UR4, UR5, UR38 ;  /* 0x00000005042682a4 */ /* 0x000fe4000f8e0226 */
[----:B------:R-:W-:Y:S01]  /*6e20*/  @!UP0 UIMAD UR37, UR6, UR18, UR37 ;  /* 0x00000012062582a4 */ /* 0x000fe2000f8e0225 */
[----:B------:R-:W-:Y:S11]  /*6e30*/  @!P0 BRA `(.L_x_100) ;  /* 0x00000000007c8947 */ /* 0x000ff60003800000 */
[----:B------:R-:W1:Y:S01]  /*6e40*/  LDCU.64 UR8, c[0x4][0x80] ;  /* 0x01001000ff0877ac */ /* 0x000e620008000a00 */
[----:B------:R-:W-:Y:S01]  /*6e50*/  MOV R16, 0x0 ;  /* 0x0000000000107802 */ /* 0x000fe20000000f00 */
[----:B------:R-:W-:Y:S02]  /*6e60*/  HFMA2 R12, -RZ, RZ, 0, 5.9604644775390625e-08 ;  /* 0x00000001ff0c7431 */ /* 0x000fe400000001ff */
[----:B------:R-:W-:Y:S01]  /*6e70*/  IMAD.MOV.U32 R8, RZ, RZ, 0x70 ;  /* 0x00000070ff087424 */ /* 0x000fe200078e00ff */
[----:B------:R2:W3:Y:S01]  /*6e80*/  LDC.64 R14, c[0x4][R16] ;  /* 0x01000000100e7b82 */ /* 0x0004e20000000a00 */
[----:B------:R-:W4:Y:S01]  /*6e90*/  LDCU.64 UR6, c[0x4][0x88] ;  /* 0x01001100ff0677ac */ /* 0x000f220008000a00 */
[----:B------:R-:W-:Y:S01]  /*6ea0*/  IMAD.MOV.U32 R13, RZ, RZ, RZ ;  /* 0x000000ffff0d7224 */ /* 0x000fe200078e00ff */
[----:B------:R-:W2:Y:S01]  /*6eb0*/  LDCU.64 UR4, c[0x4][0x8] ;  /* 0x01000100ff0477ac */ /* 0x000ea20008000a00 */
[----:B-1----:R-:W-:Y:S01]  /*6ec0*/  MOV R5, UR9 ;  /* 0x0000000900057c02 */ /* 0x002fe20008000f00 */
[----:B------:R-:W-:Y:S01]  /*6ed0*/  IMAD.U32 R4, RZ, RZ, UR8 ;  /* 0x00000008ff047e24 */ /* 0x000fe2000f8e00ff */
[----:B----4-:R-:W-:Y:S01]  /*6ee0*/  MOV R7, UR7 ;  /* 0x0000000700077c02 */ /* 0x010fe20008000f00 */
[----:B------:R-:W-:Y:S01]  /*6ef0*/  IMAD.U32 R6, RZ, RZ, UR6 ;  /* 0x00000006ff067e24 */ /* 0x000fe2000f8e00ff */
[----:B--2---:R-:W-:Y:S01]  /*6f00*/  MOV R11, UR5 ;  /* 0x00000005000b7c02 */ /* 0x004fe20008000f00 */
[----:B------:R-:W-:Y:S02]  /*6f10*/  IMAD.U32 R10, RZ, RZ, UR4 ;  /* 0x00000004ff0a7e24 */ /* 0x000fe4000f8e00ff */
[----:B------:R-:W-:Y:S07]  /*6f20*/  LEPC R20, `(.L_x_101) ;  /* 0x000000001014794e */ /* 0x000fee0000000000 */
[----:B---3-5:R-:W-:Y:S05]  /*6f30*/  CALL.ABS.NOINC R14 ;  /* 0x000000000e007343 */ /* 0x028fea0003c00000 */
.L_x_101:
[----:B------:R-:W1:Y:S01]  /*6f40*/  LDCU.64 UR8, c[0x4][0x80] ;  /* 0x01001000ff0877ac */ /* 0x000e620008000a00 */
[----:B------:R-:W2:Y:S01]  /*6f50*/  LDC.64 R16, c[0x4][R16] ;  /* 0x0100000010107b82 */ /* 0x000ea20000000a00 */
[----:B------:R-:W-:Y:S02]  /*6f60*/  HFMA2 R12, -RZ, RZ, 0, 5.9604644775390625e-08 ;  /* 0x00000001ff0c7431 */ /* 0x000fe400000001ff */
[----:B------:R-:W-:Y:S02]  /*6f70*/  IMAD.MOV.U32 R8, RZ, RZ, 0x70 ;  /* 0x00000070ff087424 */ /* 0x000fe400078e00ff */
[----:B------:R-:W-:Y:S01]  /*6f80*/  IMAD.MOV.U32 R13, RZ, RZ, RZ ;  /* 0x000000ffff0d7224 */ /* 0x000fe200078e00ff */
[----:B------:R-:W3:Y:S01]  /*6f90*/  LDCU.64 UR6, c[0x4][0x88] ;  /* 0x01001100ff0677ac */ /* 0x000ee20008000a00 */
[----:B------:R-:W4:Y:S01]  /*6fa0*/  LDCU.64 UR4, c[0x4][0x8] ;  /* 0x01000100ff0477ac */ /* 0x000f220008000a00 */
[----:B-1----:R-:W-:Y:S02]  /*6fb0*/  MOV R4, UR8 ;  /* 0x0000000800047c02 */ /* 0x002fe40008000f00 */
[----:B------:R-:W-:Y:S02]  /*6fc0*/  MOV R5, UR9 ;  /* 0x0000000900057c02 */ /* 0x000fe40008000f00 */
[----:B---3--:R-:W-:Y:S01]  /*6fd0*/  MOV R7, UR7 ;  /* 0x0000000700077c02 */ /* 0x008fe20008000f00 */
[----:B------:R-:W-:Y:S01]  /*6fe0*/  IMAD.U32 R6, RZ, RZ, UR6 ;  /* 0x00000006ff067e24 */ /* 0x000fe2000f8e00ff */
[----:B----4-:R-:W-:Y:S01]  /*6ff0*/  MOV R11, UR5 ;  /* 0x00000005000b7c02 */ /* 0x010fe20008000f00 */
[----:B------:R-:W-:Y:S02]  /*7000*/  IMAD.U32 R10, RZ, RZ, UR4 ;  /* 0x00000004ff0a7e24 */ /* 0x000fe4000f8e00ff */
[----:B------:R-:W-:Y:S07]  /*7010*/  LEPC R20, `(.L_x_100) ;  /* 0x000000001014794e */ /* 0x000fee0000000000 */
[----:B--2---:R-:W-:Y:S05]  /*7020*/  CALL.ABS.NOINC R16 ;  /* 0x0000000010007343 */ /* 0x004fea0003c00000 */
.L_x_100:
[----:B------:R-:W-:Y:S05]  /*7030*/  BSYNC.RECONVERGENT B6 ;  /* 0x0000000000067941 */ /* 0x000fea0003800200 */
.L_x_99:
[----:B------:R-:W-:Y:S02]  /*7040*/  R2UR UR6, R180 ;  /* 0x00000000b40672ca */ /* 0x000fe400000e0000 */
[----:B------:R-:W-:Y:S02]  /*7050*/  R2UR UR5, R191 ;  /* 0x00000000bf0572ca */ /* 0x000fe400000e0000 */
[----:B------:R-:W-:Y:S02]  /*7060*/  R2UR UR4, R190 ;  /* 0x00000000be0472ca */ /* 0x000fe400000e0000 */
[----:B------:R-:W-:Y:S02]  /*7070*/  ISETP.NE.U32.AND P4, PT, R174, RZ, PT ;  /* 0x000000ffae00720c */ /* 0x000fe40003f85070 */
[----:B------:R-:W-:Y:S02]  /*7080*/  ISETP.NE.U32.AND P2, PT, RZ, UR60, PT ;  /* 0x0000003cff007c0c */ /* 0x000fe4000bf45070 */
[----:B------:R-:W-:Y:S02]  /*7090*/  ISETP.NE.AND.EX P4, PT, R175, RZ, PT, P4 ;  /* 0x000000ffaf00720c */ /* 0x000fe40003f85340 */
[----:B------:R-:W-:Y:S01]  /*70a0*/  ISETP.NE.AND.EX P2, PT, RZ, UR61, PT, P2 ;  /* 0x0000003dff007c0c */ /* 0x000fe2000bf45320 */
[----:B------:R-:W-:Y:S02]  /*70b0*/  UISETP.NE.AND UP2, UPT, UR6, URZ, UPT ;  /* 0x000000ff0600728c */ /* 0x000fe4000bf45270 */
[----:B------:R-:W-:Y:S04]  /*70c0*/  UISETP.NE.U32.AND UP0, UPT, UR5, URZ, UPT ;  /* 0x000000ff0500728c */ /* 0x000fe8000bf05070 */
[----:B------:R-:W-:Y:S01]  /*70d0*/  UISETP.NE.AND.EX UP1, UPT, UR4, URZ, UPT, UP0 ;  /* 0x000000ff0400728c */ /* 0x000fe2000bf25300 */
[----:B------:R-:W-:Y:S01]  /*70e0*/  PLOP3.LUT P1, PT, PT, PT, UP2, 0x80, 0x8 ;  /* 0x000000000008781c */ /* 0x000fe20003f2f028 */
[----:B------:R-:W-:Y:S03]  /*70f0*/  UPLOP3.LUT UP0, UPT, UPT, UPT, UPT, 0x40, 0x4 ;  /* 0x000000000004789c */ /* 0x000fe60003f0e870 */
[----:B------:R-:W-:Y:S06]  /*7100*/  @UP2 UPLOP3.LUT UP0, UPT, UPT, UPT, UP1, 0x80, 0x8 ;  /* 0x000000000008289c */ /* 0x000fec0003f0f010 */
[----:B------:R-:W-:Y:S01]  /*7110*/  PLOP3.LUT P0, PT, PT, PT, UP0, 0x80, 0x8 ;  /* 0x000000000008781c */ /* 0x000fe20003f0f008 */
[----:B------:R-:W-:Y:S01]  /*7120*/  @!UPT UIADD3 URZ, UPT, UPT, URZ, URZ, URZ ;  /* 0x000000fffffff290 */ /* 0x000fe2000fffe0ff */
[----:B------:R-:W-:Y:S11]  /*7130*/  BRA.U !UP1, `(.L_x_102) ;  /* 0x0000000109407547 */ /* 0x000ff6000b800000 */
[----:B------:R-:W-:Y:S01]  /*7140*/  UISETP.NE.U32.AND UP0, UPT, UR60, URZ, UPT ;  /* 0x000000ff3c00728c */ /* 0x000fe2000bf05070 */
[----:B------:R-:W-:Y:S01]  /*7150*/  R2UR UR6, R191 ;  /* 0x00000000bf0672ca */ /* 0x000fe200000e0000 */
[----:B------:R-:W1:Y:S01]  /*7160*/  LDCU.64 UR8, c[0x0][0x358] ;  /* 0x00006b00ff0877ac */ /* 0x000e620008000a00 */
[----:B------:R-:W-:Y:S02]  /*7170*/  HFMA2 R176, -RZ, RZ, 0, 5.9604644775390625e-08 ;  /* 0x00000001ffb07431 */ /* 0x000fe400000001ff */
[----:B------:R-:W-:Y:S01]  /*7180*/  IMAD.MOV.U32 R0, RZ, RZ, 0x1 ;  /* 0x00000001ff007424 */ /* 0x000fe200078e00ff */
[----:B------:R-:W-:Y:S06]  /*7190*/  UISETP.NE.AND.EX UP0, UPT, UR61, URZ, UPT, UP0 ;  /* 0x000000ff3d00728c */ /* 0x000fec000bf05300 */
[----:B------:R-:W-:Y:S05]  /*71a0*/  PLOP3.LUT P3, PT, PT, PT, UP0, 0x80, 0x8 ;  /* 0x000000000008781c */ /* 0x000fea0003f6f008 */
[----:B------:R-:W2:Y:S01]  /*71b0*/  @UP0 LDCU.64 UR4, c[0x0][0xc88] ;  /* 0x00019100ff0407ac */ /* 0x000ea20008000a00 */
[----:B------:R-:W-:Y:S07]  /*71c0*/  @UP0 UIMAD UR6, UR36, UR6, URZ ;  /* 0x00000006240602a4 */ /* 0x000fee000f8e02ff */
[----:B------:R-:W-:Y:S01]  /*71d0*/  @!P3 PRMT R176, R0, 0x7610, R176 ;  /* 0x0000761000b0b816 */ /* 0x000fe200000000b0 */
[----:B--2---:R-:W-:Y:S06]  /*71e0*/  @UP0 UIMAD.WIDE UR4, UR6, 0x4, UR4 ;  /* 0x00000004060408a5 */ /* 0x004fec000f8e0204 */
[----:B------:R-:W-:Y:S02]  /*71f0*/  IMAD.U32 R4, RZ, RZ, UR4 ;  /* 0x00000004ff047e24 */ /* 0x000fe4000f8e00ff */
[----:B------:R-:W-:Y:S03]  /*7200*/  IMAD.U32 R5, RZ, RZ, UR5 ;  /* 0x00000005ff057e24 */ /* 0x000fe6000f8e00ff */
[----:B------:R-:W2:Y:S02]  /*7210*/  @!UP0 LDCU UR4, c[0x0][0xc80] ;  /* 0x00019000ff0487ac */ /* 0x000ea40008000800 */
[----:B-1---5:R1:W5:Y:S02]  /*7220*/  @P3 LDG.E R133, desc[UR8][R4.64] ;  /* 0x0000000804853981 */ /* 0x022364000c1e1900 */
[----:B-12---:R-:W-:Y:S02]  /*7230*/  @!P3 MOV R133, UR4 ;  /* 0x000000040085bc02 */ /* 0x006fe40008000f00 */
.L_x_102:
[----:B------:R-:W-:Y:S05]  /*7240*/  @!P4 BRA `(.L_x_103) ;  /* 0x000000000024c947 */ /* 0x000fea0003800000 */
[----:B------:R-:W-:Y:S01]  /*7250*/  ISETP.NE.U32.AND P3, PT, R172, RZ, PT ;  /* 0x000000ffac00720c */ /* 0x000fe20003f65070 */
[----:B------:R-:W1:Y:S03]  /*7260*/  LDCU.64 UR4, c[0x0][0x358] ;  /* 0x00006b00ff0477ac */ /* 0x000e660008000a00 */
[----:B------:R-:W-:Y:S11]  /*7270*/  ISETP.NE.AND.EX P3, PT, R173, RZ, PT, P3 ;  /* 0x000000ffad00720c */ /* 0x000ff60003f65330 */
[----:B------:R-:W-:Y:S02]  /*7280*/  @!UPT UIADD3 URZ, UPT, UPT, URZ, URZ, URZ ;  /* 0x000000fffffff290 */ /* 0x000fe4000fffe0ff */
[----:B------:R-:W2:Y:S01]  /*7290*/  @P3 LDC.64 R4, c[0x0][0xca8] ;  /* 0x00032a00ff043b82 */ /* 0x000ea20000000a00 */
[----:B------:R-:W-:Y:S04]  /*72a0*/  @P3 IMAD R0, R174, UR36, RZ ;  /* 0x00000024ae003c24 */ /* 0x000fe8000f8e02ff */
[----:B--2---:R-:W-:Y:S05]  /*72b0*/  @P3 IMAD.WIDE R4, R0, 0x4, R4 ;  /* 0x0000000400043825 */ /* 0x004fea00078e0204 */
[----:B-1---5:R1:W5:Y:S02]  /*72c0*/  @P3 LDG.E R130, desc[UR4][R4.64] ;  /* 0x0000000404823981 */ /* 0x022364000c1e1900 */
[----:B-1----:R-:W2:Y:S02]  /*72d0*/  @!P3 LDC R130, c[0x0][0xca0] ;  /* 0x00032800ff82bb82 */ /* 0x002ea40000000800 */
.L_x_103:
[----:B-----5:R-:W-:Y:S01]  /*72e0*/  FSETP.NEU.AND P3, PT, R133, RZ, PT ;  /* 0x000000ff8500720b */ /* 0x020fe20003f6d000 */
[----:B------:R-:W-:Y:S01]  /*72f0*/  IMAD.U32 R3, RZ, RZ, UR43 ;  /* 0x0000002bff037e24 */ /* 0x000fe2000f8e00ff */
[----:B------:R-:W-:Y:S01]  /*7300*/  SEL R5, RZ, 0xffffffff, P2 ;  /* 0xffffffffff057807 */ /* 0x000fe20001000000 */
[----:B------:R-:W-:Y:S01]  /*7310*/  IMAD.SHL.U32 R197, R185, 0x10, RZ ;  /* 0x00000010b9c57824 */ /* 0x000fe200078e00ff */
[----:B------:R-:W-:Y:S01]  /*7320*/  @P1 LOP3.LUT P2, RZ, R176, 0xff, RZ, 0xc0, !PT ;  /* 0x000000ffb0ff1812 */ /* 0x000fe2000784c0ff */
[----:B------:R-:W-:Y:S01]  /*7330*/  IMAD R131, R3, 0xc0, R2 ;  /* 0x000000c003837824 */ /* 0x000fe200078e0202 */
[----:B------:R-:W-:Y:S01]  /*7340*/  @P1 SEL R0, RZ, 0xffffffff, P3 ;  /* 0xffffffffff001807 */ /* 0x000fe20001800000 */
[----:B------:R-:W-:Y:S01]  /*7350*/  IMAD.SHL.U32 R139, R184, 0x10, RZ ;  /* 0x00000010b88b7824 */ /* 0x000fe200078e00ff */
[----:B------:R-:W-:Y:S01]  /*7360*/  LOP3.LUT P4, R182, R176, 0xff, RZ, 0xc0, !PT ;  /* 0x000000ffb0b67812 */ /* 0x000fe2000788c0ff */
[----:B------:R-:W-:Y:S01]  /*7370*/  IMAD.IADD R198, R188, 0x1, R197 ;  /* 0x00000001bcc67824 */ /* 0x000fe200078e02c5 */
[C---:B------:R-:W-:Y:S01]  /*7380*/  @P0 SEL R0, R5.reuse, R0, !P2 ;  /* 0x0000000005000207 */ /* 0x040fe20005000000 */
[----:B------:R-:W-:Y:S01]  /*7390*/  BSSY B1, `(.L_x_104) ;  /* 0x000004d000017945 */ /* 0x000fe20003800000 */
[----:B------:R-:W-:Y:S01]  /*73a0*/  PLOP3.LUT P2, PT, PT, PT, UP1, 0x80, 0x8 ;  /* 0x000000000008781c */ /* 0x000fe20003f4f018 */
[----:B------:R-:W-:Y:S01]  /*73b0*/  IMAD.MOV.U32 R138, RZ, RZ, 0x1 ;  /* 0x00000001ff8a7424 */ /* 0x000fe200078e00ff */
[----:B------:R-:W-:Y:S01]  /*73c0*/  @P1 LOP3.LUT R0, R0, 0x1, RZ, 0xc0, !PT ;  /* 0x0000000100001812 */ /* 0x000fe200078ec0ff */
[----:B------:R-:W-:Y:S01]  /*73d0*/  IMAD.MOV.U32 R137, RZ, RZ, RZ ;  /* 0x000000ffff897224 */ /* 0x000fe200078e00ff */
[----:B------:R-:W-:Y:S02]  /*73e0*/  CS2R R146, SRZ ;  /* 0x0000000000927805 */ /* 0x000fe4000001ff00 */
[----:B------:R-:W-:Y:S02]  /*73f0*/  CS2R R144, SRZ ;  /* 0x0000000000907805 */ /* 0x000fe4000001ff00 */
[----:B------:R-:W-:Y:S01]  /*7400*/  ISETP.NE.U32.OR P5, PT, R0, 0x1, !P1 ;  /* 0x000000010000780c */ /* 0x000fe20004fa5470 */
[----:B------:R-:W-:Y:S01]  /*7410*/  IMAD.U32 R0, RZ, RZ, UR43 ;  /* 0x0000002bff007e24 */ /* 0x000fe2000f8e00ff */
[----:B------:R-:W-:Y:S02]  /*7420*/  CS2R R142, SRZ ;  /* 0x00000000008e7805 */ /* 0x000fe4000001ff00 */
[----:B------:R-:W-:Y:S02]  /*7430*/  CS2R R140, SRZ ;  /* 0x00000000008c7805 */ /* 0x000fe4000001ff00 */
[----:B------:R-:W-:Y:S02]  /*7440*/  P2R R194, PR, RZ, 0x20 ;  /* 0x00000020ffc27803 */ /* 0x000fe40000000000 */
[----:B------:R-:W-:Y:S02]  /*7450*/  CS2R R150, SRZ ;  /* 0x0000000000967805 */ /* 0x000fe4000001ff00 */
[----:B------:R-:W-:Y:S02]  /*7460*/  SHF.L.U32 R4, R0, 0x1f, RZ ;  /* 0x0000001f00047819 */ /* 0x000fe400000006ff */
[----:B------:R-:W-:Y:S02]  /*7470*/  CS2R R148, SRZ ;  /* 0x0000000000947805 */ /* 0x000fe4000001ff00 */
[----:B------:R-:W-:Y:S02]  /*7480*/  SEL R0, RZ, 0xffffffff, P3 ;  /* 0xffffffffff007807 */ /* 0x000fe40001800000 */
[----:B------:R-:W-:Y:S02]  /*7490*/  CS2R R154, SRZ ;  /* 0x00000000009a7805 */ /* 0x000fe4000001ff00 */
[----:B------:R-:W-:Y:S02]  /*74a0*/  CS2R R152, SRZ ;  /* 0x0000000000987805 */ /* 0x000fe4000001ff00 */
[----:B------:R-:W-:Y:S02]  /*74b0*/  CS2R R158, SRZ ;  /* 0x00000000009e7805 */ /* 0x000fe4000001ff00 */
[----:B------:R-:W-:Y:S02]  /*74c0*/  @P2 SEL R0, R5, R0, !P4 ;  /* 0x0000000005002207 */ /* 0x000fe40006000000 */
[----:B------:R-:W-:Y:S02]  /*74d0*/  CS2R R156, SRZ ;  /* 0x00000000009c7805 */ /* 0x000fe4000001ff00 */
[----:B------:R-:W-:Y:S02]  /*74e0*/  @P5 SHF.L.U32 R6, RZ, 0x1f, RZ ;  /* 0x0000001fff065819 */ /* 0x000fe400000006ff */
[----:B------:R-:W-:Y:S02]  /*74f0*/  CS2R R162, SRZ ;  /* 0x0000000000a27805 */ /* 0x000fe4000001ff00 */
[----:B------:R-:W-:Y:S02]  /*7500*/  ISETP.NE.AND P2, PT, RZ, UR43, PT ;  /* 0x0000002bff007c0c */ /* 0x000fe4000bf45270 */
[----:B------:R-:W-:Y:S01]  /*7510*/  CS2R R160, SRZ ;  /* 0x0000000000a07805 */ /* 0x000fe2000001ff00 */
[----:B------:R-:W1:Y:S01]  /*7520*/  @P5 SYNCS.PHASECHK.TRANS64.TRYWAIT P1, [UR44+0x30], R6 ;  /* 0x00003006ff0055a7 */ /* 0x000e62000802112c */
[----:B------:R-:W-:Y:S02]  /*7530*/  LOP3.LUT R0, R0, 0x1, RZ, 0xc0, !PT ;  /* 0x0000000100007812 */ /* 0x000fe400078ec0ff */
[----:B------:R-:W-:Y:S02]  /*7540*/  CS2R R166, SRZ ;  /* 0x0000000000a67805 */ /* 0x000fe4000001ff00 */
[----:B------:R-:W-:Y:S02]  /*7550*/  SEL R212, RZ, 0x60, P2 ;  /* 0x00000060ffd47807 */ /* 0x000fe40001000000 */
[----:B------:R-:W-:Y:S02]  /*7560*/  CS2R R164, SRZ ;  /* 0x0000000000a47805 */ /* 0x000fe4000001ff00 */
[----:B------:R-:W-:Y:S02]  /*7570*/  ISETP.NE.U32.AND P3, PT, R0, 0x1, PT ;  /* 0x000000010000780c */ /* 0x000fe40003f65070 */
[----:B------:R-:W-:Y:S02]  /*7580*/  CS2R R170, SRZ ;  /* 0x0000000000aa7805 */ /* 0x000fe4000001ff00 */
[----:B------:R-:W-:Y:S01]  /*7590*/  CS2R R168, SRZ ;  /* 0x0000000000a87805 */ /* 0x000fe2000001ff00 */
[----:B------:R-:W-:Y:S01]  /*75a0*/  IMAD.IADD R213, R131, 0x1, R212 ;  /* 0x0000000183d57824 */ /* 0x000fe200078e02d4 */
[----:B------:R-:W-:Y:S01]  /*75b0*/  P2R R199, PR, RZ, 0x8 ;  /* 0x00000008ffc77803 */ /* 0x000fe20000000000 */
[----:B------:R-:W-:Y:S02]  /*75c0*/  IMAD.IADD R196, R188, 0x1, R139 ;  /* 0x00000001bcc47824 */ /* 0x000fe400078e028b */
[----:B------:R-:W-:Y:S01]  /*75d0*/  VIADD R212, R212, UR52 ;  /* 0x00000034d4d47c36 */ /* 0x000fe20008000000 */
[----:B------:R-:W-:Y:S01]  /*75e0*/  SHF.R.U32.HI R0, RZ, 0x15, R213 ;  /* 0x00000015ff007819 */ /* 0x000fe200000116d5 */
[----:B------:R-:W-:Y:S01]  /*75f0*/  IMAD.IADD R195, R187, 0x1, R198 ;  /* 0x00000001bbc37824 */ /* 0x000fe200078e02c6 */
[----:B------:R3:W4:Y:S02]  /*7600*/  SYNCS.PHASECHK.TRANS64.TRYWAIT P0, [UR44+0xa0], R4 ;  /* 0x0000a004ff0075a7 */ /* 0x000724000800112c */
[----:B------:R-:W-:Y:S02]  /*7610*/  LOP3.LUT R200, R0, 0x3, RZ, 0xc0, !PT ;  /* 0x0000000300c87812 */ /* 0x000fe400078ec0ff */
[----:B-1----:R-:W-:Y:S01]  /*7620*/  @P5 SEL R138, RZ, 0x1, !P1 ;  /* 0x00000001ff8a5807 */ /* 0x002fe20004800000 */
[----:B---3--:R-:W-:Y:S06]  /*7630*/  @!P5 BRA `(.L_x_105) ;  /* 0x000000000088d947 */ /* 0x008fec0003800000 */
[----:B------:R-:W-:Y:S01]  /*7640*/  IMAD.MOV.U32 R147, RZ, RZ, RZ ;  /* 0x000000ffff937224 */ /* 0x000fe200078e00ff */
[----:B------:R-:W-:Y:S01]  /*7650*/  ISETP.NE.AND P1, PT, R138, RZ, PT ;  /* 0x000000ff8a00720c */ /* 0x000fe20003f25270 */
[----:B------:R-:W-:Y:S01]  /*7660*/  BSSY B0, `(.L_x_106) ;  /* 0x0000014000007945 */ /* 0x000fe20003800000 */
[----:B------:R-:W-:Y:S02]  /*7670*/  CS2R R170, SRZ ;  /* 0x0000000000aa7805 */ /* 0x000fe4000001ff00 */
        /* <DEDUP_REMOVED lines=13> */
[----:B------:R-:W-:Y:S01]  /*7750*/  CS2R R144, SRZ ;  /* 0x0000000000907805 */ /* 0x000fe2000001ff00 */
[----:B------:R-:W-:Y:S06]  /*7760*/  @P1 BRA `(.L_x_107) ;  /* 0x00000000000c1947 */ /* 0x000fec0003800000 */
[----:B------:R-:W-:Y:S04]  /*7770*/  SHF.L.U32 R6, RZ, 0x1f, RZ ;  /* 0x0000001fff067819 */ /* 0x000fe800000006ff */
[----:B------:R-:W1:Y:S02]  /*7780*/  SYNCS.PHASECHK.TRANS64.TRYWAIT P1, [UR44+0x30], R6 ;  /* 0x00003006ff0075a7 */ /* 0x000e64000802112c */
[----:B-1----:R-:W-:Y:S05]  /*7790*/  @!P1 BRA `(.L_x_108) ;  /* 0x000000c000049947 */ /* 0x002fea0003800000 */
.L_x_107:
[----:B------:R-:W-:Y:S05]  /*77a0*/  BSYNC B0 ;  /* 0x0000000000007941 */ /* 0x000fea0003800000 */
.L_x_106:
[----:B------:R-:W-:Y:S01]  /*77b0*/  ISETP.NE.AND P1, PT, R199, RZ, PT ;  /* 0x000000ffc700720c */ /* 0x000fe20003f25270 */
[----:B------:R-:W-:Y:S11]  /*77c0*/  HFMA2 R137, -RZ, RZ, 0, 5.9604644775390625e-08 ;  /* 0x00000001ff897431 */ /* 0x000ff600000001ff */
[----:B------:R-:W-:Y:S01]  /*77d0*/  @!UPT UIADD3 URZ, UPT, UPT, URZ, URZ, URZ ;  /* 0x000000fffffff290 */ /* 0x000fe2000fffe0ff */
[----:B------:R3:W1:Y:S04]  /*77e0*/  @P1 LDS.128 R168, [R188] ;  /* 0x00000000bca81984 */ /* 0x0006680000000c00 */
[----:B------:R3:W1:Y:S04]  /*77f0*/  @P1 LDS.128 R164, [R198+0x10] ;  /* 0x00001000c6a41984 */ /* 0x0006680000000c00 */
[----:B------:R3:W1:Y:S04]  /*7800*/  @P1 LDS.128 R160, [R196+0x20] ;  /* 0x00002000c4a01984 */ /* 0x0006680000000c00 */
[----:B------:R3:W1:Y:S04]  /*7810*/  @P1 LDS.128 R156, [R195+0x10] ;  /* 0x00001000c39c1984 */ /* 0x0006680000000c00 */
[----:B------:R3:W1:Y:S04]  /*7820*/  @P1 LDS.128 R152, [R188+0x1000] ;  /* 0x00100000bc981984 */ /* 0x0006680000000c00 */
[----:B------:R3:W1:Y:S04]  /*7830*/  @P1 LDS.128 R148, [R198+0x1010] ;  /* 0x00101000c6941984 */ /* 0x0006680000000c00 */
[----:B------:R3:W1:Y:S04]  /*7840*/  @P1 LDS.128 R140, [R196+0x1020] ;  /* 0x00102000c48c1984 */ /* 0x0006680000000c00 */
[----:B------:R3:W1:Y:S02]  /*7850*/  @P1 LDS.128 R144, [R195+0x1010] ;  /* 0x00101000c3901984 */ /* 0x0006640000000c00 */
.L_x_105:
[----:B------:R-:W-:Y:S05]  /*7860*/  BSYNC B1 ;  /* 0x0000000000017941 */ /* 0x000fea0003800000 */
.L_x_104:
[----:B------:R-:W-:Y:S02]  /*7870*/  ISETP.NE.AND P1, PT, R189, R200, PT ;  /* 0x000000c8bd00720c */ /* 0x000fe40003f25270 */
[----:B------:R-:W-:Y:S01]  /*7880*/  MOV R55, RZ ;  /* 0x000000ff00377202 */ /* 0x000fe20000000f00 */
[----:B----4-:R-:W-:Y:S10]  /*7890*/  @P0 BRA `(.L_x_109) ;  /* 0x0000000000080947 */ /* 0x010ff40003800000 */
[----:B------:R-:W4:Y:S02]  /*78a0*/  SYNCS.PHASECHK.TRANS64.TRYWAIT P0, [UR44+0xa0], R4 ;  /* 0x0000a004ff0075a7 */ /* 0x000f24000800112c */
[----:B----4-:R-:W-:Y:S05]  /*78b0*/  @!P0 BRA `(.L_x_110) ;  /* 0x000000bc00d48947 */ /* 0x010fea0003800000 */
.L_x_109:
[----:B------:R-:W-:Y:S01]  /*78c0*/  IMAD.MOV.U32 R54, RZ, RZ, RZ ;  /* 0x000000ffff367224 */ /* 0x000fe200078e00ff */
        /* <DEDUP_REMOVED lines=32> */
[----:B------:R-:W-:Y:S11]  /*7ad0*/  LOP3.LUT P0, RZ, R0, 0x3, R177, 0x48, !PT ;  /* 0x0000000300ff7812 */ /* 0x000ff600078048b1 */
[----:B------:R-:W-:Y:S02]  /*7ae0*/  @!UPT UIADD3 URZ, UPT, UPT, URZ, URZ, URZ ;  /* 0x000000fffffff290 */ /* 0x000fe4000fffe0ff */
[----:B------:R-:W-:Y:S05]  /*7af0*/  @!P0 BRA `(.L_x_112) ;  /* 0x0000000000408947 */ /* 0x000fea0003800000 */
[----:B------:R-:W4:Y:S01]  /*7b00*/  LDCU.64 UR8, c[0x4][0x70] ;  /* 0x01000e00ff0877ac */ /* 0x000f220008000a00 */
[----:B------:R-:W-:Y:S01]  /*7b10*/  MOV R15, 0x0 ;  /* 0x00000000000f7802 */ /* 0x000fe20000000f00 */
[----:B------:R-:W-:Y:S02]  /*7b20*/  HFMA2 R12, -RZ, RZ, 0, 5.9604644775390625e-08 ;  /* 0x00000001ff0c7431 */ /* 0x000fe400000001ff */
[----:B------:R-:W-:Y:S02]  /*7b30*/  IMAD.MOV.U32 R8, RZ, RZ, 0x192 ;  /* 0x00000192ff087424 */ /* 0x000fe400078e00ff */
[----:B------:R-:W-:Y:S01]  /*7b40*/  IMAD.MOV.U32 R13, RZ, RZ, RZ ;  /* 0x000000ffff0d7224 */ /* 0x000fe200078e00ff */
[----:B------:R-:W5:Y:S01]  /*7b50*/  LDCU.64 UR6, c[0x4][0x78] ;  /* 0x01000f00ff0677ac */ /* 0x000f620008000a00 */
[----:B------:R-:W2:Y:S01]  /*7b60*/  LDC.64 R14, c[0x4][R15] ;  /* 0x010000000f0e7b82 */ /* 0x000ea20000000a00 */
[----:B------:R-:W3:Y:S01]  /*7b70*/  LDCU.64 UR4, c[0x4][0x10] ;  /* 0x01000200ff0477ac */ /* 0x000ee20008000a00 */
[----:B----4-:R-:W-:Y:S01]  /*7b80*/  MOV R5, UR9 ;  /* 0x0000000900057c02 */ /* 0x010fe20008000f00 */
[----:B-1----:R-:W-:Y:S01]  /*7b90*/  IMAD.U32 R4, RZ, RZ, UR8 ;  /* 0x00000008ff047e24 */ /* 0x002fe2000f8e00ff */
[----:B-----5:R-:W-:Y:S01]  /*7ba0*/  MOV R7, UR7 ;  /* 0x0000000700077c02 */ /* 0x020fe20008000f00 */
[----:B------:R-:W-:Y:S01]  /*7bb0*/  IMAD.U32 R6, RZ, RZ, UR6 ;  /* 0x00000006ff067e24 */ /* 0x000fe2000f8e00ff */
[----:B---3--:R-:W-:Y:S01]  /*7bc0*/  MOV R11, UR5 ;  /* 0x00000005000b7c02 */ /* 0x008fe20008000f00 */
[----:B------:R-:W-:Y:S02]  /*7bd0*/  IMAD.U32 R10, RZ, RZ, UR4 ;  /* 0x00000004ff0a7e24 */ /* 0x000fe4000f8e00ff */
[----:B------:R-:W-:Y:S07]  /*7be0*/  LEPC R20, `(.L_x_112) ;  /* 0x000000001014794e */ /* 0x000fee0000000000 */
[----:B--2---:R-:W-:Y:S05]  /*7bf0*/  CALL.ABS.NOINC R14 ;  /* 0x000000000e007343 */ /* 0x004fea0003c00000 */
.L_x_112:
[----:B------:R-:W-:Y:S05]  /*7c00*/  WARPSYNC.ALL ;  /* 0x0000000000007948 */ /* 0x000fea0003800000 */
[C---:B------:R-:W-:Y:S01]  /*7c10*/  R2UR UR4, R213.reuse ;  /* 0x00000000d50472ca */ /* 0x040fe200000e0000 */
[----:B------:R-:W-:Y:S05]  /*7c20*/  VIADD R0, R213, 0x80 ;  /* 0x00000080d5007836 */ /* 0x000fea0000000000 */
[----:B------:R-:W-:Y:S04]  /*7c30*/  SHF.R.U32.HI R0, RZ, 0x15, R0 ;  /* 0x00000015ff007819 */ /* 0x000fe80000011600 */
[----:B------:R-:W-:Y:S03]  /*7c40*/  LOP3.LUT P0, RZ, R0, 0x3, R177, 0x48, !PT ;  /* 0x0000000300ff7812 */ /* 0x000fe600078048b1 */
[----:B------:R-:W4:Y:S10]  /*7c50*/  LDTM.x32 R24, tmem[UR4] ;  /* 0x00000004001879ee */ /* 0x000f3400082c0000 */
[----:B----4-:R-:W-:Y:S05]  /*7c60*/  @!P0 BRA `(.L_x_113) ;  /* 0x0000000000408947 */ /* 0x010fea0003800000 */
        /* <DEDUP_REMOVED lines=16> */
.L_x_113:
[----:B------:R-:W-:Y:S05]  /*7d70*/  WARPSYNC.ALL ;  /* 0x0000000000007948 */ /* 0x000fea0003800000 */
[----:B------:R-:W-:Y:S11]  /*7d80*/  R2UR UR4, R213 ;  /* 0x00000000d50472ca */ /* 0x000ff600000e0000 */
[----:B------:R-:W-:Y:S02]  /*7d90*/  @!UPT UIADD3 URZ, UPT, UPT, URZ, URZ, URZ ;  /* 0x000000fffffff290 */ /* 0x000fe4000fffe0ff */
[----:B------:R-:W4:Y:S02]  /*7da0*/  LDTM.x32 R56, tmem[UR4+0x80] ;  /* 0x00008004003879ee */ /* 0x000f2400082c0000 */
[----:B----4-:R-:W-:Y:S01]  /*7db0*/  NOP ;  /* 0x0000000000007918 */ /* 0x010fe20000000000 */
.L_x_111:
[----:B-1----:R-:W-:Y:S01]  /*7dc0*/  SHF.L.U32 R132, R168, 0x10, RZ ;  /* 0x00000010a8847819 */ /* 0x002fe200000006ff */
[----:B--2---:R-:W-:Y:S01]  /*7dd0*/  FMUL R0, R130, R24 ;  /* 0x0000001882007220 */ /* 0x004fe20000400000 */
[----:B------:R-:W-:Y:S01]  /*7de0*/  LOP3.LUT R134, R168, 0xffff0000, RZ, 0xc0, !PT ;  /* 0xffff0000a8867812 */ /* 0x000fe200078ec0ff */
[C---:B------:R-:W-:Y:S01]  /*7df0*/  FMUL R3, R130.reuse, R25 ;  /* 0x0000001982037220 */ /* 0x040fe20000400000 */
[----:B------:R-:W-:Y:S01]  /*7e00*/  SHF.L.U32 R135, R169, 0x10, RZ ;  /* 0x00000010a9877819 */ /* 0x000fe200000006ff */
[----:B------:R-:W-:Y:S01]  /*7e10*/  FMUL R4, R130, R26 ;  /* 0x0000001a82047220 */ /* 0x000fe20000400000 */
[----:B------:R-:W-:Y:S01]  /*7e20*/  LOP3.LUT R136, R165, 0xffff0000, RZ, 0xc0, !PT ;  /* 0xffff0000a5887812 */ /* 0x000fe200078ec0ff */
[----:B------:R-:W-:Y:S01]  /*7e30*/  FFMA R0, R133, R132, R0 ;  /* 0x0000008485007223 */ /* 0x000fe20000000000 */
[----:B------:R-:W-:Y:S01]  /*7e40*/  LOP3.LUT R132, R169, 0xffff0000, RZ, 0xc0, !PT ;  /* 0xffff0000a9847812 */ /* 0x000fe200078ec0ff */
[C---:B------:R-:W-:Y:S01]  /*7e50*/  FFMA R3, R133.reuse, R134, R3 ;  /* 0x0000008685037223 */ /* 0x040fe20000000003 */
[C---:B------:R-:W-:Y:S01]  /*7e60*/  LOP3.LUT R134, R170.reuse, 0xffff0000, RZ, 0xc0, !PT ;  /* 0xffff0000aa867812 */ /* 0x040fe200078ec0ff */
[----:B------:R-:W-:Y:S01]  /*7e70*/  FFMA R4, R133, R135, R4 ;  /* 0x0000008785047223 */ /* 0x000fe20000000004 */
[----:B------:R-:W-:Y:S01]  /*7e80*/  SHF.L.U32 R135, R170, 0x10, RZ ;  /* 0x00000010aa877819 */ /* 0x000fe200000006ff */
[C---:B------:R-:W-:Y:S01]  /*7e90*/  FMUL R5, R130.reuse, R27 ;  /* 0x0000001b82057220 */ /* 0x040fe20000400000 */
[----:B------:R-:W-:Y:S01]  /*7ea0*/  ISETP.NE.AND P0, PT, R189, R200, PT ;  /* 0x000000c8bd00720c */ /* 0x000fe20003f05270 */
[C---:B------:R-:W-:Y:S01]  /*7eb0*/  FMUL R6, R130.reuse, R28 ;  /* 0x0000001c82067220 */ /* 0x040fe20000400000 */
[----:B------:R-:W-:Y:S01]  /*7ec0*/  F2FP.BF16.F32.PACK_AB R200, R3, R0 ;  /* 0x0000000003c8723e */ /* 0x000fe200000010ff */
[C---:B------:R-:W-:Y:S01]  /*7ed0*/  FMUL R7, R130.reuse, R29 ;  /* 0x0000001d82077220 */ /* 0x040fe20000400000 */
[----:B------:R-:W-:Y:S01]  /*7ee0*/  ISETP.NE.AND P1, PT, R189, RZ, PT ;  /* 0x000000ffbd00720c */ /* 0x000fe20003f25270 */
[----:B------:R-:W-:Y:S01]  /*7ef0*/  FFMA R5, R133, R132, R5 ;  /* 0x0000008485057223 */ /* 0x000fe20000000005 */
[----:B------:R-:W-:Y:S01]  /*7f00*/  SHF.L.U32 R132, R171, 0x10, RZ ;  /* 0x00000010ab847819 */ /* 0x000fe200000006ff */
[----:B------:R-:W-:Y:S01]  /*7f10*/  FFMA R6, R133, R135, R6 ;  /* 0x0000008785067223 */ /* 0x000fe20000000006 */
[----:B------:R-:W-:Y:S01]  /*7f20*/  SHF.L.U32 R135, R165, 0x10, RZ ;  /* 0x00000010a5877819 */ /* 0x000fe200000006ff */
[----:B------:R-:W-:Y:S01]  /*7f30*/  FFMA R7, R133, R134, R7 ;  /* 0x0000008685077223 */ /* 0x000fe20000000007 */
[----:B------:R-:W-:Y:S01]  /*7f40*/  LOP3.LUT R134, R171, 0xffff0000, RZ, 0xc0, !PT ;  /* 0xffff0000ab867812 */ /* 0x000fe200078ec0ff */
[C---:B------:R-:W-:Y:S01]  /*7f50*/  FMUL R8, R130.reuse, R30 ;  /* 0x0000001e82087220 */ /* 0x040fe20000400000 */
[----:B------:R-:W-:Y:S01]  /*7f60*/  F2FP.BF16.F32.PACK_AB R201, R5, R4 ;  /* 0x0000000405c9723e */ /* 0x000fe200000010ff */
[----:B------:R-:W-:Y:S01]  /*7f70*/  FMUL R9, R130, R31 ;  /* 0x0000001f82097220 */ /* 0x000fe20000400000 */
[----:B------:R-:W-:Y:S01]  /*7f80*/  F2FP.BF16.F32.PACK_AB R202, R7, R6 ;  /* 0x0000000607ca723e */ /* 0x000fe200000010ff */
[C---:B------:R-:W-:Y:S01]  /*7f90*/  FFMA R8, R133.reuse, R132, R8 ;  /* 0x0000008485087223 */ /* 0x040fe20000000008 */
[C---:B------:R-:W-:Y:S01]  /*7fa0*/  SHF.L.U32 R132, R164.reuse, 0x10, RZ ;  /* 0x00000010a4847819 */ /* 0x040fe200000006ff */
[----:B------:R-:W-:Y:S01]  /*7fb0*/  FFMA R9, R133, R134, R9 ;  /* 0x0000008685097223 */ /* 0x000fe20000000009 */
[----:B------:R-:W-:Y:S01]  /*7fc0*/  LOP3.LUT R134, R164, 0xffff0000, RZ, 0xc0, !PT ;  /* 0xffff0000a4867812 */ /* 0x000fe200078ec0ff */
[C---:B------:R-:W-:Y:S01]  /*7fd0*/  FMUL R10, R130.reuse, R32 ;  /* 0x00000020820a7220 */ /* 0x040fe20000400000 */
[C---:B------:R-:W-:Y:S01]  /*7fe0*/  FMUL R11, R130.reuse, R33 ;  /* 0x00000021820b7220 */ /* 0x040fe20000400000 */
        /* <DEDUP_REMOVED lines=10> */
[----:B------:R-:W-:Y:S01]  /*8090*/  FFMA R12, R133, R135, R12 ;  /* 0x00000087850c7223 */ /* 0x000fe2000000000c */
[----:B------:R-:W-:Y:S01]  /*80a0*/  SHF.L.U32 R135, R167, 0x10, RZ ;  /* 0x00000010a7877819 */ /* 0x000fe200000006ff */
[----:B------:R-:W-:Y:S01]  /*80b0*/  FFMA R13, R133, R136, R13 ;  /* 0x00000088850d7223 */ /* 0x000fe2000000000d */
[----:B------:R-:W-:Y:S01]  /*80c0*/  LOP3.LUT R136, R167, 0xffff0000, RZ, 0xc0, !PT ;  /* 0xffff0000a7887812 */ /* 0x000fe200078ec0ff */
[----:B------:R-:W-:Y:S01]  /*80d0*/  FFMA R14, R133, R132, R14 ;  /* 0x00000084850e7223 */ /* 0x000fe2000000000e */
[----:B------:R-:W-:Y:S01]  /*80e0*/  SHF.L.U32 R132, R160, 0x10, RZ ;  /* 0x00000010a0847819 */ /* 0x000fe200000006ff */
[----:B------:R-:W-:Y:S01]  /*80f0*/  FMUL R16, R130, R38 ;  /* 0x0000002682107220 */ /* 0x000fe20000400000 */
[----:B------:R-:W-:Y:S01]  /*8100*/  F2FP.BF16.F32.PACK_AB R205, R13, R12 ;  /* 0x0000000c0dcd723e */ /* 0x000fe200000010ff */
[----:B------:R-:W-:Y:S01]  /*8110*/  FFMA R15, R133, R134, R15 ;  /* 0x00000086850f7223 */ /* 0x000fe2000000000f */
[----:B------:R-:W-:Y:S01]  /*8120*/  LOP3.LUT R134, R160, 0xffff0000, RZ, 0xc0, !PT ;  /* 0xffff0000a0867812 */ /* 0x000fe200078ec0ff */
[C---:B------:R-:W-:Y:S01]  /*8130*/  FMUL R17, R130.reuse, R39 ;  /* 0x0000002782117220 */ /* 0x040fe20000400000 */
[C---:B------:R-:W-:Y:S01]  /*8140*/  FMUL R18, R130.reuse, R40 ;  /* 0x0000002882127220 */ /* 0x040fe20000400000 */
[----:B------:R-:W-:Y:S01]  /*8150*/  FMUL R19, R130, R41 ;  /* 0x0000002982137220 */ /* 0x000fe20000400000 */
[----:B------:R-:W-:Y:S01]  /*8160*/  F2FP.BF16.F32.PACK_AB R206, R15, R14 ;  /* 0x0000000e0fce723e */ /* 0x000fe200000010ff */
[C---:B------:R-:W-:Y:S01]  /*8170*/  FFMA R16, R133.reuse, R135, R16 ;  /* 0x0000008785107223 */ /* 0x040fe20000000010 */
[----:B------:R-:W-:Y:S01]  /*8180*/  SHF.L.U32 R135, R162, 0x10, RZ ;  /* 0x00000010a2877819 */ /* 0x000fe200000006ff */
[----:B------:R-:W-:Y:S01]  /*8190*/  FFMA R17, R133, R136, R17 ;  /* 0x0000008885117223 */ /* 0x000fe20000000011 */
[----:B------:R-:W-:Y:S01]  /*81a0*/  LOP3.LUT R136, R159, 0xffff0000, RZ, 0xc0, !PT ;  /* 0xffff00009f887812 */ /* 0x000fe200078ec0ff */
[----:B------:R-:W-:Y:S01]  /*81b0*/  FFMA R18, R133, R132, R18 ;  /* 0x0000008485127223 */ /* 0x000fe20000000012 */
[----:B------:R-:W-:Y:S01]  /*81c0*/  SHF.L.U32 R132, R161, 0x10, RZ ;  /* 0x00000010a1847819 */ /* 0x000fe200000006ff */
[----:B------:R-:W-:Y:S01]  /*81d0*/  FFMA R19, R133, R134, R19 ;  /* 0x0000008685137223 */ /* 0x000fe20000000013 */
[----:B------:R-:W-:Y:S01]  /*81e0*/  LOP3.LUT R134, R161, 0xffff0000, RZ, 0xc0, !PT ;  /* 0xffff0000a1867812 */ /* 0x000fe200078ec0ff */
[C---:B------:R-:W-:Y:S01]  /*81f0*/  FMUL R20, R130.reuse, R42 ;  /* 0x0000002a82147220 */ /* 0x040fe20000400000 */
[----:B------:R-:W-:Y:S01]  /*8200*/  F2FP.BF16.F32.PACK_AB R207, R17, R16 ;  /* 0x0000001011cf723e */ /* 0x000fe200000010ff */
[C---:B------:R-:W-:Y:S01]  /*8210*/  FMUL R21, R130.reuse, R43 ;  /* 0x0000002b82157220 */ /* 0x040fe20000400000 */
[----:B------:R-:W-:Y:S01]  /*8220*/  FMUL R22, R130, R44 ;  /* 0x0000002c82167220 */ /* 0x000fe20000400000 */
[C---:B------:R-:W-:Y:S01]  /*8230*/  FFMA R20, R133.reuse, R132, R20 ;  /* 0x0000008485147223 */ /* 0x040fe20000000014 */
[----:B------:R-:W-:Y:S01]  /*8240*/  LOP3.LUT R132, R162, 0xffff0000, RZ, 0xc0, !PT ;  /* 0xffff0000a2847812 */ /* 0x000fe200078ec0ff */
[----:B------:R-:W-:Y:S01]  /*8250*/  FFMA R21, R133, R134, R21 ;  /* 0x0000008685157223 */ /* 0x000fe20000000015 */
[----:B------:R-:W-:Y:S01]  /*8260*/  LOP3.LUT R134, R163, 0xffff0000, RZ, 0xc0, !PT ;  /* 0xffff0000a3867812 */ /* 0x000fe200078ec0ff */
[----:B------:R-:W-:Y:S01]  /*8270*/  FFMA R22, R133, R135, R22 ;  /* 0x0000008785167223 */ /* 0x000fe20000000016 */
[----:B------:R-:W-:Y:S01]  /*8280*/  SHF.L.U32 R135, R163, 0x10, RZ ;  /* 0x00000010a3877819 */ /* 0x000fe200000006ff */
[C---:B------:R-:W-:Y:S01]  /*8290*/  FMUL R23, R130.reuse, R45 ;  /* 0x0000002d82177220 */ /* 0x040fe20000400000 */
[C---:B------:R-:W-:Y:S01]  /*82a0*/  FMUL R88, R130.reuse, R46 ;  /* 0x0000002e82587220 */ /* 0x040fe20000400000 */
[C---:B------:R-:W-:Y:S01]  /*82b0*/  FMUL R89, R130.reuse, R47 ;  /* 0x0000002f82597220 */ /* 0x040fe20000400000 */
[----:B------:R-:W-:Y:S01]  /*82c0*/  FMUL R90, R130, R48 ;  /* 0x00000030825a7220 */ /* 0x000fe20000400000 */
[C---:B------:R-:W-:Y:S01]  /*82d0*/  FFMA R23, R133.reuse, R132, R23 ;  /* 0x0000008485177223 */ /* 0x040fe20000000017 */
[C---:B------:R-:W-:Y:S01]  /*82e0*/  SHF.L.U32 R132, R156.reuse, 0x10, RZ ;  /* 0x000000109c847819 */ /* 0x040fe200000006ff */
[----:B------:R-:W-:Y:S01]  /*82f0*/  FFMA R88, R133, R135, R88 ;  /* 0x0000008785587223 */ /* 0x000fe20000000058 */
[----:B------:R-:W-:Y:S01]  /*8300*/  SHF.L.U32 R135, R159, 0x10, RZ ;  /* 0x000000109f877819 */ /* 0x000fe200000006ff */
[C---:B------:R-:W-:Y:S01]  /*8310*/  FFMA R89, R133.reuse, R134, R89 ;  /* 0x0000008685597223 */ /* 0x040fe20000000059 */
[----:B------:R-:W-:Y:S01]  /*8320*/  LOP3.LUT R134, R156, 0xffff0000, RZ, 0xc0, !PT ;  /* 0xffff00009c867812 */ /* 0x000fe200078ec0ff */
[C---:B------:R-:W-:Y:S01]  /*8330*/  FMUL R91, R130.reuse, R49 ;  /* 0x00000031825b7220 */ /* 0x040fe20000400000 */
[----:B------:R-:W-:Y:S01]  /*8340*/  FFMA R90, R133, R132, R90 ;  /* 0x00000084855a7223 */ /* 0x000fe2000000005a */
[----:B------:R-:W-:Y:S01]  /*8350*/  SHF.L.U32 R132, R157, 0x10, RZ ;  /* 0x000000109d847819 */ /* 0x000fe200000006ff */
[C---:B------:R-:W-:Y:S01]  /*8360*/  FMUL R92, R130.reuse, R50 ;  /* 0x00000032825c7220 */ /* 0x040fe20000400000 */
[----:B------:R-:W-:Y:S01]  /*8370*/  FFMA R91, R133, R134, R91 ;  /* 0x00000086855b7223 */ /* 0x000fe2000000005b */
[----:B------:R-:W-:Y:S01]  /*8380*/  LOP3.LUT R134, R157, 0xffff0000, RZ, 0xc0, !PT ;  /* 0xffff00009d867812 */ /* 0x000fe200078ec0ff */
[----:B------:R-:W-:Y:S01]  /*8390*/  FMUL R93, R130, R51 ;  /* 0x00000033825d7220 */ /* 0x000fe20000400000 */
[----:B------:R1:W-:Y:S01]  /*83a0*/  @!P0 STS.128 [R188], R200 ;  /* 0x000000c8bc008388 */ /* 0x0003e20000000c00 */
[C---:B------:R-:W-:Y:S01]  /*83b0*/  FFMA R92, R133.reuse, R132, R92 ;  /* 0x00000084855c7223 */ /* 0x040fe2000000005c */
[----:B------:R-:W-:Y:S01]  /*83c0*/  SHF.L.U32 R132, R158, 0x10, RZ ;  /* 0x000000109e847819 */ /* 0x000fe200000006ff */
[----:B------:R-:W-:Y:S01]  /*83d0*/  FMUL R94, R130, R52 ;  /* 0x00000034825e7220 */ /* 0x000fe20000400000 */
[C---:B------:R-:W-:Y:S01]  /*83e0*/  FFMA R93, R133.reuse, R134, R93 ;  /* 0x00000086855d7223 */ /* 0x040fe2000000005d */
[----:B------:R-:W-:Y:S01]  /*83f0*/  LOP3.LUT R134, R158, 0xffff0000, RZ, 0xc0, !PT ;  /* 0xffff00009e867812 */ /* 0x000fe200078ec0ff */
[----:B------:R-:W-:Y:S01]  /*8400*/  FMUL R95, R130, R53 ;  /* 0x00000035825f7220 */ /* 0x000fe20000400000 */
[C---:B------:R-:W-:Y:S01]  /*8410*/  FFMA R94, R133.reuse, R132, R94 ;  /* 0x00000084855e7223 */ /* 0x040fe2000000005e */
[----:B------:R-:W-:Y:S01]  /*8420*/  SHF.L.U32 R132, R152, 0x10, RZ ;  /* 0x0000001098847819 */ /* 0x000fe200000006ff */
[C---:B------:R-:W-:Y:S01]  /*8430*/  FMUL R96, R130.reuse, R54 ;  /* 0x0000003682607220 */ /* 0x040fe20000400000 */
[C---:B------:R-:W-:Y:S01]  /*8440*/  FMUL R97, R130.reuse, R55 ;  /* 0x0000003782617220 */ /* 0x040fe20000400000 */
[----:B------:R2:W-:Y:S01]  /*8450*/  @!P0 STS.128 [R198+0x10], R204 ;  /* 0x000010ccc6008388 */ /* 0x0005e20000000c00 */
[----:B------:R-:W-:Y:S01]  /*8460*/  FMUL R98, R130, R56 ;  /* 0x0000003882627220 */ /* 0x000fe20000400000 */
[C---:B------:R-:W-:Y:S01]  /*8470*/  FFMA R95, R133.reuse, R134, R95 ;  /* 0x00000086855f7223 */ /* 0x040fe2000000005f */
[----:B------:R-:W-:Y:S01]  /*8480*/  LOP3.LUT R134, R154, 0xffff0000, RZ, 0xc0, !PT ;  /* 0xffff00009a867812 */ /* 0x000fe200078ec0ff */
[----:B------:R-:W-:Y:S01]  /*8490*/  FFMA R96, R133, R135, R96 ;  /* 0x0000008785607223 */ /* 0x000fe20000000060 */
[----:B------:R-:W-:Y:S01]  /*84a0*/  SHF.L.U32 R135, R153, 0x10, RZ ;  /* 0x0000001099877819 */ /* 0x000fe200000006ff */
[----:B------:R-:W-:Y:S01]  /*84b0*/  FFMA R97, R133, R136, R97 ;  /* 0x0000008885617223 */ /* 0x000fe20000000061 */
[----:B------:R-:W-:Y:S01]  /*84c0*/  LOP3.LUT R136, R145, 0xffff0000, RZ, 0xc0, !PT ;  /* 0xffff000091887812 */ /* 0x000fe200078ec0ff */
[C---:B------:R-:W-:Y:S01]  /*84d0*/  FFMA R98, R133.reuse, R132, R98 ;  /* 0x0000008485627223 */ /* 0x040fe20000000062 */
[----:B------:R-:W-:Y:S01]  /*84e0*/  LOP3.LUT R132, R152, 0xffff0000, RZ, 0xc0, !PT ;  /* 0xffff000098847812 */ /* 0x000fe200078ec0ff */
[C---:B------:R-:W-:Y:S01]  /*84f0*/  FMUL R99, R130.reuse, R57 ;  /* 0x0000003982637220 */ /* 0x040fe20000400000 */
[C---:B------:R-:W-:Y:S01]  /*8500*/  FMUL R100, R130.reuse, R58 ;  /* 0x0000003a82647220 */ /* 0x040fe20000400000 */
[C---:B------:R-:W-:Y:S01]  /*8510*/  FMUL R101, R130.reuse, R59 ;  /* 0x0000003b82657220 */ /* 0x040fe20000400000 */
[----:B------:R-:W-:Y:S01]  /*8520*/  FMUL R102, R130, R60 ;  /* 0x0000003c82667220 */ /* 0x000fe20000400000 */
[----:B------:R-:W-:Y:S01]  /*8530*/  FFMA R99, R133, R132, R99 ;  /* 0x0000008485637223 */ /* 0x000fe20000000063 */
[----:B------:R-:W-:Y:S01]  /*8540*/  LOP3.LUT R132, R153, 0xffff0000, RZ, 0xc0, !PT ;  /* 0xffff000099847812 */ /* 0x000fe200078ec0ff */
[----:B------:R-:W-:Y:S01]  /*8550*/  FFMA R100, R133, R135, R100 ;  /* 0x0000008785647223 */ /* 0x000fe20000000064 */
[----:B------:R-:W-:Y:S01]  /*8560*/  SHF.L.U32 R135, R154, 0x10, RZ ;  /* 0x000000109a877819 */ /* 0x000fe200000006ff */
[C---:B------:R-:W-:Y:S01]  /*8570*/  FMUL R103, R130.reuse, R61 ;  /* 0x0000003d82677220 */ /* 0x040fe20000400000 */
[C---:B------:R-:W-:Y:S01]  /*8580*/  FMUL R104, R130.reuse, R62 ;  /* 0x0000003e82687220 */ /* 0x040fe20000400000 */
[----:B-1----:R-:W-:Y:S01]  /*8590*/  F2FP.BF16.F32.PACK_AB R200, R19, R18 ;  /* 0x0000001213c8723e */ /* 0x002fe200000010ff */
[----:B------:R-:W-:Y:S01]  /*85a0*/  FFMA R101, R133, R132, R101 ;  /* 0x0000008485657223 */ /* 0x000fe20000000065 */
[----:B------:R-:W-:Y:S01]  /*85b0*/  SHF.L.U32 R132, R155, 0x10, RZ ;  /* 0x000000109b847819 */ /* 0x000fe200000006ff */
[----:B------:R-:W-:Y:S01]  /*85c0*/  FFMA R102, R133, R135, R102 ;  /* 0x0000008785667223 */ /* 0x000fe20000000066 */
[----:B------:R-:W-:Y:S01]  /*85d0*/  F2FP.BF16.F32.PACK_AB R201, R21, R20 ;  /* 0x0000001415c9723e */ /* 0x000fe200000010ff */
[----:B------:R-:W-:Y:S01]  /*85e0*/  FFMA R103, R133, R134, R103 ;  /* 0x0000008685677223 */ /* 0x000fe20000000067 */
[----:B------:R-:W-:Y:S01]  /*85f0*/  LOP3.LUT R134, R155, 0xffff0000, RZ, 0xc0, !PT ;  /* 0xffff00009b867812 */ /* 0x000fe200078ec0ff */
[----:B------:R-:W-:Y:S01]  /*8600*/  FMUL R105, R130, R63 ;  /* 0x0000003f82697220 */ /* 0x000fe20000400000 */
[----:B------:R-:W-:Y:S01]  /*8610*/  F2FP.BF16.F32.PACK_AB R202, R23, R22 ;  /* 0x0000001617ca723e */ /* 0x000fe200000010ff */
[----:B------:R-:W-:Y:S01]  /*8620*/  FFMA R104, R133, R132, R104 ;  /* 0x0000008485687223 */ /* 0x000fe20000000068 */
[----:B------:R-:W-:Y:S01]  /*8630*/  F2FP.BF16.F32.PACK_AB R203, R89, R88 ;  /* 0x0000005859cb723e */ /* 0x000fe200000010ff */
[----:B------:R-:W-:Y:S01]  /*8640*/  FFMA R105, R133, R134, R105 ;  /* 0x0000008685697223 */ /* 0x000fe20000000069 */
[----:B------:R-:W-:Y:S01]  /*8650*/  SHF.L.U32 R132, R148, 0x10, RZ ;  /* 0x0000001094847819 */ /* 0x000fe200000006ff */
[----:B------:R-:W-:Y:S01]  /*8660*/  FMUL R106, R130, R64 ;  /* 0x00000040826a7220 */ /* 0x000fe20000400000 */
[----:B------:R-:W-:Y:S01]  /*8670*/  LOP3.LUT R134, R148, 0xffff0000, RZ, 0xc0, !PT ;  /* 0xffff000094867812 */ /* 0x000fe200078ec0ff */
[----:B------:R1:W-:Y:S01]  /*8680*/  @!P0 STS.128 [R196+0x20], R200 ;  /* 0x000020c8c4008388 */ /* 0x0003e20000000c00 */
[----:B------:R-:W-:Y:S01]  /*8690*/  SHF.L.U32 R135, R149, 0x10, RZ ;  /* 0x0000001095877819 */ /* 0x000fe200000006ff */
[C---:B------:R-:W-:Y:S01]  /*86a0*/  FMUL R107, R130.reuse, R65 ;  /* 0x00000041826b7220 */ /* 0x040fe20000400000 */
[----:B--2---:R-:W-:Y:S01]  /*86b0*/  F2FP.BF16.F32.PACK_AB R204, R91, R90 ;  /* 0x0000005a5bcc723e */ /* 0x004fe200000010ff */
[C---:B------:R-:W-:Y:S01]  /*86c0*/  FMUL R108, R130.reuse, R66 ;  /* 0x00000042826c7220 */ /* 0x040fe20000400000 */
[----:B------:R-:W-:Y:S01]  /*86d0*/  F2FP.BF16.F32.PACK_AB R205, R93, R92 ;  /* 0x0000005c5dcd723e */ /* 0x000fe200000010ff */
[----:B------:R-:W-:Y:S01]  /*86e0*/  FFMA R106, R133, R132, R106 ;  /* 0x00000084856a7223 */ /* 0x000fe2000000006a */
[----:B------:R-:W-:Y:S01]  /*86f0*/  F2FP.BF16.F32.PACK_AB R206, R95, R94 ;  /* 0x0000005e5fce723e */ /* 0x000fe200000010ff */
[----:B------:R-:W-:Y:S01]  /*8700*/  FFMA R107, R133, R134, R107 ;  /* 0x00000086856b7223 */ /* 0x000fe2000000006b */
[----:B------:R-:W-:Y:S01]  /*8710*/  F2FP.BF16.F32.PACK_AB R207, R97, R96 ;  /* 0x0000006061cf723e */ /* 0x000fe200000010ff */
[----:B------:R-:W-:Y:S01]  /*8720*/  FFMA R108, R133, R135, R108 ;  /* 0x00000087856c7223 */ /* 0x000fe2000000006c */
[----:B------:R-:W-:Y:S01]  /*8730*/  LOP3.LUT R132, R149, 0xffff0000, RZ, 0xc0, !PT ;  /* 0xffff000095847812 */ /* 0x000fe200078ec0ff */
[----:B------:R-:W-:Y:S01]  /*8740*/  FMUL R109, R130, R67 ;  /* 0x00000043826d7220 */ /* 0x000fe20000400000 */
[C---:B------:R-:W-:Y:S01]  /*8750*/  SHF.L.U32 R135, R150.reuse, 0x10, RZ ;  /* 0x0000001096877819 */ /* 0x040fe200000006ff */
[----:B------:R2:W-:Y:S01]  /*8760*/  @!P0 STS.128 [R195+0x10], R204 ;  /* 0x000010ccc3008388 */ /* 0x0005e20000000c00 */
[----:B------:R-:W-:Y:S01]  /*8770*/  LOP3.LUT R134, R150, 0xffff0000, RZ, 0xc0, !PT ;  /* 0xffff000096867812 */ /* 0x000fe200078ec0ff */
[C---:B------:R-:W-:Y:S01]  /*8780*/  FMUL R110, R130.reuse, R68 ;  /* 0x00000044826e7220 */ /* 0x040fe20000400000 */
[C---:B------:R-:W-:Y:S01]  /*8790*/  FMUL R111, R130.reuse, R69 ;  /* 0x00000045826f7220 */ /* 0x040fe20000400000 */
[----:B------:R-:W-:Y:S01]  /*87a0*/  FFMA R109, R133, R132, R109 ;  /* 0x00000084856d7223 */ /* 0x000fe2000000006d */
[----:B------:R-:W-:Y:S01]  /*87b0*/  SHF.L.U32 R132, R151, 0x10, RZ ;  /* 0x0000001097847819 */ /* 0x000fe200000006ff */
[----:B------:R-:W-:Y:S01]  /*87c0*/  FFMA R110, R133, R135, R110 ;  /* 0x00000087856e7223 */ /* 0x000fe2000000006e */
[----:B------:R-:W-:Y:S01]  /*87d0*/  SHF.L.U32 R135, R141, 0x10, RZ ;  /* 0x000000108d877819 */ /* 0x000fe200000006ff */
[----:B------:R-:W-:Y:S01]  /*87e0*/  FFMA R111, R133, R134, R111 ;  /* 0x00000086856f7223 */ /* 0x000fe2000000006f */
[----:B------:R-:W-:Y:S01]  /*87f0*/  LOP3.LUT R134, R151, 0xffff0000, RZ, 0xc0, !PT ;  /* 0xffff000097867812 */ /* 0x000fe200078ec0ff */
[C---:B------:R-:W-:Y:S01]  /*8800*/  FMUL R112, R130.reuse, R70 ;  /* 0x0000004682707220 */ /* 0x040fe20000400000 */
[C---:B------:R-:W-:Y:S01]  /*8810*/  FMUL R113, R130.reuse, R71 ;  /* 0x0000004782717220 */ /* 0x040fe20000400000 */
[C---:B------:R-:W-:Y:S01]  /*8820*/  FMUL R114, R130.reuse, R72 ;  /* 0x0000004882727220 */ /* 0x040fe20000400000 */
[----:B------:R-:W-:Y:S01]  /*8830*/  FMUL R115, R130, R73 ;  /* 0x0000004982737220 */ /* 0x000fe20000400000 */
[C---:B------:R-:W-:Y:S01]  /*8840*/  FFMA R112, R133.reuse, R132, R112 ;  /* 0x0000008485707223 */ /* 0x040fe20000000070 */
[C---:B------:R-:W-:Y:S01]  /*8850*/  SHF.L.U32 R132, R140.reuse, 0x10, RZ ;  /* 0x000000108c847819 */ /* 0x040fe200000006ff */
[----:B------:R-:W-:Y:S01]  /*8860*/  FFMA R113, R133, R134, R113 ;  /* 0x0000008685717223 */ /* 0x000fe20000000071 */
[----:B------:R-:W-:Y:S01]  /*8870*/  LOP3.LUT R134, R140, 0xffff0000, RZ, 0xc0, !PT ;  /* 0xffff00008c867812 */ /* 0x000fe200078ec0ff */
[----:B------:R-:W-:Y:S01]  /*8880*/  FMUL R116, R130, R74 ;  /* 0x0000004a82747220 */ /* 0x000fe20000400000 */
[----:B-1----:R-:W-:Y:S01]  /*8890*/  F2FP.BF16.F32.PACK_AB R200, R99, R98 ;  /* 0x0000006263c8723e */ /* 0x002fe200000010ff */
[----:B------:R-:W-:Y:S01]  /*88a0*/  FFMA R114, R133, R132, R114 ;  /* 0x0000008485727223 */ /* 0x000fe20000000072 */
[----:B------:R-:W-:Y:S01]  /*88b0*/  LOP3.LUT R132, R141, 0xffff0000, RZ, 0xc0, !PT ;  /* 0xffff00008d847812 */ /* 0x000fe200078ec0ff */
[C---:B------:R-:W-:Y:S01]  /*88c0*/  FFMA R115, R133.reuse, R134, R115 ;  /* 0x0000008685737223 */ /* 0x040fe20000000073 */
[C---:B------:R-:W-:Y:S01]  /*88d0*/  LOP3.LUT R134, R142.reuse, 0xffff0000, RZ, 0xc0, !PT ;  /* 0xffff00008e867812 */ /* 0x040fe200078ec0ff */
[----:B------:R-:W-:Y:S01]  /*88e0*/  FFMA R116, R133, R135, R116 ;  /* 0x0000008785747223 */ /* 0x000fe20000000074 */
[----:B------:R-:W-:Y:S01]  /*88f0*/  SHF.L.U32 R135, R142, 0x10, RZ ;  /* 0x000000108e877819 */ /* 0x000fe200000006ff */
[C---:B------:R-:W-:Y:S01]  /*8900*/  FMUL R117, R130.reuse, R75 ;  /* 0x0000004b82757220 */ /* 0x040fe20000400000 */
[----:B------:R-:W-:Y:S01]  /*8910*/  F2FP.BF16.F32.PACK_AB R201, R101, R100 ;  /* 0x0000006465c9723e */ /* 0x000fe200000010ff */
[C---:B------:R-:W-:Y:S01]  /*8920*/  FMUL R118, R130.reuse, R76 ;  /* 0x0000004c82767220 */ /* 0x040fe20000400000 */
[----:B------:R-:W-:Y:S01]  /*8930*/  F2FP.BF16.F32.PACK_AB R202, R103, R102 ;  /* 0x0000006667ca723e */ /* 0x000fe200000010ff */
[C---:B------:R-:W-:Y:S01]  /*8940*/  FMUL R119, R130.reuse, R77 ;  /* 0x0000004d82777220 */ /* 0x040fe20000400000 */
[C---:B------:R-:W-:Y:S01]  /*8950*/  FFMA R117, R133.reuse, R132, R117 ;  /* 0x0000008485757223 */ /* 0x040fe20000000075 */
[----:B------:R-:W-:Y:S01]  /*8960*/  FFMA R118, R133, R135, R118 ;  /* 0x0000008785767223 */ /* 0x000fe20000000076 */
[----:B------:R-:W-:Y:S01]  /*8970*/  SHF.L.U32 R132, R143, 0x10, RZ ;  /* 0x000000108f847819 */ /* 0x000fe200000006ff */
[----:B------:R-:W-:Y:S01]  /*8980*/  FFMA R119, R133, R134, R119 ;  /* 0x0000008685777223 */ /* 0x000fe20000000077 */
[----:B------:R-:W-:Y:S01]  /*8990*/  F2FP.BF16.F32.PACK_AB R203, R105, R104 ;  /* 0x0000006869cb723e */ /* 0x000fe200000010ff */
[C---:B------:R-:W-:Y:S01]  /*89a0*/  FMUL R120, R130.reuse, R78 ;  /* 0x0000004e82787220 */ /* 0x040fe20000400000 */
[----:B------:R-:W-:Y:S01]  /*89b0*/  LOP3.LUT R134, R143, 0xffff0000, RZ, 0xc0, !PT ;  /* 0xffff00008f867812 */ /* 0x000fe200078ec0ff */
[----:B------:R-:W-:Y:S01]  /*89c0*/  FMUL R121, R130, R79 ;  /* 0x0000004f82797220 */ /* 0x000fe20000400000 */
[----:B--2---:R-:W-:Y:S01]  /*89d0*/  F2FP.BF16.F32.PACK_AB R204, R107, R106 ;  /* 0x0000006a6bcc723e */ /* 0x004fe200000010ff */
[----:B------:R1:W-:Y:S01]  /*89e0*/  @!P0 STS.128 [R188+0x1000], R200 ;  /* 0x001000c8bc008388 */ /* 0x0003e20000000c00 */
[C---:B------:R-:W-:Y:S01]  /*89f0*/  FFMA R120, R133.reuse, R132, R120 ;  /* 0x0000008485787223 */ /* 0x040fe20000000078 */
[----:B------:R-:W-:Y:S01]  /*8a00*/  FFMA R121, R133, R134, R121 ;  /* 0x0000008685797223 */ /* 0x000fe20000000079 */
[----:B------:R-:W-:Y:S01]  /*8a10*/  SHF.L.U32 R132, R144, 0x10, RZ ;  /* 0x0000001090847819 */ /* 0x000fe200000006ff */
[----:B------:R-:W-:Y:S01]  /*8a20*/  FMUL R122, R130, R80 ;  /* 0x00000050827a7220 */ /* 0x000fe20000400000 */
[----:B------:R-:W-:Y:S01]  /*8a30*/  LOP3.LUT R134, R144, 0xffff0000, RZ, 0xc0, !PT ;  /* 0xffff000090867812 */ /* 0x000fe200078ec0ff */
[C---:B------:R-:W-:Y:S01]  /*8a40*/  FMUL R123, R130.reuse, R81 ;  /* 0x00000051827b7220 */ /* 0x040fe20000400000 */
[----:B------:R-:W-:Y:S01]  /*8a50*/  SHF.L.U32 R135, R145, 0x10, RZ ;  /* 0x0000001091877819 */ /* 0x000fe200000006ff */
[C---:B------:R-:W-:Y:S01]  /*8a60*/  FMUL R124, R130.reuse, R82 ;  /* 0x00000052827c7220 */ /* 0x040fe20000400000 */
[----:B------:R-:W-:Y:S01]  /*8a70*/  F2FP.BF16.F32.PACK_AB R205, R109, R108 ;  /* 0x0000006c6dcd723e */ /* 0x000fe200000010ff */
[----:B------:R-:W-:Y:S01]  /*8a80*/  FMUL R125, R130, R83 ;  /* 0x00000053827d7220 */ /* 0x000fe20000400000 */
[----:B------:R-:W-:Y:S01]  /*8a90*/  F2FP.BF16.F32.PACK_AB R206, R111, R110 ;  /* 0x0000006e6fce723e */ /* 0x000fe200000010ff */
[----:B------:R-:W-:Y:S01]  /*8aa0*/  FFMA R122, R133, R132, R122 ;  /* 0x00000084857a7223 */ /* 0x000fe2000000007a */
[----:B------:R-:W-:Y:S01]  /*8ab0*/  F2FP.BF16.F32.PACK_AB R207, R113, R112 ;  /* 0x0000007071cf723e */ /* 0x000fe200000010ff */
[C---:B------:R-:W-:Y:S01]  /*8ac0*/  FFMA R123, R133.reuse, R134, R123 ;  /* 0x00000086857b7223 */ /* 0x040fe2000000007b */
[----:B------:R-:W-:Y:S01]  /*8ad0*/  SHF.L.U32 R132, R146, 0x10, RZ ;  /* 0x0000001092847819 */ /* 0x000fe200000006ff */
[C---:B------:R-:W-:Y:S01]  /*8ae0*/  FFMA R124, R133.reuse, R135, R124 ;  /* 0x00000087857c7223 */ /* 0x040fe2000000007c */
[----:B------:R-:W-:Y:S01]  /*8af0*/  FMUL R126, R130, R84 ;  /* 0x00000054827e7220 */ /* 0x000fe20000400000 */
[----:B------:R1:W-:Y:S01]  /*8b00*/  @!P0 STS.128 [R198+0x1010], R204 ;  /* 0x001010ccc6008388 */ /* 0x0003e20000000c00 */
[----:B------:R-:W-:Y:S01]  /*8b10*/  LOP3.LUT R134, R146, 0xffff0000, RZ, 0xc0, !PT ;  /* 0xffff000092867812 */ /* 0x000fe200078ec0ff */
[----:B------:R-:W-:Y:S01]  /*8b20*/  FFMA R125, R133, R136, R125 ;  /* 0x00000088857d7223 */ /* 0x000fe2000000007d */
[C---:B------:R-:W-:Y:S01]  /*8b30*/  FMUL R127, R130.reuse, R85 ;  /* 0x00000055827f7220 */ /* 0x040fe20000400000 */
[C---:B------:R-:W-:Y:S01]  /*8b40*/  SHF.L.U32 R135, R147.reuse, 0x10, RZ ;  /* 0x0000001093877819 */ /* 0x040fe200000006ff */
[C---:B------:R-:W-:Y:S01]  /*8b50*/  FMUL R128, R130.reuse, R86 ;  /* 0x0000005682807220 */ /* 0x040fe20000400000 */
[----:B------:R-:W-:Y:S01]  /*8b60*/  LOP3.LUT R136, R147, 0xffff0000, RZ, 0xc0, !PT ;  /* 0xffff000093887812 */ /* 0x000fe200078ec0ff */
[----:B------:R-:W-:Y:S01]  /*8b70*/  FMUL R129, R130, R87 ;  /* 0x0000005782817220 */ /* 0x000fe20000400000 */
[----:B------:R-:W-:Y:S01]  /*8b80*/  F2FP.BF16.F32.PACK_AB R208, R115, R114 ;  /* 0x0000007273d0723e */ /* 0x000fe200000010ff */
[----:B------:R-:W-:Y:S01]  /*8b90*/  FFMA R126, R133, R132, R126 ;  /* 0x00000084857e7223 */ /* 0x000fe2000000007e */
[----:B------:R-:W-:Y:S01]  /*8ba0*/  F2FP.BF16.F32.PACK_AB R209, R117, R116 ;  /* 0x0000007475d1723e */ /* 0x000fe200000010ff */
[----:B------:R-:W-:Y:S01]  /*8bb0*/  FFMA R127, R133, R134, R127 ;  /* 0x00000086857f7223 */ /* 0x000fe2000000007f */
[----:B------:R-:W-:Y:S01]  /*8bc0*/  F2FP.BF16.F32.PACK_AB R210, R119, R118 ;  /* 0x0000007677d2723e */ /* 0x000fe200000010ff */
[----:B------:R-:W-:Y:S01]  /*8bd0*/  FFMA R128, R133, R135, R128 ;  /* 0x0000008785807223 */ /* 0x000fe20000000080 */
[----:B------:R-:W-:Y:S01]  /*8be0*/  F2FP.BF16.F32.PACK_AB R211, R121, R120 ;  /* 0x0000007879d3723e */ /* 0x000fe200000010ff */
[----:B------:R-:W-:Y:S01]  /*8bf0*/  FFMA R129, R133, R136, R129 ;  /* 0x0000008885817223 */ /* 0x000fe20000000081 */
[----:B------:R-:W-:Y:S02]  /*8c00*/  F2FP.BF16.F32.PACK_AB R216, R123, R122 ;  /* 0x0000007a7bd8723e */ /* 0x000fe400000010ff */
[----:B------:R-:W-:Y:S01]  /*8c10*/  F2FP.BF16.F32.PACK_AB R217, R125, R124 ;  /* 0x0000007c7dd9723e */ /* 0x000fe200000010ff */
[----:B------:R1:W-:Y:S01]  /*8c20*/  @!P0 STS.128 [R196+0x1020], R208 ;  /* 0x001020d0c4008388 */ /* 0x0003e20000000c00 */
[----:B------:R-:W-:Y:S02]  /*8c30*/  F2FP.BF16.F32.PACK_AB R218, R127, R126 ;  /* 0x0000007e7fda723e */ /* 0x000fe400000010ff */
[----:B------:R-:W-:Y:S05]  /*8c40*/  F2FP.BF16.F32.PACK_AB R219, R129, R128 ;  /* 0x0000008081db723e */ /* 0x000fea00000010ff */
[----:B------:R1:W-:Y:S01]  /*8c50*/  @!P0 STS.128 [R195+0x1010], R216 ;  /* 0x001010d8c3008388 */ /* 0x0003e20000000c00 */
[----:B------:R-:W-:Y:S01]  /*8c60*/  @!PT LDS RZ, [RZ] ;  /* 0x00000000fffff984 */ /* 0x000fe20000000800 */
[----:B------:R-:W-:Y:S01]  /*8c70*/  @!PT LDS RZ, [RZ] ;  /* 0x00000000fffff984 */ /* 0x000fe20000000800 */
[----:B------:R-:W-:Y:S01]  /*8c80*/  @!PT LDS RZ, [RZ] ;  /* 0x00000000fffff984 */ /* 0x000fe20000000800 */
[----:B------:R-:W-:Y:S01]  /*8c90*/  @!PT LDS RZ, [RZ] ;  /* 0x00000000fffff984 */ /* 0x000fe20000000800 */
[----:B------:R2:W-:Y:S07]  /*8ca0*/  MEMBAR.ALL.CTA ;  /* 0x0000000000007992 */ /* 0x0005ee0000008000 */
[----:B--2---:R-:W2:Y:S01]  /*8cb0*/  FENCE.VIEW.ASYNC.S ;  /* 0x00000000000073c6 */ /* 0x004ea20000000000 */
[----:B------:R-:W-:Y:S05]  /*8cc0*/  WARPSYNC.ALL ;  /* 0x0000000000007948 */ /* 0x000fea0003800000 */
[----:B------:R-:W-:Y:S01]  /*8cd0*/  BSSY.RECONVERGENT B0, `(.L_x_114) ;  /* 0x0000012000007945 */ /* 0x000fe20003800200 */
[----:B--2---:R-:W-:Y:S06]  /*8ce0*/  BAR.SYNC.DEFER_BLOCKING 0x1, 0x80 ;  /* 0x0042000000007b1d */ /* 0x004fec0000010000 */
[----:B------:R-:W-:Y:S05]  /*8cf0*/  @P1 BRA `(.L_x_115) ;  /* 0x00000000003c1947 */ /* 0x000fea0003800000 */
[----:B------:R-:W-:Y:S01]  /*8d00*/  UIADD3 UR4, UPT, UPT, UR44, 0x200, URZ ;  /* 0x000002002c047890 */ /* 0x000fe2000fffe0ff */
[----:B------:R-:W-:Y:S01]  /*8d10*/  R2UR UR49, R212 ;  /* 0x00000000d43172ca */ /* 0x000fe200000e0000 */
[----:B------:R-:W-:Y:S01]  /*8d20*/  UMOV UR51, UR36 ;  /* 0x0000002400337c82 */ /* 0x000fe20008000000 */
[----:B------:R-:W-:Y:S01]  /*8d30*/  UIADD3 UR8, UPT, UPT, UR44, 0x1200, URZ ;  /* 0x000012002c087890 */ /* 0x000fe2000fffe0ff */
[----:B------:R-:W-:Y:S02]  /*8d40*/  UMOV UR10, UR50 ;  /* 0x00000032000a7c82 */ /* 0x000fe40008000000 */
[----:B------:R-:W-:Y:S01]  /*8d50*/  IMAD.U32 R181, RZ, RZ, UR4 ;  /* 0x00000004ffb57e24 */ /* 0x000fe2000f8e00ff */
[----:B------:R-:W-:Y:S01]  /*8d60*/  UIADD3 UR4, UP0, UPT, UR54, 0xa80, URZ ;  /* 0x00000a8036047890 */ /* 0x000fe2000ff1e0ff */
[----:B------:R-:W-:Y:S03]  /*8d70*/  UMOV UR11, UR36 ;  /* 0x00000024000b7c82 */ /* 0x000fe60008000000 */
[----:B------:R-:W-:Y:S01]  /*8d80*/  R2UR UR48, R181 ;  /* 0x00000000b53072ca */ /* 0x000fe200000e0000 */
[----:B------:R-:W-:Y:S02]  /*8d90*/  UIADD3.X UR5, UPT, UPT, URZ, UR55, URZ, UP0, !UPT ;  /* 0x00000037ff057290 */ /* 0x000fe400087fe4ff */
[----:B------:R-:W-:Y:S10]  /*8da0*/  UIADD3 UR9, UPT, UPT, UR49, 0x80, URZ ;  /* 0x0000008031097890 */ /* 0x000ff4000fffe0ff */
[----:B------:R2:W-:Y:S01]  /*8db0*/  UTMASTG.3D [UR48], [UR4] ;  /* 0x00000030040073b5 */ /* 0x0005e20008010000 */
[----:B------:R2:W-:Y:S01]  /*8dc0*/  UTMASTG.3D [UR8], [UR4] ;  /* 0x00000008040073b5 */ /* 0x0005e20008010000 */
[----:B------:R0:W-:Y:S01]  /*8dd0*/  UTMACMDFLUSH ;  /* 0x00000000000079b7 */ /* 0x0001e20000000000 */
[----:B--2---:R-:W-:Y:S04]  /*8de0*/  DEPBAR.LE SB0, 0x1 ;  /* 0x000080400000791a */ /* 0x004fe80000000000 */
.L_x_115:
[----:B------:R-:W-:Y:S05]  /*8df0*/  BSYNC.RECONVERGENT B0 ;  /* 0x0000000000007941 */ /* 0x000fea0003800200 */
.L_x_114:
[----:B------:R-:W-:Y:S01]  /*8e00*/  BAR.SYNC.DEFER_BLOCKING 0x1, 0x80 ;  /* 0x0042000000007b1d */ /* 0x000fe20000010000 */
[----:B------:R-:W-:Y:S01]  /*8e10*/  ISETP.NE.AND P1, PT, R194, RZ, PT ;  /* 0x000000ffc200720c */ /* 0x000fe20003f25270 */
[----:B------:R-:W-:Y:S01]  /*8e20*/  UISETP.NE.AND UP0, UPT, UR53, URZ, UPT ;  /* 0x000000ff3500728c */ /* 0x000fe2000bf05270 */
[----:B------:R-:W-:Y:S11]  /*8e30*/  LEA R3, R137, UR44, 0x3 ;  /* 0x0000002c89037c11 */ /* 0x000ff6000f8e18ff */
[----:B------:R-:W-:Y:S01]  /*8e40*/  @P1 SHF.L.U32 R6, RZ, 0x1f, RZ ;  /* 0x0000001fff061819 */ /* 0x000fe200000006ff */
[----:B------:R-:W-:Y:S06]  /*8e50*/  BRA.U !UP0, `(.L_x_116) ;  /* 0x0000000108247547 */ /* 0x000fec000b800000 */
[----:B------:R-:W2:Y:S01]  /*8e60*/  S2R R0, SR_CgaCtaId ;  /* 0x0000000000007919 */ /* 0x000ea20000008800 */
[----:B------:R-:W-:Y:S01]  /*8e70*/  IMAD.U32 R4, RZ, RZ, UR47 ;  /* 0x0000002fff047e24 */ /* 0x000fe2000f8e00ff */
[----:B------:R-:W-:Y:S04]  /*8e80*/  UIADD3 UR4, UPT, UPT, UR47, 0x1, URZ ;  /* 0x000000012f047890 */ /* 0x000fe8000fffe0ff */
[----:B------:R-:W-:Y:S01]  /*8e90*/  @P1 LEA R4, R4, UR44, 0x3 ;  /* 0x0000002c04041c11 */ /* 0x000fe2000f8e18ff */
[----:B------:R-:W-:Y:S04]  /*8ea0*/  UISETP.NE.AND UP0, UPT, UR4, 0x4, UPT ;  /* 0x000000040400788c */ /* 0x000fe8000bf05270 */
[----:B------:R-:W-:Y:S01]  /*8eb0*/  @P1 VIADD R5, R4, 0x50 ;  /* 0x0000005004051836 */ /* 0x000fe20000000000 */
[----:B------:R-:W-:Y:S04]  /*8ec0*/  USEL UR47, UR4, URZ, UP0 ;  /* 0x000000ff042f7287 */ /* 0x000fe80008000000 */
[----:B--2---:R-:W-:Y:S04]  /*8ed0*/  @P1 PRMT R0, R0, 0x654, R5 ;  /* 0x0000065400001816 */ /* 0x004fe80000000005 */
[----:B------:R2:W-:Y:S04]  /*8ee0*/  @P1 SYNCS.ARRIVE.TRANS64.RED.A1T0 RZ, [R0+URZ], RZ ;  /* 0x000000ff00ff19a7 */ /* 0x0005e800081004ff */
.L_x_116:
[----:B------:R-:W4:Y:S01]  /*8ef0*/  @P1 SYNCS.PHASECHK.TRANS64.TRYWAIT P0, [R3+URZ+0x30], R6 ;  /* 0x00003006030015a7 */ /* 0x000f2200080011ff */
[----:B------:R-:W-:Y:S01]  /*8f00*/  BSSY B1, `(.L_x_117) ;  /* 0x0000019000017945 */ /* 0x000fe20003800000 */
[----:B----4-:R-:W-:Y:S03]  /*8f10*/  @P1 SEL R138, RZ, 0x1, !P0 ;  /* 0x00000001ff8a1807 */ /* 0x010fe60004000000 */
[----:B------:R-:W-:Y:S05]  /*8f20*/  @!P1 BRA `(.L_x_118) ;  /* 0x0000000000589947 */ /* 0x000fea0003800000 */
[----:B------:R-:W-:Y:S01]  /*8f30*/  ISETP.NE.AND P1, PT, R199, RZ, PT ;  /* 0x000000ffc700720c */ /* 0x000fe20003f25270 */
[----:B------:R-:W-:Y:S01]  /*8f40*/  BSSY B0, `(.L_x_119) ;  /* 0x000000a000007945 */ /* 0x000fe20003800000 */
[----:B------:R-:W-:Y:S11]  /*8f50*/  ISETP.NE.AND P0, PT, R138, RZ, PT ;  /* 0x000000ff8a00720c */ /* 0x000ff60003f05270 */
[----:B------:R-:W-:Y:S04]  /*8f60*/  @P1 IMAD R8, R137, 0x2000, R188 ;  /* 0x0000200089081824 */ /* 0x000fe800078e02bc */
[----:B------:R-:W-:Y:S01]  /*8f70*/  @P1 IMAD.IADD R6, R197, 0x1, R8 ;  /* 0x00000001c5061824 */ /* 0x000fe200078e0208 */
[----:B------:R-:W-:Y:S03]  /*8f80*/  @P1 IADD3 R5, PT, PT, R139, R8, RZ ;  /* 0x000000088b051210 */ /* 0x000fe60007ffe0ff */
[----:B------:R-:W-:Y:S01]  /*8f90*/  @P1 IMAD.IADD R4, R187, 0x1, R6 ;  /* 0x00000001bb041824 */ /* 0x000fe200078e0206 */
[----:B------:R-:W-:Y:S06]  /*8fa0*/  @P0 BRA `(.L_x_120) ;  /* 0x00000000000c0947 */ /* 0x000fec0003800000 */
[----:B--2---:R-:W-:Y:S04]  /*8fb0*/  SHF.L.U32 R0, RZ, 0x1f, RZ ;  /* 0x0000001fff007819 */ /* 0x004fe800000006ff */
[----:B------:R-:W2:Y:S02]  /*8fc0*/  SYNCS.PHASECHK.TRANS64.TRYWAIT P0, [R3+URZ+0x30], R0 ;  /* 0x00003000030075a7 */ /* 0x000ea400080011ff */
[----:B--2---:R-:W-:Y:S05]  /*8fd0*/  @!P0 BRA `(.L_x_121) ;  /* 0x000000a800248947 */ /* 0x004fea0003800000 */
.L_x_120:
[----:B------:R-:W-:Y:S05]  /*8fe0*/  BSYNC B0 ;  /* 0x0000000000007941 */ /* 0x000fea0003800000 */
.L_x_119:
[----:B------:R-:W-:Y:S02]  /*8ff0*/  ISETP.NE.AND P0, PT, R199, RZ, PT ;  /* 0x000000ffc700720c */ /* 0x000fe40003f05270 */
[----:B------:R-:W-:Y:S11]  /*9000*/  IADD3 R137, PT, PT, R137, 0x1, RZ ;  /* 0x0000000189897810 */ /* 0x000ff60007ffe0ff */
[----:B------:R4:W1:Y:S04]  /*9010*/  @P0 LDS.128 R160, [R5+0x20] ;  /* 0x0000200005a00984 */ /* 0x0008680000000c00 */
[----:B------:R4:W1:Y:S04]  /*9020*/  @P0 LDS.128 R140, [R5+0x1020] ;  /* 0x00102000058c0984 */ /* 0x0008680000000c00 */
[----:B------:R4:W1:Y:S04]  /*9030*/  @P0 LDS.128 R168, [R8] ;  /* 0x0000000008a80984 */ /* 0x0008680000000c00 */
[----:B------:R4:W1:Y:S04]  /*9040*/  @P0 LDS.128 R152, [R8+0x1000] ;  /* 0x0010000008980984 */ /* 0x0008680000000c00 */
[----:B------:R4:W1:Y:S04]  /*9050*/  @P0 LDS.128 R164, [R6+0x10] ;  /* 0x0000100006a40984 */ /* 0x0008680000000c00 */
[----:B------:R4:W1:Y:S04]  /*9060*/  @P0 LDS.128 R148, [R6+0x1010] ;  /* 0x0010100006940984 */ /* 0x0008680000000c00 */
[----:B------:R4:W1:Y:S04]  /*9070*/  @P0 LDS.128 R156, [R4+0x10] ;  /* 0x00001000049c0984 */ /* 0x0008680000000c00 */
[----:B------:R4:W1:Y:S02]  /*9080*/  @P0 LDS.128 R144, [R4+0x1010] ;  /* 0x0010100004900984 */ /* 0x0008640000000c00 */
.L_x_118:
[----:B------:R-:W-:Y:S05]  /*9090*/  BSYNC B1 ;  /* 0x0000000000017941 */ /* 0x000fea0003800000 */
.L_x_117:
[----:B------:R-:W-:Y:S05]  /*90a0*/  VIADD R213, R213, 0x400000 ;  /* 0x00400000d5d57836 */ /* 0x000fea0000000000 */
[----:B--2---:R-:W-:Y:S04]  /*90b0*/  SHF.R.U32.HI R0, RZ, 0x15, R213 ;  /* 0x00000015ff007819 */ /* 0x004fe800000116d5 */
[----:B------:R-:W-:Y:S04]  /*90c0*/  LOP3.LUT R16, R0, 0x3, RZ, 0xc0, !PT ;  /* 0x0000000300107812 */ /* 0x000fe800078ec0ff */
[----:B------:R-:W-:Y:S11]  /*90d0*/  ISETP.NE.AND P0, PT, R189, R16, PT ;  /* 0x00000010bd00720c */ /* 0x000ff60003f05270 */
[----:B------:R-:W-:Y:S02]  /*90e0*/  @!UPT UIADD3 URZ, UPT, UPT, URZ, URZ, URZ ;  /* 0x000000fffffff290 */ /* 0x000fe4000fffe0ff */
[----:B------:R-:W-:Y:S05]  /*90f0*/  @P0 BRA `(.L_x_122) ;  /* 0x0000000000bc0947 */ /* 0x000fea0003800000 */
[----:B------:R-:W-:Y:S11]  /*9100*/  LOP3.LUT P0, RZ, R0, 0x3, R177, 0x48, !PT ;  /* 0x0000000300ff7812 */ /* 0x000ff600078048b1 */
[----:B------:R-:W-:Y:S02]  /*9110*/  @!UPT UIADD3 URZ, UPT, UPT, URZ, URZ, URZ ;  /* 0x000000fffffff290 */ /* 0x000fe4000fffe0ff */
[----:B------:R-:W-:Y:S05]  /*9120*/  @!P0 BRA `(.L_x_123) ;  /* 0x0000000000408947 */ /* 0x000fea0003800000 */
[----:B------:R-:W2:Y:S01]  /*9130*/  LDCU.64 UR8, c[0x4][0x70] ;  /* 0x01000e00ff0877ac */ /* 0x000ea20008000a00 */
[----:B------:R-:W-:Y:S01]  /*9140*/  MOV R15, 0x0 ;  /* 0x00000000000f7802 */ /* 0x000fe20000000f00 */
[----:B------:R-:W-:Y:S02]  /*9150*/  HFMA2 R12, -RZ, RZ, 0, 5.9604644775390625e-08 ;  /* 0x00000001ff0c7431 */ /* 0x000fe400000001ff */
[----:B----4-:R-:W-:Y:S02]  /*9160*/  IMAD.MOV.U32 R8, RZ, RZ, 0x192 ;  /* 0x00000192ff087424 */ /* 0x010fe400078e00ff */
[----:B------:R-:W-:Y:S01]  /*9170*/  IMAD.MOV.U32 R13, RZ, RZ, RZ ;  /* 0x000000ffff0d7224 */ /* 0x000fe200078e00ff */
[----:B------:R-:W4:Y:S01]  /*9180*/  LDCU.64 UR6, c[0x4][0x78] ;  /* 0x01000f00ff0677ac */ /* 0x000f220008000a00 */
[----:B------:R-:W1:Y:S01]  /*9190*/  LDC.64 R14, c[0x4][R15] ;  /* 0x010000000f0e7b82 */ /* 0x000e620000000a00 */
[----:B------:R-:W5:Y:S01]  /*91a0*/  LDCU.64 UR4, c[0x4][0x10] ;  /* 0x01000200ff0477ac */ /* 0x000f620008000a00 */
[----:B--2---:R-:W-:Y:S01]  /*91b0*/  MOV R5, UR9 ;  /* 0x0000000900057c02 */ /* 0x004fe20008000f00 */
[----:B------:R-:W-:Y:S01]  /*91c0*/  IMAD.U32 R4, RZ, RZ, UR8 ;  /* 0x00000008ff047e24 */ /* 0x000fe2000f8e00ff */
[----:B----4-:R-:W-:Y:S01]  /*91d0*/  MOV R7, UR7 ;  /* 0x0000000700077c02 */ /* 0x010fe20008000f00 */
[----:B------:R-:W-:Y:S01]  /*91e0*/  IMAD.U32 R6, RZ, RZ, UR6 ;  /* 0x00000006ff067e24 */ /* 0x000fe2000f8e00ff */
[----:B-----5:R-:W-:Y:S01]  /*91f0*/  MOV R11, UR5 ;  /* 0x00000005000b7c02 */ /* 0x020fe20008000f00 */
[----:B------:R-:W-:Y:S02]  /*9200*/  IMAD.U32 R10, RZ, RZ, UR4 ;  /* 0x00000004ff0a7e24 */ /* 0x000fe4000f8e00ff */
[----:B------:R-:W-:Y:S07]  /*9210*/  LEPC R20, `(.L_x_123) ;  /* 0x000000001014794e */ /* 0x000fee0000000000 */
[----:B-1-3--:R-:W-:Y:S05]  /*9220*/  CALL.ABS.NOINC R14 ;  /* 0x000000000e007343 */ /* 0x00afea0003c00000 */
.L_x_123:
[----:B------:R-:W-:Y:S05]  /*9230*/  WARPSYNC.ALL ;  /* 0x0000000000007948 */ /* 0x000fea0003800000 */
[C---:B------:R-:W-:Y:S01]  /*9240*/  R2UR UR4, R213.reuse ;  /* 0x00000000d50472ca */ /* 0x040fe200000e0000 */
[----:B------:R-:W-:Y:S05]  /*9250*/  VIADD R0, R213, 0x80 ;  /* 0x00000080d5007836 */ /* 0x000fea0000000000 */
[----:B------:R-:W-:Y:S04]  /*9260*/  SHF.R.U32.HI R0, RZ, 0x15, R0 ;  /* 0x00000015ff007819 */ /* 0x000fe80000011600 */
[----:B------:R-:W-:Y:S03]  /*9270*/  LOP3.LUT P0, RZ, R0, 0x3, R177, 0x48, !PT ;  /* 0x0000000300ff7812 */ /* 0x000fe600078048b1 */
[----:B------:R-:W2:Y:S10]  /*9280*/  LDTM.x32 R24, tmem[UR4] ;  /* 0x00000004001879ee */ /* 0x000eb400082c0000 */
[----:B--2---:R-:W-:Y:S05]  /*9290*/  @!P0 BRA `(.L_x_124) ;  /* 0x0000000000408947 */ /* 0x004fea0003800000 */
        /* <DEDUP_REMOVED lines=16> */
.L_x_124:
[----:B------:R-:W-:Y:S05]  /*93a0*/  WARPSYNC.ALL ;  /* 0x0000000000007948 */ /* 0x000fea0003800000 */
[----:B------:R-:W-:Y:S11]  /*93b0*/  R2UR UR4, R213 ;  /* 0x00000000d50472ca */ /* 0x000ff600000e0000 */
[----:B------:R-:W-:Y:S02]  /*93c0*/  @!UPT UIADD3 URZ, UPT, UPT, URZ, URZ, URZ ;  /* 0x000000fffffff290 */ /* 0x000fe4000fffe0ff */
[----:B------:R-:W2:Y:S02]  /*93d0*/  LDTM.x32 R56, tmem[UR4+0x80] ;  /* 0x00008004003879ee */ /* 0x000ea400082c0000 */
[----:B--2---:R-:W-:Y:S01]  /*93e0*/  NOP ;  /* 0x0000000000007918 */ /* 0x004fe20000000000 */
.L_x_122:
[----:B-1----:R-:W-:Y:S01]  /*93f0*/  SHF.L.U32 R18, R168, 0x10, RZ ;  /* 0x00000010a8127819 */ /* 0x002fe200000006ff */
[----:B------:R-:W-:Y:S01]  /*9400*/  FMUL R0, R130, R24 ;  /* 0x0000001882007220 */ /* 0x000fe20000400000 */
[C---:B------:R-:W-:Y:S01]  /*9410*/  SHF.L.U32 R19, R169.reuse, 0x10, RZ ;  /* 0x00000010a9137819 */ /* 0x040fe200000006ff */
[----:B------:R-:W-:Y:S05]  /*9420*/  WARPSYNC.ALL ;  /* 0x0000000000007948 */ /* 0x000fea0003800000 */
[----:B------:R-:W-:Y:S01]  /*9430*/  LOP3.LUT R20, R169, 0xffff0000, RZ, 0xc0, !PT ;  /* 0xffff0000a9147812 */ /* 0x000fe200078ec0ff */
[----:B------:R-:W1:Y:S01]  /*9440*/  S2UR UR5, SR_CgaCtaId ;  /* 0x00000000000579c3 */ /* 0x000e620000008800 */
[----:B------:R-:W-:Y:S01]  /*9450*/  ISETP.NE.AND P1, PT, R189, R16, PT ;  /* 0x00000010bd00720c */ /* 0x000fe20003f25270 */
[----:B------:R-:W-:Y:S01]  /*9460*/  FFMA R0, R133, R18, R0 ;  /* 0x0000001285007223 */ /* 0x000fe20000000000 */
[----:B------:R-:W-:Y:S01]  /*9470*/  LOP3.LUT R18, R168, 0xffff0000, RZ, 0xc0, !PT ;  /* 0xffff0000a8127812 */ /* 0x000fe200078ec0ff */
[----:B------:R-:W-:Y:S01]  /*9480*/  FMUL R3, R130, R25 ;  /* 0x0000001982037220 */ /* 0x000fe20000400000 */
[----:B------:R-:W-:Y:S01]  /*9490*/  LOP3.LUT R16, R164, 0xffff0000, RZ, 0xc0, !PT ;  /* 0xffff0000a4107812 */ /* 0x000fe200078ec0ff */
[C---:B----4-:R-:W-:Y:S01]  /*94a0*/  FMUL R4, R130.reuse, R26 ;  /* 0x0000001a82047220 */ /* 0x050fe20000400000 */
[----:B------:R-:W-:Y:S01]  /*94b0*/  SHF.L.U32 R15, R165, 0x10, RZ ;  /* 0x00000010a50f7819 */ /* 0x000fe200000006ff */
[----:B------:R-:W-:Y:S01]  /*94c0*/  FMUL R5, R130, R27 ;  /* 0x0000001b82057220 */ /* 0x000fe20000400000 */
[----:B------:R-:W-:Y:S01]  /*94d0*/  SHF.L.U32 R17, R166, 0x10, RZ ;  /* 0x00000010a6117819 */ /* 0x000fe200000006ff */
[C---:B------:R-:W-:Y:S01]  /*94e0*/  FFMA R3, R133.reuse, R18, R3 ;  /* 0x0000001285037223 */ /* 0x040fe20000000003 */
[----:B------:R-:W-:Y:S01]  /*94f0*/  SHF.L.U32 R18, R170, 0x10, RZ ;  /* 0x00000010aa127819 */ /* 0x000fe200000006ff */
[C---:B------:R-:W-:Y:S01]  /*9500*/  FFMA R4, R133.reuse, R19, R4 ;  /* 0x0000001385047223 */ /* 0x040fe20000000004 */
[----:B------:R-:W-:Y:S01]  /*9510*/  SHF.L.U32 R19, R164, 0x10, RZ ;  /* 0x00000010a4137819 */ /* 0x000fe200000006ff */
[----:B------:R-:W-:Y:S01]  /*9520*/  FFMA R5, R133, R20, R5 ;  /* 0x0000001485057223 */ /* 0x000fe20000000005 */
[----:B------:R-:W-:Y:S01]  /*9530*/  LOP3.LUT R20, R170, 0xffff0000, RZ, 0xc0, !PT ;  /* 0xffff0000aa147812 */ /* 0x000fe200078ec0ff */
[C---:B------:R-:W-:Y:S01]  /*9540*/  FMUL R6, R130.reuse, R28 ;  /* 0x0000001c82067220 */ /* 0x040fe20000400000 */
[----:B------:R-:W-:Y:S01]  /*9550*/  F2FP.BF16.F32.PACK_AB R88, R3, R0 ;  /* 0x000000000358723e */ /* 0x000fe200000010ff */
[C---:B------:R-:W-:Y:S01]  /*9560*/  FMUL R7, R130.reuse, R29 ;  /* 0x0000001d82077220 */ /* 0x040fe20000400000 */
[----:B------:R-:W-:Y:S01]  /*9570*/  F2FP.BF16.F32.PACK_AB R89, R5, R4 ;  /* 0x000000040559723e */ /* 0x000fe200000010ff */
[----:B------:R-:W-:Y:S01]  /*9580*/  FFMA R6, R133, R18, R6 ;  /* 0x0000001285067223 */ /* 0x000fe20000000006 */
[----:B------:R-:W-:Y:S01]  /*9590*/  SHF.L.U32 R18, R171, 0x10, RZ ;  /* 0x00000010ab127819 */ /* 0x000fe200000006ff */
[----:B------:R-:W-:Y:S01]  /*95a0*/  FFMA R7, R133, R20, R7 ;  /* 0x0000001485077223 */ /* 0x000fe20000000007 */
[----:B------:R-:W-:Y:S01]  /*95b0*/  LOP3.LUT R20, R171, 0xffff0000, RZ, 0xc0, !PT ;  /* 0xffff0000ab147812 */ /* 0x000fe200078ec0ff */
[----:B------:R-:W-:Y:S01]  /*95c0*/  FMUL R8, R130, R30 ;  /* 0x0000001e82087220 */ /* 0x000fe20000400000 */
[----:B------:R-:W-:Y:S01]  /*95d0*/  ISETP.NE.AND P2, PT, R194, RZ, PT ;  /* 0x000000ffc200720c */ /* 0x000fe20003f45270 */
[C---:B------:R-:W-:Y:S01]  /*95e0*/  FMUL R9, R130.reuse, R31 ;  /* 0x0000001f82097220 */ /* 0x040fe20000400000 */
[----:B------:R-:W-:Y:S01]  /*95f0*/  F2FP.BF16.F32.PACK_AB R90, R7, R6 ;  /* 0x00000006075a723e */ /* 0x000fe200000010ff */
[----:B------:R-:W-:Y:S01]  /*9600*/  UIADD3 UR4, UPT, UPT, UR44, 0xa8, URZ ;  /* 0x000000a82c047890 */ /* 0x000fe2000fffe0ff */
[----:B------:R-:W-:Y:S01]  /*9610*/  ISETP.NE.AND P0, PT, R189, RZ, PT ;  /* 0x000000ffbd00720c */ /* 0x000fe20003f05270 */
[----:B------:R-:W-:Y:S01]  /*9620*/  FFMA R8, R133, R18, R8 ;  /* 0x0000001285087223 */ /* 0x000fe20000000008 */
[----:B------:R-:W-:Y:S01]  /*9630*/  LOP3.LUT R18, R165, 0xffff0000, RZ, 0xc0, !PT ;  /* 0xffff0000a5127812 */ /* 0x000fe200078ec0ff */
[----:B------:R-:W-:Y:S01]  /*9640*/  FFMA R9, R133, R20, R9 ;  /* 0x0000001485097223 */ /* 0x000fe20000000009 */
[----:B------:R-:W-:Y:S01]  /*9650*/  LOP3.LUT R20, R167, 0xffff0000, RZ, 0xc0, !PT ;  /* 0xffff0000a7147812 */ /* 0x000fe200078ec0ff */
[----:B-1----:R-:W-:Y:S01]  /*9660*/  UPRMT UR4, UR5, 0x654, UR4 ;  /* 0x0000065405047896 */ /* 0x002fe20008000004 */
[----:B------:R-:W-:Y:S01]  /*9670*/  NOP ;  /* 0x0000000000007918 */ /* 0x000fe20000000000 */
[C---:B------:R-:W-:Y:S01]  /*9680*/  FMUL R10, R130.reuse, R32 ;  /* 0x00000020820a7220 */ /* 0x040fe20000400000 */
[----:B------:R-:W-:Y:S01]  /*9690*/  F2FP.BF16.F32.PACK_AB R91, R9, R8 ;  /* 0x00000008095b723e */ /* 0x000fe200000010ff */
[C---:B------:R-:W-:Y:S01]  /*96a0*/  FMUL R11, R130.reuse, R33 ;  /* 0x00000021820b7220 */ /* 0x040fe20000400000 */
[C---:B------:R-:W-:Y:S01]  /*96b0*/  FMUL R12, R130.reuse, R34 ;  /* 0x00000022820c7220 */ /* 0x040fe20000400000 */
[----:B------:R-:W-:Y:S01]  /*96c0*/  FMUL R13, R130, R35 ;  /* 0x00000023820d7220 */ /* 0x000fe20000400000 */
[----:B------:R-:W-:Y:S01]  /*96d0*/  FFMA R10, R133, R19, R10 ;  /* 0x00000013850a7223 */ /* 0x000fe2000000000a */
[----:B------:R-:W-:Y:S01]  /*96e0*/  SHF.L.U32 R19, R167, 0x10, RZ ;  /* 0x00000010a7137819 */ /* 0x000fe200000006ff */
[----:B------:R-:W-:Y:S01]  /*96f0*/  SYNCS.ARRIVE.TRANS64.RED.A1T0 RZ, [UR4], RZ ;  /* 0x000000ffffff79a7 */ /* 0x000fe20008100404 */
[----:B------:R1:W-:Y:S01]  /*9700*/  @!P1 STS.128 [R188+0x2000], R88 ;  /* 0x00200058bc009388 */ /* 0x0003e20000000c00 */
[C---:B------:R-:W-:Y:S01]  /*9710*/  FFMA R11, R133.reuse, R16, R11 ;  /* 0x00000010850b7223 */ /* 0x040fe2000000000b */
[C---:B------:R-:W-:Y:S01]  /*9720*/  FFMA R12, R133.reuse, R15, R12 ;  /* 0x0000000f850c7223 */ /* 0x040fe2000000000c */
[----:B------:R-:W-:Y:S01]  /*9730*/  FFMA R13, R133, R18, R13 ;  /* 0x00000012850d7223 */ /* 0x000fe2000000000d */
[----:B------:R-:W-:Y:S01]  /*9740*/  LOP3.LUT R18, R166, 0xffff0000, RZ, 0xc0, !PT ;  /* 0xffff0000a6127812 */ /* 0x000fe200078ec0ff */
[C---:B------:R-:W-:Y:S01]  /*9750*/  FMUL R14, R130.reuse, R36 ;  /* 0x00000024820e7220 */ /* 0x040fe20000400000 */
[----:B------:R-:W-:Y:S01]  /*9760*/  F2FP.BF16.F32.PACK_AB R92, R11, R10 ;  /* 0x0000000a0b5c723e */ /* 0x000fe200000010ff */
[----:B------:R-:W-:Y:S01]  /*9770*/  FMUL R15, R130, R37 ;  /* 0x00000025820f7220 */ /* 0x000fe20000400000 */
[----:B------:R-:W-:Y:S01]  /*9780*/  SHF.L.U32 R11, R160, 0x10, RZ ;  /* 0x00000010a00b7819 */ /* 0x000fe200000006ff */
[----:B------:R-:W-:Y:S01]  /*9790*/  FFMA R14, R133, R17, R14 ;  /* 0x00000011850e7223 */ /* 0x000fe2000000000e */
[----:B------:R-:W-:Y:S01]  /*97a0*/  F2FP.BF16.F32.PACK_AB R93, R13, R12 ;  /* 0x0000000c0d5d723e */ /* 0x000fe200000010ff */
[----:B------:R-:W-:Y:S01]  /*97b0*/  FMUL R16, R130, R38 ;  /* 0x0000002682107220 */ /* 0x000fe20000400000 */
[----:B------:R-:W-:Y:S01]  /*97c0*/  LOP3.LUT R12, R160, 0xffff0000, RZ, 0xc0, !PT ;  /* 0xffff0000a00c7812 */ /* 0x000fe200078ec0ff */
[----:B------:R-:W-:Y:S01]  /*97d0*/  FMUL R17, R130, R39 ;  /* 0x0000002782117220 */ /* 0x000fe20000400000 */
[----:B------:R-:W-:Y:S01]  /*97e0*/  SHF.L.U32 R13, R161, 0x10, RZ ;  /* 0x00000010a10d7819 */ /* 0x000fe200000006ff */
[C---:B------:R-:W-:Y:S01]  /*97f0*/  FFMA R15, R133.reuse, R18, R15 ;  /* 0x00000012850f7223 */ /* 0x040fe2000000000f */
[----:B------:R-:W-:Y:S01]  /*9800*/  LOP3.LUT R18, R158, 0xffff0000, RZ, 0xc0, !PT ;  /* 0xffff00009e127812 */ /* 0x000fe200078ec0ff */
[C---:B------:R-:W-:Y:S01]  /*9810*/  FFMA R16, R133.reuse, R19, R16 ;  /* 0x0000001385107223 */ /* 0x040fe20000000010 */
[C---:B------:R-:W-:Y:S01]  /*9820*/  FMUL R8, R130.reuse, R40 ;  /* 0x0000002882087220 */ /* 0x040fe20000400000 */
[----:B------:R-:W-:Y:S01]  /*9830*/  FFMA R17, R133, R20, R17 ;  /* 0x0000001485117223 */ /* 0x000fe20000000011 */
[----:B------:R-:W-:Y:S01]  /*9840*/  F2FP.BF16.F32.PACK_AB R94, R15, R14 ;  /* 0x0000000e0f5e723e */ /* 0x000fe200000010ff */
[C---:B------:R-:W-:Y:S01]  /*9850*/  FMUL R9, R130.reuse, R41 ;  /* 0x0000002982097220 */ /* 0x040fe20000400000 */
[----:B------:R-:W-:Y:S01]  /*9860*/  LOP3.LUT R14, R161, 0xffff0000, RZ, 0xc0, !PT ;  /* 0xffff0000a10e7812 */ /* 0x000fe200078ec0ff */
[----:B------:R-:W-:Y:S01]  /*9870*/  FFMA R8, R133, R11, R8 ;  /* 0x0000000b85087223 */ /* 0x000fe20000000008 */
[----:B------:R-:W-:Y:S01]  /*9880*/  F2FP.BF16.F32.PACK_AB R95, R17, R16 ;  /* 0x00000010115f723e */ /* 0x000fe200000010ff */
[----:B------:R-:W-:Y:S01]  /*9890*/  FMUL R10, R130, R42 ;  /* 0x0000002a820a7220 */ /* 0x000fe20000400000 */
[----:B------:R-:W-:Y:S01]  /*98a0*/  SHF.L.U32 R15, R162, 0x10, RZ ;  /* 0x00000010a20f7819 */ /* 0x000fe200000006ff */
[----:B------:R-:W-:Y:S01]  /*98b0*/  FMUL R11, R130, R43 ;  /* 0x0000002b820b7220 */ /* 0x000fe20000400000 */
[----:B------:R-:W-:Y:S01]  /*98c0*/  LOP3.LUT R16, R157, 0xffff0000, RZ, 0xc0, !PT ;  /* 0xffff00009d107812 */ /* 0x000fe200078ec0ff */
[----:B------:R-:W-:Y:S01]  /*98d0*/  FFMA R9, R133, R12, R9 ;  /* 0x0000000c85097223 */ /* 0x000fe20000000009 */
[----:B------:R-:W-:Y:S01]  /*98e0*/  SHF.L.U32 R17, R159, 0x10, RZ ;  /* 0x000000109f117819 */ /* 0x000fe200000006ff */
[----:B------:R-:W-:Y:S01]  /*98f0*/  FFMA R10, R133, R13, R10 ;  /* 0x0000000d850a7223 */ /* 0x000fe2000000000a */
[----:B------:R-:W-:Y:S01]  /*9900*/  LOP3.LUT R20, R159, 0xffff0000, RZ, 0xc0, !PT ;  /* 0xffff00009f147812 */ /* 0x000fe200078ec0ff */
[----:B------:R-:W-:Y:S01]  /*9910*/  FFMA R11, R133, R14, R11 ;  /* 0x0000000e850b7223 */ /* 0x000fe2000000000b */
[----:B------:R-:W-:Y:S01]  /*9920*/  LOP3.LUT R14, R162, 0xffff0000, RZ, 0xc0, !PT ;  /* 0xffff0000a20e7812 */ /* 0x000fe200078ec0ff */
[C---:B------:R-:W-:Y:S01]  /*9930*/  FMUL R12, R130.reuse, R44 ;  /* 0x0000002c820c7220 */ /* 0x040fe20000400000 */
[----:B-1----:R-:W-:Y:S01]  /*9940*/  F2FP.BF16.F32.PACK_AB R88, R9, R8 ;  /* 0x000000080958723e */ /* 0x002fe200000010ff */
[----:B------:R1:W-:Y:S01]  /*9950*/  @!P1 STS.128 [R198+0x2010], R92 ;  /* 0x0020105cc6009388 */ /* 0x0003e20000000c00 */
[----:B------:R-:W-:Y:S01]  /*9960*/  F2FP.BF16.F32.PACK_AB R89, R11, R10 ;  /* 0x0000000a0b59723e */ /* 0x000fe200000010ff */
[----:B------:R-:W-:Y:S01]  /*9970*/  FMUL R13, R130, R45 ;  /* 0x0000002d820d7220 */ /* 0x000fe20000400000 */
[----:B------:R-:W-:Y:S01]  /*9980*/  SHF.L.U32 R11, R163, 0x10, RZ ;  /* 0x00000010a30b7819 */ /* 0x000fe200000006ff */
[C---:B------:R-:W-:Y:S01]  /*9990*/  FFMA R12, R133.reuse, R15, R12 ;  /* 0x0000000f850c7223 */ /* 0x040fe2000000000c */
[----:B------:R-:W-:Y:S01]  /*99a0*/  SHF.L.U32 R15, R156, 0x10, RZ ;  /* 0x000000109c0f7819 */ /* 0x000fe200000006ff */
[----:B------:R-:W-:Y:S01]  /*99b0*/  FFMA R13, R133, R14, R13 ;  /* 0x0000000e850d7223 */ /* 0x000fe2000000000d */
[----:B------:R-:W-:Y:S01]  /*99c0*/  LOP3.LUT R14, R163, 0xffff0000, RZ, 0xc0, !PT ;  /* 0xffff0000a30e7812 */ /* 0x000fe200078ec0ff */
[C---:B------:R-:W-:Y:S01]  /*99d0*/  FMUL R8, R130.reuse, R46 ;  /* 0x0000002e82087220 */ /* 0x040fe20000400000 */
[C---:B------:R-:W-:Y:S01]  /*99e0*/  FMUL R9, R130.reuse, R47 ;  /* 0x0000002f82097220 */ /* 0x040fe20000400000 */
[----:B------:R-:W-:Y:S01]  /*99f0*/  FMUL R10, R130, R48 ;  /* 0x00000030820a7220 */ /* 0x000fe20000400000 */
[----:B------:R-:W-:Y:S01]  /*9a00*/  F2FP.BF16.F32.PACK_AB R90, R13, R12 ;  /* 0x0000000c0d5a723e */ /* 0x000fe200000010ff */
[C---:B------:R-:W-:Y:S01]  /*9a10*/  FFMA R8, R133.reuse, R11, R8 ;  /* 0x0000000b85087223 */ /* 0x040fe20000000008 */
[C---:B------:R-:W-:Y:S01]  /*9a20*/  FFMA R9, R133.reuse, R14, R9 ;  /* 0x0000000e85097223 */ /* 0x040fe20000000009 */
[----:B------:R-:W-:Y:S01]  /*9a30*/  LOP3.LUT R14, R156, 0xffff0000, RZ, 0xc0, !PT ;  /* 0xffff00009c0e7812 */ /* 0x000fe200078ec0ff */
[----:B------:R-:W-:Y:S01]  /*9a40*/  FFMA R10, R133, R15, R10 ;  /* 0x0000000f850a7223 */ /* 0x000fe2000000000a */
[----:B------:R-:W-:Y:S01]  /*9a50*/  SHF.L.U32 R15, R157, 0x10, RZ ;  /* 0x000000109d0f7819 */ /* 0x000fe200000006ff */
[C---:B------:R-:W-:Y:S01]  /*9a60*/  FMUL R11, R130.reuse, R49 ;  /* 0x00000031820b7220 */ /* 0x040fe20000400000 */
[----:B------:R-:W-:Y:S01]  /*9a70*/  F2FP.BF16.F32.PACK_AB R91, R9, R8 ;  /* 0x00000008095b723e */ /* 0x000fe200000010ff */
[C---:B------:R-:W-:Y:S01]  /*9a80*/  FMUL R12, R130.reuse, R50 ;  /* 0x00000032820c7220 */ /* 0x040fe20000400000 */
[C---:B------:R-:W-:Y:S01]  /*9a90*/  FMUL R13, R130.reuse, R51 ;  /* 0x00000033820d7220 */ /* 0x040fe20000400000 */
[C---:B------:R-:W-:Y:S01]  /*9aa0*/  FFMA R11, R133.reuse, R14, R11 ;  /* 0x0000000e850b7223 */ /* 0x040fe2000000000b */
[----:B------:R-:W-:Y:S01]  /*9ab0*/  FMUL R8, R130, R52 ;  /* 0x0000003482087220 */ /* 0x000fe20000400000 */
[C---:B------:R-:W-:Y:S01]  /*9ac0*/  FFMA R12, R133.reuse, R15, R12 ;  /* 0x0000000f850c7223 */ /* 0x040fe2000000000c */
[C---:B------:R-:W-:Y:S01]  /*9ad0*/  FFMA R13, R133.reuse, R16, R13 ;  /* 0x00000010850d7223 */ /* 0x040fe2000000000d */
[----:B------:R-:W-:Y:S01]  /*9ae0*/  SHF.L.U32 R16, R158, 0x10, RZ ;  /* 0x000000109e107819 */ /* 0x000fe200000006ff */
[C---:B------:R-:W-:Y:S01]  /*9af0*/  FMUL R9, R130.reuse, R53 ;  /* 0x0000003582097220 */ /* 0x040fe20000400000 */
[C---:B------:R-:W-:Y:S01]  /*9b00*/  FMUL R14, R130.reuse, R54 ;  /* 0x00000036820e7220 */ /* 0x040fe20000400000 */
[----:B------:R-:W-:Y:S01]  /*9b10*/  FMUL R15, R130, R55 ;  /* 0x00000037820f7220 */ /* 0x000fe20000400000 */
[----:B------:R2:W-:Y:S01]  /*9b20*/  @!P1 STS.128 [R196+0x2020], R88 ;  /* 0x00202058c4009388 */ /* 0x0005e20000000c00 */
[----:B------:R-:W-:Y:S01]  /*9b30*/  FFMA R8, R133, R16, R8 ;  /* 0x0000001085087223 */ /* 0x000fe20000000008 */
[----:B-1----:R-:W-:Y:S01]  /*9b40*/  F2FP.BF16.F32.PACK_AB R93, R13, R12 ;  /* 0x0000000c0d5d723e */ /* 0x002fe200000010ff */
[C---:B------:R-:W-:Y:S01]  /*9b50*/  FFMA R9, R133.reuse, R18, R9 ;  /* 0x0000001285097223 */ /* 0x040fe20000000009 */
[C---:B------:R-:W-:Y:S01]  /*9b60*/  LOP3.LUT R12, R152.reuse, 0xffff0000, RZ, 0xc0, !PT ;  /* 0xffff0000980c7812 */ /* 0x040fe200078ec0ff */
[C---:B------:R-:W-:Y:S01]  /*9b70*/  FFMA R14, R133.reuse, R17, R14 ;  /* 0x00000011850e7223 */ /* 0x040fe2000000000e */
[----:B------:R-:W-:Y:S01]  /*9b80*/  SHF.L.U32 R17, R152, 0x10, RZ ;  /* 0x0000001098117819 */ /* 0x000fe200000006ff */
[----:B------:R-:W-:Y:S01]  /*9b90*/  FFMA R15, R133, R20, R15 ;  /* 0x00000014850f7223 */ /* 0x000fe2000000000f */
[----:B------:R-:W-:Y:S01]  /*9ba0*/  F2FP.BF16.F32.PACK_AB R94, R9, R8 ;  /* 0x00000008095e723e */ /* 0x000fe200000010ff */
        /* <DEDUP_REMOVED lines=9> */
[----:B------:R-:W-:Y:S01]  /*9c40*/  SHF.L.U32 R18, R154, 0x10, RZ ;  /* 0x000000109a127819 */ /* 0x000fe200000006ff */
[----:B------:R-:W-:Y:S01]  /*9c50*/  FMUL R10, R130, R59 ;  /* 0x0000003b820a7220 */ /* 0x000fe20000400000 */
[----:B------:R-:W-:Y:S01]  /*9c60*/  LOP3.LUT R15, R154, 0xffff0000, RZ, 0xc0, !PT ;  /* 0xffff00009a0f7812 */ /* 0x000fe200078ec0ff */
[----:B------:R-:W-:Y:S01]  /*9c70*/  FMUL R11, R130, R60 ;  /* 0x0000003c820b7220 */ /* 0x000fe20000400000 */
[----:B------:R-:W-:Y:S01]  /*9c80*/  LOP3.LUT R17, R155, 0xffff0000, RZ, 0xc0, !PT ;  /* 0xffff00009b117812 */ /* 0x000fe200078ec0ff */
[C---:B------:R-:W-:Y:S01]  /*9c90*/  FFMA R9, R133.reuse, R14, R9 ;  /* 0x0000000e85097223 */ /* 0x040fe20000000009 */
[----:B------:R-:W-:Y:S01]  /*9ca0*/  F2FP.BF16.F32.PACK_AB R96, R8, R16 ;  /* 0x000000100860723e */ /* 0x000fe200000010ff */
[----:B------:R-:W-:Y:S01]  /*9cb0*/  FFMA R10, R133, R13, R10 ;  /* 0x0000000d850a7223 */ /* 0x000fe2000000000a */
[----:B------:R-:W-:Y:S01]  /*9cc0*/  LOP3.LUT R16, R141, 0xffff0000, RZ, 0xc0, !PT ;  /* 0xffff00008d107812 */ /* 0x000fe200078ec0ff */
[C---:B------:R-:W-:Y:S01]  /*9cd0*/  FMUL R12, R130.reuse, R61 ;  /* 0x0000003d820c7220 */ /* 0x040fe20000400000 */
[----:B------:R-:W-:Y:S01]  /*9ce0*/  LOP3.LUT R20, R147, 0xffff0000, RZ, 0xc0, !PT ;  /* 0xffff000093147812 */ /* 0x000fe200078ec0ff */
[----:B------:R-:W-:Y:S01]  /*9cf0*/  FFMA R11, R133, R18, R11 ;  /* 0x00000012850b7223 */ /* 0x000fe2000000000b */
[----:B------:R-:W-:Y:S01]  /*9d00*/  SHF.L.U32 R18, R155, 0x10, RZ ;  /* 0x000000109b127819 */ /* 0x000fe200000006ff */
[----:B------:R-:W-:Y:S01]  /*9d10*/  FMUL R13, R130, R62 ;  /* 0x0000003e820d7220 */ /* 0x000fe20000400000 */
[----:B------:R-:W-:Y:S01]  /*9d20*/  F2FP.BF16.F32.PACK_AB R97, R10, R9 ;  /* 0x000000090a61723e */ /* 0x000fe200000010ff */
[C---:B------:R-:W-:Y:S01]  /*9d30*/  FFMA R12, R133.reuse, R15, R12 ;  /* 0x0000000f850c7223 */ /* 0x040fe2000000000c */
[----:B------:R-:W-:Y:S01]  /*9d40*/  SHF.L.U32 R15, R150, 0x10, RZ ;  /* 0x00000010960f7819 */ /* 0x000fe200000006ff */
[----:B------:R-:W-:Y:S01]  /*9d50*/  FMUL R14, R130, R63 ;  /* 0x0000003f820e7220 */ /* 0x000fe20000400000 */
[----:B------:R-:W-:Y:S01]  /*9d60*/  FFMA R13, R133, R18, R13 ;  /* 0x00000012850d7223 */ /* 0x000fe2000000000d */
[----:B------:R-:W-:Y:S01]  /*9d70*/  LOP3.LUT R18, R145, 0xffff0000, RZ, 0xc0, !PT ;  /* 0xffff000091127812 */ /* 0x000fe200078ec0ff */
[----:B------:R1:W-:Y:S01]  /*9d80*/  @!P1 STS.128 [R195+0x2010], R92 ;  /* 0x0020105cc3009388 */ /* 0x0003e20000000c00 */
[----:B------:R-:W-:Y:S01]  /*9d90*/  F2FP.BF16.F32.PACK_AB R98, R12, R11 ;  /* 0x0000000b0c62723e */ /* 0x000fe200000010ff */
[C---:B------:R-:W-:Y:S01]  /*9da0*/  FFMA R14, R133.reuse, R17, R14 ;  /* 0x00000011850e7223 */ /* 0x040fe2000000000e */
[----:B------:R-:W-:Y:S01]  /*9db0*/  SHF.L.U32 R11, R148, 0x10, RZ ;  /* 0x00000010940b7819 */ /* 0x000fe200000006ff */
[----:B------:R-:W-:Y:S01]  /*9dc0*/  FMUL R8, R130, R64 ;  /* 0x0000004082087220 */ /* 0x000fe20000400000 */
[----:B------:R-:W-:Y:S01]  /*9dd0*/  LOP3.LUT R12, R148, 0xffff0000, RZ, 0xc0, !PT ;  /* 0xffff0000940c7812 */ /* 0x000fe200078ec0ff */
[----:B------:R-:W-:Y:S01]  /*9de0*/  FMUL R9, R130, R65 ;  /* 0x0000004182097220 */ /* 0x000fe20000400000 */
[----:B------:R-:W-:Y:S01]  /*9df0*/  F2FP.BF16.F32.PACK_AB R99, R14, R13 ;  /* 0x0000000d0e63723e */ /* 0x000fe200000010ff */
[----:B------:R-:W-:Y:S01]  /*9e00*/  FFMA R8, R133, R11, R8 ;  /* 0x0000000b85087223 */ /* 0x000fe20000000008 */
[----:B------:R-:W-:Y:S01]  /*9e10*/  SHF.L.U32 R13, R149, 0x10, RZ ;  /* 0x00000010950d7819 */ /* 0x000fe200000006ff */
[----:B------:R-:W-:Y:S01]  /*9e20*/  FFMA R9, R133, R12, R9 ;  /* 0x0000000c85097223 */ /* 0x000fe20000000009 */
[----:B------:R-:W-:Y:S01]  /*9e30*/  LOP3.LUT R14, R149, 0xffff0000, RZ, 0xc0, !PT ;  /* 0xffff0000950e7812 */ /* 0x000fe200078ec0ff */
[C---:B------:R-:W-:Y:S01]  /*9e40*/  FMUL R10, R130.reuse, R66 ;  /* 0x00000042820a7220 */ /* 0x040fe20000400000 */
[----:B------:R-:W-:Y:S01]  /*9e50*/  SHF.L.U32 R17, R147, 0x10, RZ ;  /* 0x0000001093117819 */ /* 0x000fe200000006ff */
[C---:B------:R-:W-:Y:S01]  /*9e60*/  FMUL R11, R130.reuse, R67 ;  /* 0x00000043820b7220 */ /* 0x040fe20000400000 */
[----:B--2---:R-:W-:Y:S01]  /*9e70*/  F2FP.BF16.F32.PACK_AB R88, R9, R8 ;  /* 0x000000080958723e */ /* 0x004fe200000010ff */
[C---:B------:R-:W-:Y:S01]  /*9e80*/  FFMA R10, R133.reuse, R13, R10 ;  /* 0x0000000d850a7223 */ /* 0x040fe2000000000a */
[----:B------:R-:W-:Y:S01]  /*9e90*/  FMUL R12, R130, R68 ;  /* 0x00000044820c7220 */ /* 0x000fe20000400000 */
[C---:B------:R-:W-:Y:S01]  /*9ea0*/  FFMA R11, R133.reuse, R14, R11 ;  /* 0x0000000e850b7223 */ /* 0x040fe2000000000b */
[----:B------:R-:W-:Y:S01]  /*9eb0*/  LOP3.LUT R14, R150, 0xffff0000, RZ, 0xc0, !PT ;  /* 0xffff0000960e7812 */ /* 0x000fe200078ec0ff */
[C---:B------:R-:W-:Y:S01]  /*9ec0*/  FMUL R13, R130.reuse, R69 ;  /* 0x00000045820d7220 */ /* 0x040fe20000400000 */
[----:B------:R2:W-:Y:S01]  /*9ed0*/  @!P1 STS.128 [R188+0x3000], R96 ;  /* 0x00300060bc009388 */ /* 0x0005e20000000c00 */
[----:B------:R-:W-:Y:S01]  /*9ee0*/  FFMA R12, R133, R15, R12 ;  /* 0x0000000f850c7223 */ /* 0x000fe2000000000c */
[----:B------:R-:W-:Y:S01]  /*9ef0*/  F2FP.BF16.F32.PACK_AB R89, R11, R10 ;  /* 0x0000000a0b59723e */ /* 0x000fe200000010ff */
[----:B------:R-:W-:Y:S01]  /*9f00*/  FFMA R13, R133, R14, R13 ;  /* 0x0000000e850d7223 */ /* 0x000fe2000000000d */
[C---:B------:R-:W-:Y:S01]  /*9f10*/  SHF.L.U32 R11, R151.reuse, 0x10, RZ ;  /* 0x00000010970b7819 */ /* 0x040fe200000006ff */
[C---:B------:R-:W-:Y:S01]  /*9f20*/  FMUL R8, R130.reuse, R70 ;  /* 0x0000004682087220 */ /* 0x040fe20000400000 */
[----:B------:R-:W-:Y:S01]  /*9f30*/  LOP3.LUT R14, R151, 0xffff0000, RZ, 0xc0, !PT ;  /* 0xffff0000970e7812 */ /* 0x000fe200078ec0ff */
[----:B------:R-:W-:Y:S01]  /*9f40*/  FMUL R9, R130, R71 ;  /* 0x0000004782097220 */ /* 0x000fe20000400000 */
[----:B------:R-:W-:Y:S01]  /*9f50*/  SHF.L.U32 R15, R140, 0x10, RZ ;  /* 0x000000108c0f7819 */ /* 0x000fe200000006ff */
        /* <DEDUP_REMOVED lines=10> */
[----:B------:R-:W-:Y:S01]  /*a000*/  FMUL R13, R130, R75 ;  /* 0x0000004b820d7220 */ /* 0x000fe20000400000 */
[C---:B------:R-:W-:Y:S01]  /*a010*/  FFMA R11, R133.reuse, R14, R11 ;  /* 0x0000000e850b7223 */ /* 0x040fe2000000000b */
[----:B------:R-:W-:Y:S01]  /*a020*/  SHF.L.U32 R14, R142, 0x10, RZ ;  /* 0x000000108e0e7819 */ /* 0x000fe200000006ff */
[C---:B------:R-:W-:Y:S01]  /*a030*/  FFMA R12, R133.reuse, R15, R12 ;  /* 0x0000000f850c7223 */ /* 0x040fe2000000000c */
[----:B------:R-:W-:Y:S01]  /*a040*/  SHF.L.U32 R15, R144, 0x10, RZ ;  /* 0x00000010900f7819 */ /* 0x000fe200000006ff */
[----:B------:R-:W-:Y:S01]  /*a050*/  FFMA R13, R133, R16, R13 ;  /* 0x00000010850d7223 */ /* 0x000fe2000000000d */
[----:B------:R-:W-:Y:S01]  /*a060*/  LOP3.LUT R16, R142, 0xffff0000, RZ, 0xc0, !PT ;  /* 0xffff00008e107812 */ /* 0x000fe200078ec0ff */
[----:B------:R4:W-:Y:S01]  /*a070*/  @!P1 STS.128 [R198+0x3010], R88 ;  /* 0x00301058c6009388 */ /* 0x0009e20000000c00 */
[----:B-1----:R-:W-:Y:S01]  /*a080*/  F2FP.BF16.F32.PACK_AB R92, R11, R10 ;  /* 0x0000000a0b5c723e */ /* 0x002fe200000010ff */
[C---:B------:R-:W-:Y:S01]  /*a090*/  FMUL R8, R130.reuse, R76 ;  /* 0x0000004c82087220 */ /* 0x040fe20000400000 */
[----:B------:R-:W-:Y:S01]  /*a0a0*/  F2FP.BF16.F32.PACK_AB R93, R13, R12 ;  /* 0x0000000c0d5d723e */ /* 0x000fe200000010ff */
[C---:B------:R-:W-:Y:S01]  /*a0b0*/  FMUL R9, R130.reuse, R77 ;  /* 0x0000004d82097220 */ /* 0x040fe20000400000 */
[----:B------:R-:W-:Y:S01]  /*a0c0*/  SHF.L.U32 R13, R143, 0x10, RZ ;  /* 0x000000108f0d7819 */ /* 0x000fe200000006ff */
[----:B------:R-:W-:Y:S01]  /*a0d0*/  FFMA R8, R133, R14, R8 ;  /* 0x0000000e85087223 */ /* 0x000fe20000000008 */
[----:B------:R-:W-:Y:S01]  /*a0e0*/  LOP3.LUT R14, R143, 0xffff0000, RZ, 0xc0, !PT ;  /* 0xffff00008f0e7812 */ /* 0x000fe200078ec0ff */
[----:B------:R-:W1:Y:S01]  /*a0f0*/  S2R R200, SR_CgaCtaId ;  /* 0x0000000000c87919 */ /* 0x000e620000008800 */
[C---:B------:R-:W-:Y:S01]  /*a100*/  FMUL R10, R130.reuse, R78 ;  /* 0x0000004e820a7220 */ /* 0x040fe20000400000 */
[----:B------:R-:W-:Y:S01]  /*a110*/  FFMA R9, R133, R16, R9 ;  /* 0x0000001085097223 */ /* 0x000fe20000000009 */
[----:B------:R-:W-:Y:S01]  /*a120*/  SHF.L.U32 R16, R145, 0x10, RZ ;  /* 0x0000001091107819 */ /* 0x000fe200000006ff */
[C---:B------:R-:W-:Y:S01]  /*a130*/  FMUL R11, R130.reuse, R79 ;  /* 0x0000004f820b7220 */ /* 0x040fe20000400000 */
[----:B------:R-:W-:Y:S01]  /*a140*/  FFMA R10, R133, R13, R10 ;  /* 0x0000000d850a7223 */ /* 0x000fe2000000000a */
[----:B------:R-:W-:Y:S01]  /*a150*/  FMUL R12, R130, R80 ;  /* 0x00000050820c7220 */ /* 0x000fe20000400000 */
[----:B------:R-:W-:Y:S01]  /*a160*/  F2FP.BF16.F32.PACK_AB R94, R9, R8 ;  /* 0x00000008095e723e */ /* 0x000fe200000010ff */
[C---:B------:R-:W-:Y:S01]  /*a170*/  FFMA R11, R133.reuse, R14, R11 ;  /* 0x0000000e850b7223 */ /* 0x040fe2000000000b */
[----:B------:R-:W-:Y:S01]  /*a180*/  LOP3.LUT R14, R144, 0xffff0000, RZ, 0xc0, !PT ;  /* 0xffff0000900e7812 */ /* 0x000fe200078ec0ff */
[C---:B------:R-:W-:Y:S01]  /*a190*/  FMUL R8, R130.reuse, R81 ;  /* 0x0000005182087220 */ /* 0x040fe20000400000 */
[C---:B------:R-:W-:Y:S01]  /*a1a0*/  FMUL R9, R130.reuse, R82 ;  /* 0x0000005282097220 */ /* 0x040fe20000400000 */
[----:B------:R-:W-:Y:S01]  /*a1b0*/  FMUL R13, R130, R83 ;  /* 0x00000053820d7220 */ /* 0x000fe20000400000 */
[C---:B------:R-:W-:Y:S01]  /*a1c0*/  FFMA R12, R133.reuse, R15, R12 ;  /* 0x0000000f850c7223 */ /* 0x040fe2000000000c */
[C---:B------:R-:W-:Y:S01]  /*a1d0*/  FFMA R8, R133.reuse, R14, R8 ;  /* 0x0000000e85087223 */ /* 0x040fe20000000008 */
[----:B------:R-:W-:Y:S01]  /*a1e0*/  FFMA R9, R133, R16, R9 ;  /* 0x0000001085097223 */ /* 0x000fe20000000009 */
[----:B------:R-:W-:Y:S01]  /*a1f0*/  F2FP.BF16.F32.PACK_AB R95, R11, R10 ;  /* 0x0000000a0b5f723e */ /* 0x000fe200000010ff */
[C---:B------:R-:W-:Y:S01]  /*a200*/  FFMA R13, R133.reuse, R18, R13 ;  /* 0x00000012850d7223 */ /* 0x040fe2000000000d */
[----:B------:R-:W-:Y:S01]  /*a210*/  SHF.L.U32 R16, R146, 0x10, RZ ;  /* 0x0000001092107819 */ /* 0x000fe200000006ff */
[----:B------:R-:W-:Y:S01]  /*a220*/  FMUL R10, R130, R84 ;  /* 0x00000054820a7220 */ /* 0x000fe20000400000 */
[----:B------:R-:W-:Y:S01]  /*a230*/  LOP3.LUT R18, R146, 0xffff0000, RZ, 0xc0, !PT ;  /* 0xffff000092127812 */ /* 0x000fe200078ec0ff */
[----:B------:R4:W-:Y:S01]  /*a240*/  @!P1 STS.128 [R196+0x3020], R92 ;  /* 0x0030205cc4009388 */ /* 0x0009e20000000c00 */
[C---:B------:R-:W-:Y:S01]  /*a250*/  FMUL R11, R130.reuse, R85 ;  /* 0x00000055820b7220 */ /* 0x040fe20000400000 */
[C---:B------:R-:W-:Y:S01]  /*a260*/  FMUL R14, R130.reuse, R86 ;  /* 0x00000056820e7220 */ /* 0x040fe20000400000 */
[----:B------:R-:W-:Y:S01]  /*a270*/  FMUL R15, R130, R87 ;  /* 0x00000057820f7220 */ /* 0x000fe20000400000 */
[C---:B------:R-:W-:Y:S01]  /*a280*/  FFMA R10, R133.reuse, R16, R10 ;  /* 0x00000010850a7223 */ /* 0x040fe2000000000a */
[C---:B------:R-:W-:Y:S01]  /*a290*/  FFMA R11, R133.reuse, R18, R11 ;  /* 0x00000012850b7223 */ /* 0x040fe2000000000b */
[C---:B------:R-:W-:Y:S01]  /*a2a0*/  FFMA R14, R133.reuse, R17, R14 ;  /* 0x00000011850e7223 */ /* 0x040fe2000000000e */
[----:B------:R-:W-:Y:S01]  /*a2b0*/  FFMA R15, R133, R20, R15 ;  /* 0x00000014850f7223 */ /* 0x000fe2000000000f */
[----:B--2---:R-:W-:Y:S01]  /*a2c0*/  F2FP.BF16.F32.PACK_AB R96, R8, R12 ;  /* 0x0000000c0860723e */ /* 0x004fe200000010ff */
[----:B------:R-:W-:Y:S01]  /*a2d0*/  BSSY.RECONVERGENT B0, `(.L_x_125) ;  /* 0x0000021000007945 */ /* 0x000fe20003800200 */
[----:B------:R-:W-:Y:S02]  /*a2e0*/  F2FP.BF16.F32.PACK_AB R97, R13, R9 ;  /* 0x000000090d61723e */ /* 0x000fe400000010ff */
[----:B------:R-:W-:Y:S02]  /*a2f0*/  F2FP.BF16.F32.PACK_AB R98, R11, R10 ;  /* 0x0000000a0b62723e */ /* 0x000fe400000010ff */
[----:B------:R-:W-:Y:S02]  /*a300*/  F2FP.BF16.F32.PACK_AB R99, R15, R14 ;  /* 0x0000000e0f63723e */ /* 0x000fe400000010ff */
[----:B------:R-:W-:Y:S02]  /*a310*/  MOV R12, UR47 ;  /* 0x0000002f000c7c02 */ /* 0x000fe40008000f00 */
[----:B------:R-:W-:Y:S01]  /*a320*/  LEA R11, R137, UR44, 0x3 ;  /* 0x0000002c890b7c11 */ /* 0x000fe2000f8e18ff */
[----:B------:R4:W-:Y:S01]  /*a330*/  @!P1 STS.128 [R195+0x3010], R96 ;  /* 0x00301060c3009388 */ /* 0x0009e20000000c00 */
[----:B------:R-:W-:Y:S04]  /*a340*/  @P2 LEA R12, R12, UR44, 0x3 ;  /* 0x0000002c0c0c2c11 */ /* 0x000fe8000f8e18ff */
[----:B------:R-:W-:Y:S02]  /*a350*/  @P2 IADD3 R13, PT, PT, R12, 0x50, RZ ;  /* 0x000000500c0d2810 */ /* 0x000fe40007ffe0ff */
[----:B------:R-:W-:Y:S01]  /*a360*/  @P2 SHF.L.U32 R12, RZ, 0x1f, RZ ;  /* 0x0000001fff0c2819 */ /* 0x000fe200000006ff */
[----:B------:R-:W-:Y:S01]  /*a370*/  @!PT LDS RZ, [RZ] ;  /* 0x00000000fffff984 */ /* 0x000fe20000000800 */
[----:B------:R-:W-:Y:S01]  /*a380*/  @!PT LDS RZ, [RZ] ;  /* 0x00000000fffff984 */ /* 0x000fe20000000800 */
[----:B------:R-:W-:Y:S01]  /*a390*/  @!PT LDS RZ, [RZ] ;  /* 0x00000000fffff984 */ /* 0x000fe20000000800 */
[----:B------:R-:W-:Y:S01]  /*a3a0*/  @!PT LDS RZ, [RZ] ;  /* 0x00000000fffff984 */ /* 0x000fe20000000800 */
[----:B------:R2:W-:Y:S06]  /*a3b0*/  MEMBAR.ALL.CTA ;  /* 0x0000000000007992 */ /* 0x0005ec0000008000 */
[----:B--2---:R-:W2:Y:S01]  /*a3c0*/  FENCE.VIEW.ASYNC.S ;  /* 0x00000000000073c6 */ /* 0x004ea20000000000 */
[----:B-1----:R-:W-:Y:S01]  /*a3d0*/  @P2 PRMT R13, R200, 0x654, R13 ;  /* 0x00000654c80d2816 */ /* 0x002fe2000000000d */
[----:B--2---:R-:W-:Y:S06]  /*a3e0*/  BAR.SYNC.DEFER_BLOCKING 0x1, 0x80 ;  /* 0x0042000000007b1d */ /* 0x004fec0000010000 */
[----:B------:R-:W-:Y:S05]  /*a3f0*/  @P0 BRA `(.L_x_126) ;  /* 0x0000000000380947 */ /* 0x000fea0003800000 */
[----:B------:R-:W-:Y:S01]  /*a400*/  R2UR UR9, R212 ;  /* 0x00000000d40972ca */ /* 0x000fe200000e0000 */
[----:B------:R-:W-:Y:S02]  /*a410*/  UIADD3 UR4, UP0, UPT, UR54, 0xa80, URZ ;  /* 0x00000a8036047890 */ /* 0x000fe4000ff1e0ff */
[----:B------:R-:W-:Y:S02]  /*a420*/  UIADD3 UR10, UPT, UPT, UR50, 0x40, URZ ;  /* 0x00000040320a7890 */ /* 0x000fe4000fffe0ff */
[----:B------:R-:W-:Y:S02]  /*a430*/  UIADD3 UR8, UPT, UPT, UR44, 0x2200, URZ ;  /* 0x000022002c087890 */ /* 0x000fe4000fffe0ff */
[----:B------:R-:W-:Y:S01]  /*a440*/  UIADD3.X UR5, UPT, UPT, URZ, UR55, URZ, UP0, !UPT ;  /* 0x00000037ff057290 */ /* 0x000fe200087fe4ff */
[----:B------:R-:W-:Y:S01]  /*a450*/  UMOV UR11, UR36 ;  /* 0x00000024000b7c82 */ /* 0x000fe20008000000 */
[----:B------:R-:W-:Y:S01]  /*a460*/  UIADD3 UR12, UPT, UPT, UR44, 0x3200, URZ ;  /* 0x000032002c0c7890 */ /* 0x000fe2000fffe0ff */
[----:B------:R-:W-:Y:S03]  /*a470*/  UMOV UR15, UR36 ;  /* 0x00000024000f7c82 */ /* 0x000fe60008000000 */
[----:B------:R-:W-:Y:S01]  /*a480*/  UIADD3 UR13, UPT, UPT, UR9, 0x80, URZ ;  /* 0x00000080090d7890 */ /* 0x000fe2000fffe0ff */
[----:B------:R-:W-:Y:S02]  /*a490*/  UMOV UR14, UR10 ;  /* 0x0000000a000e7c82 */ /* 0x000fe40008000000 */
[----:B------:R1:W-:Y:S06]  /*a4a0*/  UTMASTG.3D [UR8], [UR4] ;  /* 0x00000008040073b5 */ /* 0x0003ec0008010000 */
[----:B------:R1:W-:Y:S01]  /*a4b0*/  UTMASTG.3D [UR12], [UR4] ;  /* 0x0000000c040073b5 */ /* 0x0003e20008010000 */
[----:B------:R0:W-:Y:S01]  /*a4c0*/  UTMACMDFLUSH ;  /* 0x00000000000079b7 */ /* 0x0001e20000000000 */
[----:B-1----:R-:W-:Y:S04]  /*a4d0*/  DEPBAR.LE SB0, 0x1 ;  /* 0x000080400000791a */ /* 0x002fe80000000000 */
.L_x_126:
[----:B------:R-:W-:Y:S05]  /*a4e0*/  BSYNC.RECONVERGENT B0 ;  /* 0x0000000000007941 */ /* 0x000fea0003800200 */
.L_x_125:
[----:B------:R-:W-:Y:S01]  /*a4f0*/  BAR.SYNC.DEFER_BLOCKING 0x1, 0x80 ;  /* 0x0042000000007b1d */ /* 0x000fe20000010000 */
[----:B------:R-:W-:Y:S02]  /*a500*/  UISETP.NE.AND UP0, UPT, UR43, URZ, UPT ;  /* 0x000000ff2b00728c */ /* 0x000fe4000bf05270 */
[----:B------:R-:W-:Y:S03]  /*a510*/  UIADD3 UR5, UPT, UPT, UR47, 0x1, URZ ;  /* 0x000000012f057890 */ /* 0x000fe6000fffe0ff */
[----:B------:R1:W-:Y:S01]  /*a520*/  @P2 SYNCS.ARRIVE.TRANS64.RED.A1T0 RZ, [R13+URZ], RZ ;  /* 0x000000ff0dff29a7 */ /* 0x0003e200081004ff */
[----:B------:R-:W-:Y:S01]  /*a530*/  UMOV UR4, 0x40 ;  /* 0x0000004000047882 */ /* 0x000fe20000000000 */
[----:B------:R-:W-:Y:S01]  /*a540*/  BSSY B1, `(.L_x_127) ;  /* 0x0000021000017945 */ /* 0x000fe20003800000 */
[----:B------:R-:W-:Y:S02]  /*a550*/  USEL UR4, UR4, 0x20, !UP0 ;  /* 0x0000002004047887 */ /* 0x000fe4000c000000 */
[----:B------:R-:W-:Y:S02]  /*a560*/  UISETP.NE.AND UP0, UPT, UR5, 0x4, UPT ;  /* 0x000000040500788c */ /* 0x000fe4000bf05270 */
[----:B------:R-:W-:Y:S01]  /*a570*/  UIADD3 UR49, UPT, UPT, UR52, UR4, URZ ;  /* 0x0000000434317290 */ /* 0x000fe2000fffe0ff */
[----:B------:R-:W2:Y:S01]  /*a580*/  @P2 SYNCS.PHASECHK.TRANS64.TRYWAIT P0, [R11+URZ+0x30], R12 ;  /* 0x0000300c0b0025a7 */ /* 0x000ea200080011ff */
[----:B----4-:R-:W-:Y:S01]  /*a590*/  VIADD R92, R131, UR4 ;  /* 0x00000004835c7c36 */ /* 0x010fe20008000000 */
[----:B------:R-:W-:Y:S04]  /*a5a0*/  USEL UR46, UR5, URZ, UP0 ;  /* 0x000000ff052e7287 */ /* 0x000fe80008000000 */
[----:B------:R-:W-:Y:S04]  /*a5b0*/  SHF.R.U32.HI R10, RZ, 0x15, R92 ;  /* 0x00000015ff0a7819 */ /* 0x000fe8000001165c */
[----:B------:R-:W-:Y:S02]  /*a5c0*/  LOP3.LUT R16, R10, 0x3, RZ, 0xc0, !PT ;  /* 0x000000030a107812 */ /* 0x000fe400078ec0ff */
[----:B--2---:R-:W-:Y:S01]  /*a5d0*/  @P2 SEL R138, RZ, 0x1, !P0 ;  /* 0x00000001ff8a2807 */ /* 0x004fe20004000000 */
[----:B-1----:R-:W-:Y:S06]  /*a5e0*/  @!P2 BRA `(.L_x_128) ;  /* 0x000000000058a947 */ /* 0x002fec0003800000 */
        /* <DEDUP_REMOVED lines=8> */
[----:B------:R-:W-:Y:S04]  /*a670*/  SHF.L.U32 R8, RZ, 0x1f, RZ ;  /* 0x0000001fff087819 */ /* 0x000fe800000006ff */
[----:B------:R-:W1:Y:S02]  /*a680*/  SYNCS.PHASECHK.TRANS64.TRYWAIT P0, [R11+URZ+0x30], R8 ;  /* 0x000030080b0075a7 */ /* 0x000e6400080011ff */
[----:B-1----:R-:W-:Y:S05]  /*a690*/  @!P0 BRA `(.L_x_131) ;  /* 0x0000009000888947 */ /* 0x002fea0003800000 */
.L_x_130:
[----:B------:R-:W-:Y:S05]  /*a6a0*/  BSYNC B0 ;  /* 0x0000000000007941 */ /* 0x000fea0003800000 */
.L_x_129:
[----:B------:R-:W-:Y:S02]  /*a6b0*/  ISETP.NE.AND P0, PT, R199, RZ, PT ;  /* 0x000000ffc700720c */ /* 0x000fe40003f05270 */
[----:B------:R-:W-:Y:S11]  /*a6c0*/  IADD3 R137, PT, PT, R137, 0x1, RZ ;  /* 0x0000000189897810 */ /* 0x000ff60007ffe0ff */
[----:B------:R2:W4:Y:S04]  /*a6d0*/  @P0 LDS.128 R160, [R3+0x20] ;  /* 0x0000200003a00984 */ /* 0x0005280000000c00 */
[----:B------:R2:W1:Y:S04]  /*a6e0*/  @P0 LDS.128 R140, [R3+0x1020] ;  /* 0x00102000038c0984 */ /* 0x0004680000000c00 */
[----:B------:R2:W1:Y:S04]  /*a6f0*/  @P0 LDS.128 R168, [R6] ;  /* 0x0000000006a80984 */ /* 0x0004680000000c00 */
[----:B------:R2:W1:Y:S04]  /*a700*/  @P0 LDS.128 R152, [R6+0x1000] ;  /* 0x0010000006980984 */ /* 0x0004680000000c00 */
[----:B------:R2:W1:Y:S04]  /*a710*/  @P0 LDS.128 R164, [R4+0x10] ;  /* 0x0000100004a40984 */ /* 0x0004680000000c00 */
[----:B------:R2:W1:Y:S04]  /*a720*/  @P0 LDS.128 R148, [R4+0x1010] ;  /* 0x0010100004940984 */ /* 0x0004680000000c00 */
[----:B------:R2:W1:Y:S04]  /*a730*/  @P0 LDS.128 R156, [R0+0x10] ;  /* 0x00001000009c0984 */ /* 0x0004680000000c00 */
[----:B------:R2:W1:Y:S02]  /*a740*/  @P0 LDS.128 R144, [R0+0x1010] ;  /* 0x0010100000900984 */ /* 0x0004640000000c00 */
.L_x_128:
[----:B------:R-:W-:Y:S05]  /*a750*/  BSYNC B1 ;  /* 0x0000000000017941 */ /* 0x000fea0003800000 */
.L_x_127:
[----:B------:R-:W-:Y:S11]  /*a760*/  ISETP.NE.AND P0, PT, R189, R16, PT ;  /* 0x00000010bd00720c */ /* 0x000ff60003f05270 */
[----:B------:R-:W-:Y:S02]  /*a770*/  @!UPT UIADD3 URZ, UPT, UPT, URZ, URZ, URZ ;  /* 0x000000fffffff290 */ /* 0x000fe4000fffe0ff */
[----:B------:R-:W-:Y:S05]  /*a780*/  @P0 BRA `(.L_x_132) ;  /* 0x0000000000bc0947 */ /* 0x000fea0003800000 */
[----:B------:R-:W-:Y:S11]  /*a790*/  LOP3.LUT P0, RZ, R10, 0x3, R177, 0x48, !PT ;  /* 0x000000030aff7812 */ /* 0x000ff600078048b1 */
[----:B------:R-:W-:Y:S02]  /*a7a0*/  @!UPT UIADD3 URZ, UPT, UPT, URZ, URZ, URZ ;  /* 0x000000fffffff290 */ /* 0x000fe4000fffe0ff */
[----:B------:R-:W-:Y:S05]  /*a7b0*/  @!P0 BRA `(.L_x_133) ;  /* 0x0000000000408947 */ /* 0x000fea0003800000 */
[----:B------:R-:W5:Y:S01]  /*a7c0*/  LDCU.64 UR8, c[0x4][0x70] ;  /* 0x01000e00ff0877ac */ /* 0x000f620008000a00 */
[----:B------:R-:W-:Y:S01]  /*a7d0*/  MOV R15, 0x0 ;  /* 0x00000000000f7802 */ /* 0x000fe20000000f00 */
[----:B------:R-:W-:Y:S02]  /*a7e0*/  HFMA2 R12, -RZ, RZ, 0, 5.9604644775390625e-08 ;  /* 0x00000001ff0c7431 */ /* 0x000fe400000001ff */
[----:B-1----:R-:W-:Y:S02]  /*a7f0*/  IMAD.MOV.U32 R8, RZ, RZ, 0x192 ;  /* 0x00000192ff087424 */ /* 0x002fe400078e00ff */
[----:B------:R-:W-:Y:S01]  /*a800*/  IMAD.MOV.U32 R13, RZ, RZ, RZ ;  /* 0x000000ffff0d7224 */ /* 0x000fe200078e00ff */
[----:B------:R-:W1:Y:S01]  /*a810*/  LDCU.64 UR6, c[0x4][0x78] ;  /* 0x01000f00ff0677ac */ /* 0x000e620008000a00 */
[----:B------:R-:W3:Y:S01]  /*a820*/  LDC.64 R14, c[0x4][R15] ;  /* 0x010000000f0e7b82 */ /* 0x000ee20000000a00 */
[----:B------:R-:W4:Y:S01]  /*a830*/  LDCU.64 UR4, c[0x4][0x10] ;  /* 0x01000200ff0477ac */ /* 0x000f220008000a00 */
[----:B-----5:R-:W-:Y:S01]  /*a840*/  MOV R5, UR9 ;  /* 0x0000000900057c02 */ /* 0x020fe20008000f00 */
[----:B--2---:R-:W-:Y:S01]  /*a850*/  IMAD.U32 R4, RZ, RZ, UR8 ;  /* 0x00000008ff047e24 */ /* 0x004fe2000f8e00ff */
[----:B-1----:R-:W-:Y:S01]  /*a860*/  MOV R7, UR7 ;  /* 0x0000000700077c02 */ /* 0x002fe20008000f00 */
[----:B------:R-:W-:Y:S01]  /*a870*/  IMAD.U32 R6, RZ, RZ, UR6 ;  /* 0x00000006ff067e24 */ /* 0x000fe2000f8e00ff */
[----:B----4-:R-:W-:Y:S01]  /*a880*/  MOV R11, UR5 ;  /* 0x00000005000b7c02 */ /* 0x010fe20008000f00 */
[----:B------:R-:W-:Y:S02]  /*a890*/  IMAD.U32 R10, RZ, RZ, UR4 ;  /* 0x00000004ff0a7e24 */ /* 0x000fe4000f8e00ff */
[----:B------:R-:W-:Y:S07]  /*a8a0*/  LEPC R20, `(.L_x_133) ;  /* 0x000000001014794e */ /* 0x000fee0000000000 */
[----:B---3--:R-:W-:Y:S05]  /*a8b0*/  CALL.ABS.NOINC R14 ;  /* 0x000000000e007343 */ /* 0x008fea0003c00000 */
.L_x_133:
[----:B------:R-:W-:Y:S05]  /*a8c0*/  WARPSYNC.ALL ;  /* 0x0000000000007948 */ /* 0x000fea0003800000 */
[C---:B------:R-:W-:Y:S01]  /*a8d0*/  R2UR UR4, R92.reuse ;  /* 0x000000005c0472ca */ /* 0x040fe200000e0000 */
[----:B--2---:R-:W-:Y:S05]  /*a8e0*/  VIADD R0, R92, 0x80 ;  /* 0x000000805c007836 */ /* 0x004fea0000000000 */
[----:B------:R-:W-:Y:S04]  /*a8f0*/  SHF.R.U32.HI R0, RZ, 0x15, R0 ;  /* 0x00000015ff007819 */ /* 0x000fe80000011600 */
[----:B------:R-:W-:Y:S03]  /*a900*/  LOP3.LUT P0, RZ, R0, 0x3, R177, 0x48, !PT ;  /* 0x0000000300ff7812 */ /* 0x000fe600078048b1 */
[----:B------:R-:W2:Y:S10]  /*a910*/  LDTM.x32 R24, tmem[UR4] ;  /* 0x00000004001879ee */ /* 0x000eb400082c0000 */
[----:B--2---:R-:W-:Y:S05]  /*a920*/  @!P0 BRA `(.L_x_134) ;  /* 0x0000000000408947 */ /* 0x004fea0003800000 */
[----:B------:R-:W2:Y:S01]  /*a930*/  LDCU.64 UR8, c[0x4][0x70] ;  /* 0x01000e00ff0877ac */ /* 0x000ea20008000a00 */
[----:B------:R-:W-:Y:S01]  /*a940*/  MOV R15, 0x0 ;  /* 0x00000000000f7802 */ /* 0x000fe20000000f00 */
[----:B------:R-:W-:Y:S02]  /*a950*/  HFMA2 R12, -RZ, RZ, 0, 5.9604644775390625e-08 ;  /* 0x00000001ff0c7431 */ /* 0x000fe400000001ff */
[----:B-1----:R-:W-:Y:S02]  /*a960*/  IMAD.MOV.U32 R8, RZ, RZ, 0x192 ;  /* 0x00000192ff087424 */ /* 0x002fe400078e00ff */
[----:B------:R-:W-:Y:S01]  /*a970*/  IMAD.MOV.U32 R13, RZ, RZ, RZ ;  /* 0x000000ffff0d7224 */ /* 0x000fe200078e00ff */
[----:B------:R-:W1:Y:S01]  /*a980*/  LDCU.64 UR6, c[0x4][0x78] ;  /* 0x01000f00ff0677ac */ /* 0x000e620008000a00 */
[----:B------:R-:W3:Y:S01]  /*a990*/  LDC.64 R14, c[0x4][R15] ;  /* 0x010000000f0e7b82 */ /* 0x000ee20000000a00 */
[----:B------:R-:W5:Y:S01]  /*a9a0*/  LDCU.64 UR4, c[0x4][0x10] ;  /* 0x01000200ff0477ac */ /* 0x000f620008000a00 */
[----:B--2---:R-:W-:Y:S01]  /*a9b0*/  MOV R5, UR9 ;  /* 0x0000000900057c02 */ /* 0x004fe20008000f00 */
[----:B------:R-:W-:Y:S01]  /*a9c0*/  IMAD.U32 R4, RZ, RZ, UR8 ;  /* 0x00000008ff047e24 */ /* 0x000fe2000f8e00ff */
[----:B-1----:R-:W-:Y:S01]  /*a9d0*/  MOV R7, UR7 ;  /* 0x0000000700077c02 */ /* 0x002fe20008000f00 */
[----:B------:R-:W-:Y:S01]  /*a9e0*/  IMAD.U32 R6, RZ, RZ, UR6 ;  /* 0x00000006ff067e24 */ /* 0x000fe2000f8e00ff */
[----:B-----5:R-:W-:Y:S01]  /*a9f0*/  MOV R11, UR5 ;  /* 0x00000005000b7c02 */ /* 0x020fe20008000f00 */
[----:B------:R-:W-:Y:S02]  /*aa00*/  IMAD.U32 R10, RZ, RZ, UR4 ;  /* 0x00000004ff0a7e24 */ /* 0x000fe4000f8e00ff */
[----:B------:R-:W-:Y:S07]  /*aa10*/  LEPC R20, `(.L_x_134) ;  /* 0x000000001014794e */ /* 0x000fee0000000000 */
[----:B---34-:R-:W-:Y:S05]  /*aa20*/  CALL.ABS.NOINC R14 ;  /* 0x000000000e007343 */ /* 0x018fea0003c00000 */
.L_x_134:
[----:B------:R-:W-:Y:S05]  /*aa30*/  WARPSYNC.ALL ;  /* 0x0000000000007948 */ /* 0x000fea0003800000 */
[----:B------:R-:W-:Y:S11]  /*aa40*/  R2UR UR4, R92 ;  /* 0x000000005c0472ca */ /* 0x000ff600000e0000 */
[----:B------:R-:W-:Y:S02]  /*aa50*/  @!UPT UIADD3 URZ, UPT, UPT, URZ, URZ, URZ ;  /* 0x000000fffffff290 */ /* 0x000fe4000fffe0ff */
[----:B------:R-:W2:Y:S02]  /*aa60*/  LDTM.x32 R56, tmem[UR4+0x80] ;  /* 0x00008004003879ee */ /* 0x000ea400082c0000 */
[----:B--2---:R-:W-:Y:S01]  /*aa70*/  NOP ;  /* 0x0000000000007918 */ /* 0x004fe20000000000 */
.L_x_132:
[----:B-12---:R-:W-:Y:S01]  /*aa80*/  SHF.L.U32 R4, R168, 0x10, RZ ;  /* 0x00000010a8047819 */ /* 0x006fe200000006ff */
[----:B------:R-:W-:Y:S01]  /*aa90*/  FMUL R0, R130, R24 ;  /* 0x0000001882007220 */ /* 0x000fe20000400000 */
[----:B------:R-:W-:Y:S01]  /*aaa0*/  LOP3.LUT R6, R168, 0xffff0000, RZ, 0xc0, !PT ;  /* 0xffff0000a8067812 */ /* 0x000fe200078ec0ff */
[C---:B------:R-:W-:Y:S01]  /*aab0*/  FMUL R3, R130.reuse, R25 ;  /* 0x0000001982037220 */ /* 0x040fe20000400000 */
[----:B------:R-:W-:Y:S01]  /*aac0*/  SHF.L.U32 R7, R169, 0x10, RZ ;  /* 0x00000010a9077819 */ /* 0x000fe200000006ff */
[----:B------:R-:W-:Y:S01]  /*aad0*/  FFMA R0, R133, R4, R0 ;  /* 0x0000000485007223 */ /* 0x000fe20000000000 */
[----:B------:R-:W-:Y:S01]  /*aae0*/  LOP3.LUT R8, R169, 0xffff0000, RZ, 0xc0, !PT ;  /* 0xffff0000a9087812 */ /* 0x000fe200078ec0ff */
[----:B------:R-:W-:Y:S01]  /*aaf0*/  FMUL R4, R130, R26 ;  /* 0x0000001a82047220 */ /* 0x000fe20000400000 */
[C---:B------:R-:W-:Y:S01]  /*ab00*/  SHF.L.U32 R9, R170.reuse, 0x10, RZ ;  /* 0x00000010aa097819 */ /* 0x040fe200000006ff */
[----:B------:R-:W-:Y:S01]  /*ab10*/  FFMA R3, R133, R6, R3 ;  /* 0x0000000685037223 */ /* 0x000fe20000000003 */
[----:B------:R-:W-:Y:S01]  /*ab20*/  LOP3.LUT R10, R170, 0xffff0000, RZ, 0xc0, !PT ;  /* 0xffff0000aa0a7812 */ /* 0x000fe200078ec0ff */
[C---:B------:R-:W-:Y:S01]  /*ab30*/  FMUL R5, R130.reuse, R27 ;  /* 0x0000001b82057220 */ /* 0x040fe20000400000 */
[C---:B------:R-:W-:Y:S01]  /*ab40*/  SHF.L.U32 R11, R171.reuse, 0x10, RZ ;  /* 0x00000010ab0b7819 */ /* 0x040fe200000006ff */
[C---:B------:R-:W-:Y:S01]  /*ab50*/  FMUL R6, R130.reuse, R28 ;  /* 0x0000001c82067220 */ /* 0x040fe20000400000 */
[----:B------:R-:W-:Y:S01]  /*ab60*/  LOP3.LUT R12, R171, 0xffff0000, RZ, 0xc0, !PT ;  /* 0xffff0000ab0c7812 */ /* 0x000fe200078ec0ff */
[----:B------:R-:W-:Y:S01]  /*ab70*/  FFMA R4, R133, R7, R4 ;  /* 0x0000000785047223 */ /* 0x000fe20000000004 */
[----:B------:R-:W-:Y:S01]  /*ab80*/  ISETP.NE.AND P1, PT, R189, R16, PT ;  /* 0x00000010bd00720c */ /* 0x000fe20003f25270 */
[----:B------:R-:W-:Y:S01]  /*ab90*/  FFMA R5, R133, R8, R5 ;  /* 0x0000000885057223 */ /* 0x000fe20000000005 */
[----:B------:R-:W-:Y:S01]  /*aba0*/  F2FP.BF16.F32.PACK_AB R16, R3, R0 ;  /* 0x000000000310723e */ /* 0x000fe200000010ff */
[C---:B------:R-:W-:Y:S01]  /*abb0*/  FMUL R7, R130.reuse, R29 ;  /* 0x0000001d82077220 */ /* 0x040fe20000400000 */
[----:B------:R-:W-:Y:S01]  /*abc0*/  LOP3.LUT R14, R159, 0xffff0000, RZ, 0xc0, !PT ;  /* 0xffff00009f0e7812 */ /* 0x000fe200078ec0ff */
[----:B------:R-:W-:Y:S01]  /*abd0*/  FFMA R6, R133, R9, R6 ;  /* 0x0000000985067223 */ /* 0x000fe20000000006 */
[----:B------:R-:W-:Y:S01]  /*abe0*/  F2FP.BF16.F32.PACK_AB R17, R5, R4 ;  /* 0x000000040511723e */ /* 0x000fe200000010ff */
[----:B------:R-:W-:Y:S01]  /*abf0*/  FMUL R8, R130, R30 ;  /* 0x0000001e82087220 */ /* 0x000fe20000400000 */
[----:B------:R-:W-:Y:S01]  /*ac00*/  ISETP.NE.AND P2, PT, R194, RZ, PT ;  /* 0x000000ffc200720c */ /* 0x000fe20003f45270 */
[----:B------:R-:W-:Y:S01]  /*ac10*/  FMUL R9, R130, R31 ;  /* 0x0000001f82097220 */ /* 0x000fe20000400000 */
[----:B------:R-:W-:Y:S01]  /*ac20*/  ISETP.NE.AND P0, PT, R189, RZ, PT ;  /* 0x000000ffbd00720c */ /* 0x000fe20003f05270 */
[C---:B------:R-:W-:Y:S01]  /*ac30*/  FFMA R7, R133.reuse, R10, R7 ;  /* 0x0000000a85077223 */ /* 0x040fe20000000007 */
[C---:B------:R-:W-:Y:S01]  /*ac40*/  FFMA R8, R133.reuse, R11, R8 ;  /* 0x0000000b85087223 */ /* 0x040fe20000000008 */
[----:B------:R-:W-:Y:S01]  /*ac50*/  SHF.L.U32 R11, R164, 0x10, RZ ;  /* 0x00000010a40b7819 */ /* 0x000fe200000006ff */
[----:B------:R-:W-:Y:S01]  /*ac60*/  FFMA R9, R133, R12, R9 ;  /* 0x0000000c85097223 */ /* 0x000fe20000000009 */
[----:B------:R-:W-:Y:S01]  /*ac70*/  SHF.L.U32 R12, R166, 0x10, RZ ;  /* 0x00000010a60c7819 */ /* 0x000fe200000006ff */
[C---:B------:R-:W-:Y:S01]  /*ac80*/  FMUL R10, R130.reuse, R32 ;  /* 0x00000020820a7220 */ /* 0x040fe20000400000 */
[----:B------:R-:W-:Y:S01]  /*ac90*/  F2FP.BF16.F32.PACK_AB R18, R7, R6 ;  /* 0x000000060712723e */ /* 0x000fe200000010ff */
[----:B------:R-:W-:Y:S01]  /*aca0*/  FMUL R0, R130, R33 ;  /* 0x0000002182007220 */ /* 0x000fe20000400000 */
[----:B------:R-:W-:Y:S01]  /*acb0*/  F2FP.BF16.F32.PACK_AB R19, R9, R8 ;  /* 0x000000080913723e */ /* 0x000fe200000010ff */
[----:B------:R-:W-:Y:S01]  /*acc0*/  FFMA R10, R133, R11, R10 ;  /* 0x0000000b850a7223 */ /* 0x000fe2000000000a */
[----:B------:R-:W-:Y:S01]  /*acd0*/  LOP3.LUT R6, R164, 0xffff0000, RZ, 0xc0, !PT ;  /* 0xffff0000a4067812 */ /* 0x000fe200078ec0ff */
[C---:B------:R-:W-:Y:S01]  /*ace0*/  FMUL R3, R130.reuse, R34 ;  /* 0x0000002282037220 */ /* 0x040fe20000400000 */
[C---:B------:R-:W-:Y:S01]  /*acf0*/  SHF.L.U32 R8, R165.reuse, 0x10, RZ ;  /* 0x00000010a5087819 */ /* 0x040fe200000006ff */
[----:B------:R1:W-:Y:S01]  /*ad00*/  @!P1 STS.128 [R188+0x4000], R16 ;  /* 0x00400010bc009388 */ /* 0x0003e20000000c00 */
[----:B------:R-:W-:Y:S01]  /*ad10*/  LOP3.LUT R7, R165, 0xffff0000, RZ, 0xc0, !PT ;  /* 0xffff0000a5077812 */ /* 0x000fe200078ec0ff */
[----:B------:R-:W-:Y:S01]  /*ad20*/  FMUL R4, R130, R35 ;  /* 0x0000002382047220 */ /* 0x000fe20000400000 */
[----:B------:R-:W-:Y:S01]  /*ad30*/  LOP3.LUT R9, R166, 0xffff0000, RZ, 0xc0, !PT ;  /* 0xffff0000a6097812 */ /* 0x000fe200078ec0ff */
[C---:B------:R-:W-:Y:S01]  /*ad40*/  FMUL R5, R130.reuse, R36 ;  /* 0x0000002482057220 */ /* 0x040fe20000400000 */
[----:B------:R-:W-:Y:S01]  /*ad50*/  LOP3.LUT R11, R167, 0xffff0000, RZ, 0xc0, !PT ;  /* 0xffff0000a70b7812 */ /* 0x000fe200078ec0ff */
[C---:B------:R-:W-:Y:S01]  /*ad60*/  FFMA R0, R133.reuse, R6, R0 ;  /* 0x0000000685007223 */ /* 0x040fe20000000000 */
[C---:B------:R-:W-:Y:S01]  /*ad70*/  FFMA R3, R133.reuse, R8, R3 ;  /* 0x0000000885037223 */ /* 0x040fe20000000003 */
[C---:B------:R-:W-:Y:S01]  /*ad80*/  FFMA R4, R133.reuse, R7, R4 ;  /* 0x0000000785047223 */ /* 0x040fe20000000004 */
[----:B------:R-:W-:Y:S01]  /*ad90*/  FFMA R5, R133, R12, R5 ;  /* 0x0000000c85057223 */ /* 0x000fe20000000005 */
[----:B------:R-:W-:Y:S01]  /*ada0*/  SHF.L.U32 R12, R167, 0x10, RZ ;  /* 0x00000010a70c7819 */ /* 0x000fe200000006ff */
[----:B------:R-:W-:Y:S01]  /*adb0*/  FMUL R6, R130, R37 ;  /* 0x0000002582067220 */ /* 0x000fe20000400000 */
[----:B------:R-:W-:Y:S01]  /*adc0*/  F2FP.BF16.F32.PACK_AB R20, R0, R10 ;  /* 0x0000000a0014723e */ /* 0x000fe200000010ff */
[----:B------:R-:W-:Y:S01]  /*add0*/  FMUL R7, R130, R38 ;  /* 0x0000002682077220 */ /* 0x000fe20000400000 */
[----:B------:R-:W-:Y:S01]  /*ade0*/  F2FP.BF16.F32.PACK_AB R21, R4, R3 ;  /* 0x000000030415723e */ /* 0x000fe200000010ff */
[----:B------:R-:W-:Y:S01]  /*adf0*/  FMUL R8, R130, R39 ;  /* 0x0000002782087220 */ /* 0x000fe20000400000 */
[----:B----4-:R-:W-:Y:S01]  /*ae00*/  SHF.L.U32 R3, R160, 0x10, RZ ;  /* 0x00000010a0037819 */ /* 0x010fe200000006ff */
[C---:B------:R-:W-:Y:S01]  /*ae10*/  FFMA R6, R133.reuse, R9, R6 ;  /* 0x0000000985067223 */ /* 0x040fe20000000006 */
[----:B------:R-:W-:Y:S01]  /*ae20*/  SHF.L.U32 R9, R162, 0x10, RZ ;  /* 0x00000010a2097819 */ /* 0x000fe200000006ff */
[----:B------:R-:W-:Y:S01]  /*ae30*/  FFMA R7, R133, R12, R7 ;  /* 0x0000000c85077223 */ /* 0x000fe20000000007 */
[----:B------:R-:W-:Y:S01]  /*ae40*/  LOP3.LUT R10, R157, 0xffff0000, RZ, 0xc0, !PT ;  /* 0xffff00009d0a7812 */ /* 0x000fe200078ec0ff */
[C---:B------:R-:W-:Y:S01]  /*ae50*/  FFMA R8, R133.reuse, R11, R8 ;  /* 0x0000000b85087223 */ /* 0x040fe20000000008 */
[----:B------:R-:W-:Y:S01]  /*ae60*/  F2FP.BF16.F32.PACK_AB R22, R6, R5 ;  /* 0x000000050616723e */ /* 0x000fe200000010ff */
[----:B------:R-:W-:Y:S01]  /*ae70*/  FMUL R0, R130, R40 ;  /* 0x0000002882007220 */ /* 0x000fe20000400000 */
[----:B------:R-:W-:Y:S01]  /*ae80*/  LOP3.LUT R6, R160, 0xffff0000, RZ, 0xc0, !PT ;  /* 0xffff0000a0067812 */ /* 0x000fe200078ec0ff */
[----:B------:R-:W-:Y:S01]  /*ae90*/  FMUL R4, R130, R42 ;  /* 0x0000002a82047220 */ /* 0x000fe20000400000 */
[----:B------:R-:W-:Y:S01]  /*aea0*/  F2FP.BF16.F32.PACK_AB R23, R8, R7 ;  /* 0x000000070817723e */ /* 0x000fe200000010ff */
[----:B------:R-:W-:Y:S01]  /*aeb0*/  FFMA R0, R133, R3, R0 ;  /* 0x0000000385007223 */ /* 0x000fe20000000000 */
[C---:B------:R-:W-:Y:S01]  /*aec0*/  SHF.L.U32 R7, R161.reuse, 0x10, RZ ;  /* 0x00000010a1077819 */ /* 0x040fe200000006ff */
[C---:B------:R-:W-:Y:S01]  /*aed0*/  FMUL R3, R130.reuse, R41 ;  /* 0x0000002982037220 */ /* 0x040fe20000400000 */
[----:B------:R-:W-:Y:S01]  /*aee0*/  LOP3.LUT R8, R161, 0xffff0000, RZ, 0xc0, !PT ;  /* 0xffff0000a1087812 */ /* 0x000fe200078ec0ff */
[----:B------:R-:W-:Y:S01]  /*aef0*/  FMUL R5, R130, R43 ;  /* 0x0000002b82057220 */ /* 0x000fe20000400000 */
[----:B------:R-:W-:Y:S01]  /*af00*/  LOP3.LUT R12, R158, 0xffff0000, RZ, 0xc0, !PT ;  /* 0xffff00009e0c7812 */ /* 0x000fe200078ec0ff */
[----:B------:R-:W-:Y:S01]  /*af10*/  FFMA R3, R133, R6, R3 ;  /* 0x0000000685037223 */ /* 0x000fe20000000003 */
[----:B------:R-:W-:Y:S01]  /*af20*/  SHF.L.U32 R11, R159, 0x10, RZ ;  /* 0x000000109f0b7819 */ /* 0x000fe200000006ff */
[C---:B------:R-:W-:Y:S01]  /*af30*/  FFMA R4, R133.reuse, R7, R4 ;  /* 0x0000000785047223 */ /* 0x040fe20000000004 */
        /* <DEDUP_REMOVED lines=60> */
[----:B------:R-:W-:Y:S01]  /*b300*/  FFMA R5, R133, R12, R5 ;  /* 0x0000000c85057223 */ /* 0x000fe20000000005 */
[----:B------:R-:W-:Y:S01]  /*b310*/  SHF.L.U32 R12, R155, 0x10, RZ ;  /* 0x000000109b0c7819 */ /* 0x000fe200000006ff */
[----:B------:R-:W-:Y:S01]  /*b320*/  FMUL R6, R130, R61 ;  /* 0x0000003d82067220 */ /* 0x000fe20000400000 */
[----:B------:R-:W-:Y:S01]  /*b330*/  F2FP.BF16.F32.PACK_AB R89, R4, R3 ;  /* 0x000000030459723e */ /* 0x000fe200000010ff */
[----:B------:R-:W-:Y:S01]  /*b340*/  FMUL R7, R130, R62 ;  /* 0x0000003e82077220 */ /* 0x000fe20000400000 */
[----:B------:R-:W-:Y:S01]  /*b350*/  SHF.L.U32 R3, R148, 0x10, RZ ;  /* 0x0000001094037819 */ /* 0x000fe200000006ff */
[----:B------:R-:W-:Y:S01]  /*b360*/  FMUL R8, R130, R63 ;  /* 0x0000003f82087220 */ /* 0x000fe20000400000 */
[----:B------:R-:W-:Y:S01]  /*b370*/  LOP3.LUT R14, R147, 0xffff0000, RZ, 0xc0, !PT ;  /* 0xffff0000930e7812 */ /* 0x000fe200078ec0ff */
        /* <DEDUP_REMOVED lines=8> */
[----:B------:R1:W-:Y:S01]  /*b400*/  @!P1 STS.128 [R195+0x4010], R20 ;  /* 0x00401014c3009388 */ /* 0x0003e20000000c00 */
[----:B------:R-:W-:Y:S01]  /*b410*/  F2FP.BF16.F32.PACK_AB R91, R8, R7 ;  /* 0x00000007085b723e */ /* 0x000fe200000010ff */
[----:B------:R-:W-:Y:S01]  /*b420*/  FFMA R0, R133, R3, R0 ;  /* 0x0000000385007223 */ /* 0x000fe20000000000 */
[C---:B------:R-:W-:Y:S01]  /*b430*/  SHF.L.U32 R7, R149.reuse, 0x10, RZ ;  /* 0x0000001095077819 */ /* 0x040fe200000006ff */
[C---:B------:R-:W-:Y:S01]  /*b440*/  FMUL R3, R130.reuse, R65 ;  /* 0x0000004182037220 */ /* 0x040fe20000400000 */
[----:B------:R-:W-:Y:S01]  /*b450*/  LOP3.LUT R8, R149, 0xffff0000, RZ, 0xc0, !PT ;  /* 0xffff000095087812 */ /* 0x000fe200078ec0ff */
[C---:B------:R-:W-:Y:S01]  /*b460*/  FMUL R4, R130.reuse, R66 ;  /* 0x0000004282047220 */ /* 0x040fe20000400000 */
[----:B------:R-:W-:Y:S01]  /*b470*/  SHF.L.U32 R11, R147, 0x10, RZ ;  /* 0x00000010930b7819 */ /* 0x000fe200000006ff */
[C---:B------:R-:W-:Y:S01]  /*b480*/  FMUL R5, R130.reuse, R67 ;  /* 0x0000004382057220 */ /* 0x040fe20000400000 */
[C---:B------:R-:W-:Y:S01]  /*b490*/  FFMA R3, R133.reuse, R6, R3 ;  /* 0x0000000685037223 */ /* 0x040fe20000000003 */
[C---:B------:R-:W-:Y:S01]  /*b4a0*/  FFMA R4, R133.reuse, R7, R4 ;  /* 0x0000000785047223 */ /* 0x040fe20000000004 */
[----:B------:R-:W-:Y:S01]  /*b4b0*/  FMUL R6, R130, R68 ;  /* 0x0000004482067220 */ /* 0x000fe20000400000 */
[----:B------:R-:W-:Y:S01]  /*b4c0*/  FFMA R5, R133, R8, R5 ;  /* 0x0000000885057223 */ /* 0x000fe20000000005 */
[----:B------:R-:W-:Y:S01]  /*b4d0*/  LOP3.LUT R8, R150, 0xffff0000, RZ, 0xc0, !PT ;  /* 0xffff000096087812 */ /* 0x000fe200078ec0ff */
[C---:B------:R-:W-:Y:S01]  /*b4e0*/  FMUL R7, R130.reuse, R69 ;  /* 0x0000004582077220 */ /* 0x040fe20000400000 */
[----:B--2---:R-:W-:Y:S01]  /*b4f0*/  F2FP.BF16.F32.PACK_AB R16, R3, R0 ;  /* 0x000000000310723e */ /* 0x004fe200000010ff */
[----:B------:R2:W-:Y:S01]  /*b500*/  @!P1 STS.128 [R188+0x5000], R88 ;  /* 0x00500058bc009388 */ /* 0x0005e20000000c00 */
[----:B------:R-:W-:Y:S01]  /*b510*/  F2FP.BF16.F32.PACK_AB R17, R5, R4 ;  /* 0x000000040511723e */ /* 0x000fe200000010ff */
[----:B------:R-:W-:Y:S01]  /*b520*/  FFMA R6, R133, R9, R6 ;  /* 0x0000000985067223 */ /* 0x000fe20000000006 */
[----:B------:R-:W-:Y:S01]  /*b530*/  SHF.L.U32 R5, R151, 0x10, RZ ;  /* 0x0000001097057819 */ /* 0x000fe200000006ff */
[----:B------:R-:W-:Y:S01]  /*b540*/  FFMA R7, R133, R8, R7 ;  /* 0x0000000885077223 */ /* 0x000fe20000000007 */
[----:B------:R-:W-:Y:S01]  /*b550*/  LOP3.LUT R8, R151, 0xffff0000, RZ, 0xc0, !PT ;  /* 0xffff000097087812 */ /* 0x000fe200078ec0ff */
[----:B------:R-:W-:Y:S01]  /*b560*/  FMUL R0, R130, R70 ;  /* 0x0000004682007220 */ /* 0x000fe20000400000 */
[----:B------:R-:W-:Y:S01]  /*b570*/  SHF.L.U32 R9, R140, 0x10, RZ ;  /* 0x000000108c097819 */ /* 0x000fe200000006ff */
[C---:B------:R-:W-:Y:S01]  /*b580*/  FMUL R3, R130.reuse, R71 ;  /* 0x0000004782037220 */ /* 0x040fe20000400000 */
[----:B------:R-:W-:Y:S01]  /*b590*/  F2FP.BF16.F32.PACK_AB R18, R7, R6 ;  /* 0x000000060712723e */ /* 0x000fe200000010ff */
[----:B------:R-:W-:Y:S01]  /*b5a0*/  FMUL R4, R130, R72 ;  /* 0x0000004882047220 */ /* 0x000fe20000400000 */
        /* <DEDUP_REMOVED lines=15> */
[C---:B------:R-:W-:Y:S01]  /*b6a0*/  FMUL R0, R130.reuse, R76 ;  /* 0x0000004c82007220 */ /* 0x040fe20000400000 */
[----:B-1----:R-:W-:Y:S01]  /*b6b0*/  F2FP.BF16.F32.PACK_AB R20, R5, R4 ;  /* 0x000000040514723e */ /* 0x002fe200000010ff */
[C---:B------:R-:W-:Y:S01]  /*b6c0*/  FMUL R3, R130.reuse, R77 ;  /* 0x0000004d82037220 */ /* 0x040fe20000400000 */
[----:B------:R-:W-:Y:S01]  /*b6d0*/  F2FP.BF16.F32.PACK_AB R21, R7, R6 ;  /* 0x000000060715723e */ /* 0x000fe200000010ff */
[----:B------:R2:W-:Y:S01]  /*b6e0*/  @!P1 STS.128 [R198+0x5010], R16 ;  /* 0x00501010c6009388 */ /* 0x0005e20000000c00 */
[----:B------:R-:W-:Y:S01]  /*b6f0*/  SHF.L.U32 R7, R143, 0x10, RZ ;  /* 0x000000108f077819 */ /* 0x000fe200000006ff */
[----:B------:R-:W-:Y:S01]  /*b700*/  FFMA R0, R133, R8, R0 ;  /* 0x0000000885007223 */ /* 0x000fe20000000000 */
[----:B------:R-:W-:Y:S01]  /*b710*/  LOP3.LUT R8, R143, 0xffff0000, RZ, 0xc0, !PT ;  /* 0xffff00008f087812 */ /* 0x000fe200078ec0ff */
        /* <DEDUP_REMOVED lines=28> */
[----:B------:R-:W-:Y:S02]  /*b8e0*/  F2FP.BF16.F32.PACK_AB R12, R0, R6 ;  /* 0x00000006000c723e */ /* 0x000fe400000010ff */
[----:B------:R-:W-:Y:S02]  /*b8f0*/  F2FP.BF16.F32.PACK_AB R13, R7, R3 ;  /* 0x00000003070d723e */ /* 0x000fe400000010ff */
[----:B------:R-:W-:Y:S02]  /*b900*/  F2FP.BF16.F32.PACK_AB R14, R5, R4 ;  /* 0x00000004050e723e */ /* 0x000fe400000010ff */
[----:B------:R-:W-:Y:S02]  /*b910*/  F2FP.BF16.F32.PACK_AB R15, R9, R8 ;  /* 0x00000008090f723e */ /* 0x000fe400000010ff */
[----:B------:R-:W-:Y:S02]  /*b920*/  MOV R0, UR46 ;  /* 0x0000002e00007c02 */ /* 0x000fe40008000f00 */
[----:B------:R-:W-:Y:S01]  /*b930*/  @P2 SHF.L.U32 R5, RZ, 0x1f, RZ ;  /* 0x0000001fff052819 */ /* 0x000fe200000006ff */
[----:B------:R2:W-:Y:S01]  /*b940*/  @!P1 STS.128 [R195+0x5010], R12 ;  /* 0x0050100cc3009388 */ /* 0x0005e20000000c00 */
[----:B------:R-:W-:Y:S04]  /*b950*/  @P2 LEA R0, R0, UR44, 0x3 ;  /* 0x0000002c00002c11 */ /* 0x000fe8000f8e18ff */
[----:B------:R-:W-:Y:S02]  /*b960*/  @P2 IADD3 R3, PT, PT, R0, 0x50, RZ ;  /* 0x0000005000032810 */ /* 0x000fe40007ffe0ff */
[----:B------:R-:W-:Y:S01]  /*b970*/  LEA R0, R137, UR44, 0x3 ;  /* 0x0000002c89007c11 */ /* 0x000fe2000f8e18ff */
[----:B------:R-:W-:Y:S01]  /*b980*/  @!PT LDS RZ, [RZ] ;  /* 0x00000000fffff984 */ /* 0x000fe20000000800 */
[----:B------:R-:W-:Y:S01]  /*b990*/  @!PT LDS RZ, [RZ] ;  /* 0x00000000fffff984 */ /* 0x000fe20000000800 */
[----:B------:R-:W-:Y:S01]  /*b9a0*/  @!PT LDS RZ, [RZ] ;  /* 0x00000000fffff984 */ /* 0x000fe20000000800 */
[----:B------:R-:W-:Y:S01]  /*b9b0*/  @!PT LDS RZ, [RZ] ;  /* 0x00000000fffff984 */ /* 0x000fe20000000800 */
[----:B------:R1:W-:Y:S06]  /*b9c0*/  MEMBAR.ALL.CTA ;  /* 0x0000000000007992 */ /* 0x0003ec0000008000 */
[----:B-1----:R-:W1:Y:S02]  /*b9d0*/  FENCE.VIEW.ASYNC.S ;  /* 0x00000000000073c6 */ /* 0x002e640000000000 */
[----:B------:R-:W-:Y:S05]  /*b9e0*/  WARPSYNC.ALL ;  /* 0x0000000000007948 */ /* 0x000fea0003800000 */
[----:B------:R-:W-:Y:S01]  /*b9f0*/  BSSY.RECONVERGENT B0, `(.L_x_135) ;  /* 0x0000010000007945 */ /* 0x000fe20003800200 */
[----:B------:R-:W-:Y:S01]  /*ba00*/  @P2 PRMT R3, R200, 0x654, R3 ;  /* 0x00000654c8032816 */ /* 0x000fe20000000003 */
[----:B-1----:R-:W-:Y:S06]  /*ba10*/  BAR.SYNC.DEFER_BLOCKING 0x1, 0x80 ;  /* 0x0042000000007b1d */ /* 0x002fec0000010000 */
[----:B------:R-:W-:Y:S05]  /*ba20*/  @P0 BRA `(.L_x_136) ;  /* 0x0000000000300947 */ /* 0x000fea0003800000 */
[----:B------:R-:W-:Y:S02]  /*ba30*/  UIADD3 UR4, UP0, UPT, UR54, 0xa80, URZ ;  /* 0x00000a8036047890 */ /* 0x000fe4000ff1e0ff */
[----:B------:R-:W-:Y:S02]  /*ba40*/  UIADD3 UR48, UPT, UPT, UR44, 0x4200, URZ ;  /* 0x000042002c307890 */ /* 0x000fe4000fffe0ff */
[----:B------:R-:W-:Y:S01]  /*ba50*/  UIADD3.X UR5, UPT, UPT, URZ, UR55, URZ, UP0, !UPT ;  /* 0x00000037ff057290 */ /* 0x000fe200087fe4ff */
[----:B------:R-:W-:Y:S01]  /*ba60*/  UMOV UR51, UR36 ;  /* 0x0000002400337c82 */ /* 0x000fe20008000000 */
[----:B------:R-:W-:Y:S02]  /*ba70*/  UIADD3 UR9, UPT, UPT, UR49, 0x80, URZ ;  /* 0x0000008031097890 */ /* 0x000fe4000fffe0ff */
[----:B------:R-:W-:Y:S01]  /*ba80*/  UIADD3 UR8, UPT, UPT, UR44, 0x5200, URZ ;  /* 0x000052002c087890 */ /* 0x000fe2000fffe0ff */
[----:B------:R-:W-:Y:S01]  /*ba90*/  UMOV UR10, UR50 ;  /* 0x00000032000a7c82 */ /* 0x000fe20008000000 */
[----:B------:R-:W-:Y:S03]  /*baa0*/  UMOV UR11, UR36 ;  /* 0x00000024000b7c82 */ /* 0x000fe60008000000 */
[----:B------:R1:W-:Y:S04]  /*bab0*/  UTMASTG.3D [UR48], [UR4] ;  /* 0x00000030040073b5 */ /* 0x0003e80008010000 */
[----:B------:R1:W-:Y:S01]  /*bac0*/  UTMASTG.3D [UR8], [UR4] ;  /* 0x00000008040073b5 */ /* 0x0003e20008010000 */
[----:B------:R0:W-:Y:S01]  /*bad0*/  UTMACMDFLUSH ;  /* 0x00000000000079b7 */ /* 0x0001e20000000000 */
[----:B-1----:R-:W-:Y:S04]  /*bae0*/  DEPBAR.LE SB0, 0x1 ;  /* 0x000080400000791a */ /* 0x002fe80000000000 */
.L_x_136:
[----:B------:R-:W-:Y:S05]  /*baf0*/  BSYNC.RECONVERGENT B0 ;  /* 0x0000000000007941 */ /* 0x000fea0003800200 */
.L_x_135:
[----:B------:R-:W-:Y:S01]  /*bb00*/  BAR.SYNC.DEFER_BLOCKING 0x1, 0x80 ;  /* 0x0042000000007b1d */ /* 0x000fe20000010000 */
[----:B------:R-:W-:Y:S01]  /*bb10*/  UIADD3 UR4, UPT, UPT, UR46, 0x1, URZ ;  /* 0x000000012e047890 */ /* 0x000fe2000fffe0ff */
[----:B--2---:R-:W-:Y:S03]  /*bb20*/  HFMA2 R16, -RZ, RZ, 0, 0 ;  /* 0x00000000ff107431 */ /* 0x004fe600000001ff */
[----:B------:R-:W-:Y:S04]  /*bb30*/  UISETP.NE.AND UP0, UPT, UR4, 0x4, UPT ;  /* 0x000000040400788c */ /* 0x000fe8000bf05270 */
[----:B------:R-:W-:Y:S01]  /*bb40*/  USEL UR47, UR4, URZ, UP0 ;  /* 0x000000ff042f7287 */ /* 0x000fe20008000000 */
[----:B------:R1:W-:Y:S01]  /*bb50*/  @P2 SYNCS.ARRIVE.TRANS64.RED.A1T0 RZ, [R3+URZ], RZ ;  /* 0x000000ff03ff29a7 */ /* 0x0003e200081004ff */
[----:B------:R-:W-:Y:S01]  /*bb60*/  BSSY B1, `(.L_x_137) ;  /* 0x000001e000017945 */ /* 0x000fe20003800000 */
[----:B------:R-:W2:Y:S02]  /*bb70*/  @P2 SYNCS.PHASECHK.TRANS64.TRYWAIT P0, [R0+URZ+0x30], R5 ;  /* 0x00003005000025a7 */ /* 0x000ea400080011ff */
        /* <DEDUP_REMOVED lines=13> */
.L_x_140:
[----:B------:R-:W-:Y:S05]  /*bc50*/  BSYNC B0 ;  /* 0x0000000000007941 */ /* 0x000fea0003800000 */
.L_x_139:
[----:B------:R-:W-:Y:S01]  /*bc60*/  ISETP.NE.AND P0, PT, R199, RZ, PT ;  /* 0x000000ffc700720c */ /* 0x000fe20003f05270 */
[----:B------:R-:W-:Y:S11]  /*bc70*/  VIADD R137, R137, 0x1 ;  /* 0x0000000189897836 */ /* 0x000ff60000000000 */
[----:B------:R-:W-:Y:S01]  /*bc80*/  @!UPT UIADD3 URZ, UPT, UPT, URZ, URZ, URZ ;  /* 0x000000fffffff290 */ /* 0x000fe2000fffe0ff */
[----:B------:R2:W4:Y:S04]  /*bc90*/  @P0 LDS.128 R160, [R4+0x20] ;  /* 0x0000200004a00984 */ /* 0x0005280000000c00 */
[----:B------:R2:W1:Y:S04]  /*bca0*/  @P0 LDS.128 R140, [R4+0x1020] ;  /* 0x00102000048c0984 */ /* 0x0004680000000c00 */
[----:B------:R2:W1:Y:S04]  /*bcb0*/  @P0 LDS.128 R168, [R8] ;  /* 0x0000000008a80984 */ /* 0x0004680000000c00 */
[----:B------:R2:W1:Y:S04]  /*bcc0*/  @P0 LDS.128 R152, [R8+0x1000] ;  /* 0x0010000008980984 */ /* 0x0004680000000c00 */
[----:B------:R2:W1:Y:S04]  /*bcd0*/  @P0 LDS.128 R164, [R6+0x10] ;  /* 0x0000100006a40984 */ /* 0x0004680000000c00 */
[----:B------:R2:W1:Y:S04]  /*bce0*/  @P0 LDS.128 R148, [R6+0x1010] ;  /* 0x0010100006940984 */ /* 0x0004680000000c00 */
[----:B------:R2:W1:Y:S04]  /*bcf0*/  @P0 LDS.128 R156, [R3+0x10] ;  /* 0x00001000039c0984 */ /* 0x0004680000000c00 */
[----:B------:R2:W1:Y:S01]  /*bd00*/  @P0 LDS.128 R144, [R3+0x1010] ;  /* 0x0010100003900984 */ /* 0x0004620000000c00 */
[C---:B------:R-:W-:Y:S04]  /*bd10*/  ISETP.NE.AND P0, PT, R137.reuse, 0x4, PT ;  /* 0x000000048900780c */ /* 0x040fe80003f05270 */
[----:B------:R-:W-:Y:S02]  /*bd20*/  SEL R137, R137, RZ, P0 ;  /* 0x000000ff89897207 */ /* 0x000fe40000000000 */
[----:B------:R-:W-:Y:S02]  /*bd30*/  SEL R16, RZ, 0x1, P0 ;  /* 0x00000001ff107807 */ /* 0x000fe40000000000 */
.L_x_138:
[----:B------:R-:W-:Y:S05]  /*bd40*/  BSYNC B1 ;  /* 0x0000000000017941 */ /* 0x000fea0003800000 */
.L_x_137:
[----:B------:R-:W-:Y:S05]  /*bd50*/  VIADD R92, R92, 0x400000 ;  /* 0x004000005c5c7836 */ /* 0x000fea0000000000 */
[----:B-1----:R-:W-:Y:S04]  /*bd60*/  SHF.R.U32.HI R0, RZ, 0x15, R92 ;  /* 0x00000015ff007819 */ /* 0x002fe8000001165c */
[----:B------:R-:W-:Y:S04]  /*bd70*/  LOP3.LUT R18, R0, 0x3, RZ, 0xc0, !PT ;  /* 0x0000000300127812 */ /* 0x000fe800078ec0ff */
[----:B------:R-:W-:Y:S11]  /*bd80*/  ISETP.NE.AND P0, PT, R189, R18, PT ;  /* 0x00000012bd00720c */ /* 0x000ff60003f05270 */
[----:B------:R-:W-:Y:S02]  /*bd90*/  @!UPT UIADD3 URZ, UPT, UPT, URZ, URZ, URZ ;  /* 0x000000fffffff290 */ /* 0x000fe4000fffe0ff */
[----:B------:R-:W-:Y:S05]  /*bda0*/  @P0 BRA `(.L_x_142) ;  /* 0x0000000000bc0947 */ /* 0x000fea0003800000 */
[----:B------:R-:W-:Y:S11]  /*bdb0*/  LOP3.LUT P0, RZ, R0, 0x3, R177, 0x48, !PT ;  /* 0x0000000300ff7812 */ /* 0x000ff600078048b1 */
[----:B------:R-:W-:Y:S02]  /*bdc0*/  @!UPT UIADD3 URZ, UPT, UPT, URZ, URZ, URZ ;  /* 0x000000fffffff290 */ /* 0x000fe4000fffe0ff */
[----:B------:R-:W-:Y:S05]  /*bdd0*/  @!P0 BRA `(.L_x_143) ;  /* 0x0000000000408947 */ /* 0x000fea0003800000 */
[----:B------:R-:W1:Y:S01]  /*bde0*/  LDCU.64 UR8, c[0x4][0x70] ;  /* 0x01000e00ff0877ac */ /* 0x000e620008000a00 */
[----:B------:R-:W-:Y:S01]  /*bdf0*/  MOV R15, 0x0 ;  /* 0x00000000000f7802 */ /* 0x000fe20000000f00 */
[----:B------:R-:W-:Y:S02]  /*be00*/  HFMA2 R12, -RZ, RZ, 0, 5.9604644775390625e-08 ;  /* 0x00000001ff0c7431 */ /* 0x000fe400000001ff */
[----:B--2---:R-:W-:Y:S02]  /*be10*/  IMAD.MOV.U32 R8, RZ, RZ, 0x192 ;  /* 0x00000192ff087424 */ /* 0x004fe400078e00ff */
[----:B------:R-:W-:Y:S01]  /*be20*/  IMAD.MOV.U32 R13, RZ, RZ, RZ ;  /* 0x000000ffff0d7224 */ /* 0x000fe200078e00ff */
[----:B------:R-:W2:Y:S01]  /*be30*/  LDCU.64 UR6, c[0x4][0x78] ;  /* 0x01000f00ff0677ac */ /* 0x000ea20008000a00 */
[----:B------:R-:W3:Y:S01]  /*be40*/  LDC.64 R14, c[0x4][R15] ;  /* 0x010000000f0e7b82 */ /* 0x000ee20000000a00 */
[----:B------:R-:W5:Y:S01]  /*be50*/  LDCU.64 UR4, c[0x4][0x10] ;  /* 0x01000200ff0477ac */ /* 0x000f620008000a00 */
[----:B-1----:R-:W-:Y:S01]  /*be60*/  MOV R5, UR9 ;  /* 0x0000000900057c02 */ /* 0x002fe20008000f00 */
[----:B------:R-:W-:Y:S01]  /*be70*/  IMAD.U32 R4, RZ, RZ, UR8 ;  /* 0x00000008ff047e24 */ /* 0x000fe2000f8e00ff */
[----:B--2---:R-:W-:Y:S01]  /*be80*/  MOV R7, UR7 ;  /* 0x0000000700077c02 */ /* 0x004fe20008000f00 */
[----:B------:R-:W-:Y:S01]  /*be90*/  IMAD.U32 R6, RZ, RZ, UR6 ;  /* 0x00000006ff067e24 */ /* 0x000fe2000f8e00ff */
[----:B-----5:R-:W-:Y:S01]  /*bea0*/  MOV R11, UR5 ;  /* 0x00000005000b7c02 */ /* 0x020fe20008000f00 */
[----:B------:R-:W-:Y:S02]  /*beb0*/  IMAD.U32 R10, RZ, RZ, UR4 ;  /* 0x00000004ff0a7e24 */ /* 0x000fe4000f8e00ff */
[----:B------:R-:W-:Y:S07]  /*bec0*/  LEPC R20, `(.L_x_143) ;  /* 0x000000001014794e */ /* 0x000fee0000000000 */
[----:B---34-:R-:W-:Y:S05]  /*bed0*/  CALL.ABS.NOINC R14 ;  /* 0x000000000e007343 */ /* 0x018fea0003c00000 */
.L_x_143:
[----:B------:R-:W-:Y:S05]  /*bee0*/  WARPSYNC.ALL ;  /* 0x0000000000007948 */ /* 0x000fea0003800000 */
[C---:B------:R-:W-:Y:S01]  /*bef0*/  R2UR UR4, R92.reuse ;  /* 0x000000005c0472ca */ /* 0x040fe200000e0000 */
[----:B------:R-:W-:Y:S05]  /*bf00*/  VIADD R0, R92, 0x80 ;  /* 0x000000805c007836 */ /* 0x000fea0000000000 */
[----:B------:R-:W-:Y:S04]  /*bf10*/  SHF.R.U32.HI R0, RZ, 0x15, R0 ;  /* 0x00000015ff007819 */ /* 0x000fe80000011600 */
[----:B------:R-:W-:Y:S03]  /*bf20*/  LOP3.LUT P0, RZ, R0, 0x3, R177, 0x48, !PT ;  /* 0x0000000300ff7812 */ /* 0x000fe600078048b1 */
[----:B------:R-:W1:Y:S10]  /*bf30*/  LDTM.x32 R24, tmem[UR4] ;  /* 0x00000004001879ee */ /* 0x000e7400082c0000 */
[----:B-1----:R-:W-:Y:S05]  /*bf40*/  @!P0 BRA `(.L_x_144) ;  /* 0x0000000000408947 */ /* 0x002fea0003800000 */
        /* <DEDUP_REMOVED lines=16> */
.L_x_144:
[----:B------:R-:W-:Y:S05]  /*c050*/  WARPSYNC.ALL ;  /* 0x0000000000007948 */ /* 0x000fea0003800000 */
[----:B------:R-:W-:Y:S11]  /*c060*/  R2UR UR4, R92 ;  /* 0x000000005c0472ca */ /* 0x000ff600000e0000 */
[----:B------:R-:W-:Y:S02]  /*c070*/  @!UPT UIADD3 URZ, UPT, UPT, URZ, URZ, URZ ;  /* 0x000000fffffff290 */ /* 0x000fe4000fffe0ff */
[----:B------:R-:W1:Y:S02]  /*c080*/  LDTM.x32 R56, tmem[UR4+0x80] ;  /* 0x00008004003879ee */ /* 0x000e6400082c0000 */
[----:B-1----:R-:W-:Y:S01]  /*c090*/  NOP ;  /* 0x0000000000007918 */ /* 0x002fe20000000000 */
.L_x_142:
[----:B--2---:R-:W-:Y:S01]  /*c0a0*/  SHF.L.U32 R4, R168, 0x10, RZ ;  /* 0x00000010a8047819 */ /* 0x004fe200000006ff */
        /* <DEDUP_REMOVED lines=234> */
[----:B------:R-:W-:Y:S01]  /*cf50*/  LEA R8, R137, UR44, 0x3 ;  /* 0x0000002c89087c11 */ /* 0x000fe2000f8e18ff */
[----:B------:R2:W-:Y:S01]  /*cf60*/  @!P1 STS.128 [R195+0x7010], R12 ;  /* 0x0070100cc3009388 */ /* 0x0005e20000000c00 */
[----:B------:R-:W-:Y:S02]  /*cf70*/  @P2 LEA R0, R0, UR44, 0x3 ;  /* 0x0000002c00002c11 */ /* 0x000fe4000f8e18ff */
[----:B------:R-:W-:Y:S02]  /*cf80*/  @P2 SHF.L.U32 R5, R16, 0x1f, RZ ;  /* 0x0000001f10052819 */ /* 0x000fe400000006ff */
[----:B------:R-:W-:Y:S01]  /*cf90*/  @P2 IADD3 R3, PT, PT, R0, 0x50, RZ ;  /* 0x0000005000032810 */ /* 0x000fe20007ffe0ff */
        /* <DEDUP_REMOVED lines=13> */
[----:B------:R-:W-:Y:S02]  /*d070*/  UIADD3 UR8, UPT, UPT, UR44, 0x6200, URZ ;  /* 0x000062002c087890 */ /* 0x000fe4000fffe0ff */
[----:B------:R-:W-:Y:S01]  /*d080*/  UIADD3.X UR5, UPT, UPT, URZ, UR55, URZ, UP0, !UPT ;  /* 0x00000037ff057290 */ /* 0x000fe200087fe4ff */
[----:B------:R-:W-:Y:S01]  /*d090*/  UMOV UR9, UR49 ;  /* 0x0000003100097c82 */ /* 0x000fe20008000000 */
[----:B------:R-:W-:Y:S01]  /*d0a0*/  UMOV UR11, UR36 ;  /* 0x00000024000b7c82 */ /* 0x000fe20008000000 */
[----:B------:R-:W-:Y:S02]  /*d0b0*/  UIADD3 UR13, UPT, UPT, UR49, 0x80, URZ ;  /* 0x00000080310d7890 */ /* 0x000fe4000fffe0ff */
[----:B------:R-:W-:Y:S01]  /*d0c0*/  UIADD3 UR12, UPT, UPT, UR44, 0x7200, URZ ;  /* 0x000072002c0c7890 */ /* 0x000fe2000fffe0ff */
[----:B------:R-:W-:Y:S03]  /*d0d0*/  UMOV UR15, UR36 ;  /* 0x00000024000f7c82 */ /* 0x000fe60008000000 */
[----:B------:R1:W-:Y:S01]  /*d0e0*/  UTMASTG.3D [UR8], [UR4] ;  /* 0x00000008040073b5 */ /* 0x0003e20008010000 */
[----:B------:R-:W-:Y:S04]  /*d0f0*/  UMOV UR14, UR10 ;  /* 0x0000000a000e7c82 */ /* 0x000fe80008000000 */
[----:B------:R1:W-:Y:S01]  /*d100*/  UTMASTG.3D [UR12], [UR4] ;  /* 0x0000000c040073b5 */ /* 0x0003e20008010000 */
[----:B------:R0:W-:Y:S01]  /*d110*/  UTMACMDFLUSH ;  /* 0x00000000000079b7 */ /* 0x0001e20000000000 */
[----:B-1----:R-:W-:Y:S04]  /*d120*/  DEPBAR.LE SB0, 0x1 ;  /* 0x000080400000791a */ /* 0x002fe80000000000 */
.L_x_146:
[----:B------:R-:W-:Y:S05]  /*d130*/  BSYNC.RECONVERGENT B0 ;  /* 0x0000000000007941 */ /* 0x000fea0003800200 */
.L_x_145:
        /* <DEDUP_REMOVED lines=9> */
[----:B------:R-:W4:Y:S01]  /*d1d0*/  @P2 SYNCS.PHASECHK.TRANS64.TRYWAIT P0, [R8+URZ+0x30], R5 ;  /* 0x00003005080025a7 */ /* 0x000f2200080011ff */
[----:B------:R-:W-:Y:S01]  /*d1e0*/  VIADD R17, R131, UR4 ;  /* 0x0000000483117c36 */ /* 0x000fe20008000000 */
[----:B------:R-:W-:Y:S04]  /*d1f0*/  USEL UR46, UR5, URZ, UP0 ;  /* 0x000000ff052e7287 */ /* 0x000fe80008000000 */
[----:B------:R-:W-:Y:S04]  /*d200*/  SHF.R.U32.HI R10, RZ, 0x15, R17 ;  /* 0x00000015ff0a7819 */ /* 0x000fe80000011611 */
[----:B------:R-:W-:Y:S02]  /*d210*/  LOP3.LUT R18, R10, 0x3, RZ, 0xc0, !PT ;  /* 0x000000030a127812 */ /* 0x000fe400078ec0ff */
[----:B----4-:R-:W-:Y:S01]  /*d220*/  @P2 SEL R138, RZ, 0x1, !P0 ;  /* 0x00000001ff8a2807 */ /* 0x010fe20004000000 */
        /* <DEDUP_REMOVED lines=9> */
[----:B------:R-:W-:Y:S04]  /*d2c0*/  SHF.L.U32 R5, R16, 0x1f, RZ ;  /* 0x0000001f10057819 */ /* 0x000fe800000006ff */
[----:B------:R-:W1:Y:S02]  /*d2d0*/  SYNCS.PHASECHK.TRANS64.TRYWAIT P0, [R8+URZ+0x30], R5 ;  /* 0x00003005080075a7 */ /* 0x000e6400080011ff */
[----:B-1----:R-:W-:Y:S05]  /*d2e0*/  @!P0 BRA `(.L_x_151) ;  /* 0x00000064009c8947 */ /* 0x002fea0003800000 */
.L_x_150:
[----:B------:R-:W-:Y:S05]  /*d2f0*/  BSYNC B0 ;  /* 0x0000000000007941 */ /* 0x000fea0003800000 */
.L_x_149:
[----:B------:R-:W-:Y:S01]  /*d300*/  ISETP.NE.AND P0, PT, R199, RZ, PT ;  /* 0x000000ffc700720c */ /* 0x000fe20003f05270 */
[----:B------:R-:W-:Y:S11]  /*d310*/  VIADD R137, R137, 0x1 ;  /* 0x0000000189897836 */ /* 0x000ff60000000000 */
[----:B------:R-:W-:Y:S01]  /*d320*/  @!UPT UIADD3 URZ, UPT, UPT, URZ, URZ, URZ ;  /* 0x000000fffffff290 */ /* 0x000fe2000fffe0ff */
[----:B------:R4:W2:Y:S04]  /*d330*/  @P0 LDS.128 R160, [R3+0x20] ;  /* 0x0000200003a00984 */ /* 0x0008a80000000c00 */
[----:B------:R4:W2:Y:S04]  /*d340*/  @P0 LDS.128 R140, [R3+0x1020] ;  /* 0x00102000038c0984 */ /* 0x0008a80000000c00 */
[----:B------:R4:W2:Y:S04]  /*d350*/  @P0 LDS.128 R168, [R6] ;  /* 0x0000000006a80984 */ /* 0x0008a80000000c00 */
[----:B------:R4:W2:Y:S04]  /*d360*/  @P0 LDS.128 R152, [R6+0x1000] ;  /* 0x0010000006980984 */ /* 0x0008a80000000c00 */
[----:B------:R4:W2:Y:S04]  /*d370*/  @P0 LDS.128 R164, [R4+0x10] ;  /* 0x0000100004a40984 */ /* 0x0008a80000000c00 */
[----:B------:R4:W2:Y:S04]  /*d380*/  @P0 LDS.128 R148, [R4+0x1010] ;  /* 0x0010100004940984 */ /* 0x0008a80000000c00 */
[----:B------:R4:W2:Y:S04]  /*d390*/  @P0 LDS.128 R156, [R0+0x10] ;  /* 0x00001000009c0984 */ /* 0x0008a80000000c00 */
[----:B------:R4:W2:Y:S01]  /*d3a0*/  @P0 LDS.128 R144, [R0+0x1010] ;  /* 0x0010100000900984 */ /* 0x0008a20000000c00 */
[C---:B------:R-:W-:Y:S04]  /*d3b0*/  ISETP.NE.AND P0, PT, R137.reuse, 0x4, PT ;  /* 0x000000048900780c */ /* 0x040fe80003f05270 */
[----:B-1----:R-:W-:Y:S02]  /*d3c0*/  SEL R5, RZ, 0x1, P0 ;  /* 0x00000001ff057807 */ /* 0x002fe40000000000 */
[----:B------:R-:W-:Y:S02]  /*d3d0*/  SEL R137, R137, RZ, P0 ;  /* 0x000000ff89897207 */ /* 0x000fe40000000000 */
[----:B------:R-:W-:Y:S02]  /*d3e0*/  LOP3.LUT R16, R16, R5, RZ, 0x3c, !PT ;  /* 0x0000000510107212 */ /* 0x000fe400078e3cff */
.L_x_148:
[----:B------:R-:W-:Y:S05]  /*d3f0*/  BSYNC B1 ;  /* 0x0000000000017941 */ /* 0x000fea0003800000 */
.L_x_147:
[----:B------:R-:W-:Y:S11]  /*d400*/  ISETP.NE.AND P0, PT, R189, R18, PT ;  /* 0x00000012bd00720c */ /* 0x000ff60003f05270 */
[----:B------:R-:W-:Y:S02]  /*d410*/  @!UPT UIADD3 URZ, UPT, UPT, URZ, URZ, URZ ;  /* 0x000000fffffff290 */ /* 0x000fe4000fffe0ff */
[----:B------:R-:W-:Y:S05]  /*d420*/  @P0 BRA `(.L_x_152) ;  /* 0x0000000000bc0947 */ /* 0x000fea0003800000 */
[----:B------:R-:W-:Y:S11]  /*d430*/  LOP3.LUT P0, RZ, R10, 0x3, R177, 0x48, !PT ;  /* 0x000000030aff7812 */ /* 0x000ff600078048b1 */
[----:B------:R-:W-:Y:S02]  /*d440*/  @!UPT UIADD3 URZ, UPT, UPT, URZ, URZ, URZ ;  /* 0x000000fffffff290 */ /* 0x000fe4000fffe0ff */
[----:B------:R-:W-:Y:S05]  /*d450*/  @!P0 BRA `(.L_x_153) ;  /* 0x0000000000408947 */ /* 0x000fea0003800000 */
[----:B------:R-:W1:Y:S01]  /*d460*/  LDCU.64 UR8, c[0x4][0x70] ;  /* 0x01000e00ff0877ac */ /* 0x000e620008000a00 */
[----:B--2---:R-:W-:Y:S01]  /*d470*/  MOV R15, 0x0 ;  /* 0x00000000000f7802 */ /* 0x004fe20000000f00 */
[----:B------:R-:W-:Y:S02]  /*d480*/  HFMA2 R12, -RZ, RZ, 0, 5.9604644775390625e-08 ;  /* 0x00000001ff0c7431 */ /* 0x000fe400000001ff */
[----:B------:R-:W-:Y:S02]  /*d490*/  IMAD.MOV.U32 R8, RZ, RZ, 0x192 ;  /* 0x00000192ff087424 */ /* 0x000fe400078e00ff */
[----:B------:R-:W-:Y:S01]  /*d4a0*/  IMAD.MOV.U32 R13, RZ, RZ, RZ ;  /* 0x000000ffff0d7224 */ /* 0x000fe200078e00ff */
[----:B------:R-:W2:Y:S01]  /*d4b0*/  LDCU.64 UR6, c[0x4][0x78] ;  /* 0x01000f00ff0677ac */ /* 0x000ea20008000a00 */
[----:B------:R-:W3:Y:S01]  /*d4c0*/  LDC.64 R14, c[0x4][R15] ;  /* 0x010000000f0e7b82 */ /* 0x000ee20000000a00 */
[----:B------:R-:W5:Y:S01]  /*d4d0*/  LDCU.64 UR4, c[0x4][0x10] ;  /* 0x01000200ff0477ac */ /* 0x000f620008000a00 */
[----:B-1----:R-:W-:Y:S01]  /*d4e0*/  MOV R5, UR9 ;  /* 0x0000000900057c02 */ /* 0x002fe20008000f00 */
[----:B----4-:R-:W-:Y:S01]  /*d4f0*/  IMAD.U32 R4, RZ, RZ, UR8 ;  /* 0x00000008ff047e24 */ /* 0x010fe2000f8e00ff */
[----:B--2---:R-:W-:Y:S01]  /*d500*/  MOV R7, UR7 ;  /* 0x0000000700077c02 */ /* 0x004fe20008000f00 */
[----:B------:R-:W-:Y:S01]  /*d510*/  IMAD.U32 R6, RZ, RZ, UR6 ;  /* 0x00000006ff067e24 */ /* 0x000fe2000f8e00ff */
[----:B-----5:R-:W-:Y:S01]  /*d520*/  MOV R11, UR5 ;  /* 0x00000005000b7c02 */ /* 0x020fe20008000f00 */
[----:B------:R-:W-:Y:S02]  /*d530*/  IMAD.U32 R10, RZ, RZ, UR4 ;  /* 0x00000004ff0a7e24 */ /* 0x000fe4000f8e00ff */
[----:B------:R-:W-:Y:S07]  /*d540*/  LEPC R20, `(.L_x_153) ;  /* 0x000000001014794e */ /* 0x000fee0000000000 */
[----:B---3--:R-:W-:Y:S05]  /*d550*/  CALL.ABS.NOINC R14 ;  /* 0x000000000e007343 */ /* 0x008fea0003c00000 */
.L_x_153:
[----:B------:R-:W-:Y:S05]  /*d560*/  WARPSYNC.ALL ;  /* 0x0000000000007948 */ /* 0x000fea0003800000 */
[C---:B------:R-:W-:Y:S01]  /*d570*/  R2UR UR4, R17.reuse ;  /* 0x00000000110472ca */ /* 0x040fe200000e0000 */
[----:B----4-:R-:W-:Y:S05]  /*d580*/  VIADD R0, R17, 0x80 ;  /* 0x0000008011007836 */ /* 0x010fea0000000000 */
[----:B------:R-:W-:Y:S04]  /*d590*/  SHF.R.U32.HI R0, RZ, 0x15, R0 ;  /* 0x00000015ff007819 */ /* 0x000fe80000011600 */
[----:B------:R-:W-:Y:S03]  /*d5a0*/  LOP3.LUT P0, RZ, R0, 0x3, R177, 0x48, !PT ;  /* 0x0000000300ff7812 */ /* 0x000fe600078048b1 */
[----:B------:R-:W1:Y:S10]  /*d5b0*/  LDTM.x32 R24, tmem[UR4] ;  /* 0x00000004001879ee */ /* 0x000e7400082c0000 */
[----:B-1----:R-:W-:Y:S05]  /*d5c0*/  @!P0 BRA `(.L_x_154) ;  /* 0x0000000000408947 */ /* 0x002fea0003800000 */
[----:B------:R-:W1:Y:S01]  /*d5d0*/  LDCU.64 UR8, c[0x4][0x70] ;  /* 0x01000e00ff0877ac */ /* 0x000e620008000a00 */
[----:B--2---:R-:W-:Y:S01]  /*d5e0*/  MOV R15, 0x0 ;  /* 0x00000000000f7802 */ /* 0x004fe20000000f00 */
[----:B------:R-:W-:Y:S02]  /*d5f0*/  HFMA2 R12, -RZ, RZ, 0, 5.9604644775390625e-08 ;  /* 0x00000001ff0c7431 */ /* 0x000fe400000001ff */
[----:B------:R-:W-:Y:S02]  /*d600*/  IMAD.MOV.U32 R8, RZ, RZ, 0x192 ;  /* 0x00000192ff087424 */ /* 0x000fe400078e00ff */
[----:B------:R-:W-:Y:S01]  /*d610*/  IMAD.MOV.U32 R13, RZ, RZ, RZ ;  /* 0x000000ffff0d7224 */ /* 0x000fe200078e00ff */
[----:B------:R-:W2:Y:S01]  /*d620*/  LDCU.64 UR6, c[0x4][0x78] ;  /* 0x01000f00ff0677ac */ /* 0x000ea20008000a00 */
[----:B------:R-:W4:Y:S01]  /*d630*/  LDC.64 R14, c[0x4][R15] ;  /* 0x010000000f0e7b82 */ /* 0x000f220000000a00 */
        /* <DEDUP_REMOVED lines=9> */
.L_x_154:
[----:B------:R-:W-:Y:S05]  /*d6d0*/  WARPSYNC.ALL ;  /* 0x0000000000007948 */ /* 0x000fea0003800000 */
[----:B------:R-:W-:Y:S11]  /*d6e0*/  R2UR UR4, R17 ;  /* 0x00000000110472ca */ /* 0x000ff600000e0000 */
[----:B------:R-:W-:Y:S02]  /*d6f0*/  @!UPT UIADD3 URZ, UPT, UPT, URZ, URZ, URZ ;  /* 0x000000fffffff290 */ /* 0x000fe4000fffe0ff */
[----:B------:R-:W1:Y:S02]  /*d700*/  LDTM.x32 R56, tmem[UR4+0x80] ;  /* 0x00008004003879ee */ /* 0x000e6400082c0000 */
[----:B-1----:R-:W-:Y:S01]  /*d710*/  NOP ;  /* 0x0000000000007918 */ /* 0x002fe20000000000 */
.L_x_152:
[----:B--2-4-:R-:W-:Y:S01]  /*d720*/  SHF.L.U32 R4, R168, 0x10, RZ ;  /* 0x00000010a8047819 */ /* 0x014fe200000006ff */
        /* <DEDUP_REMOVED lines=39> */
[----:B------:R1:W-:Y:S01]  /*d9a0*/  @!P1 STS.128 [R188], R20 ;  /* 0x00000014bc009388 */ /* 0x0003e20000000c00 */
        /* <DEDUP_REMOVED lines=15> */
[----:B------:R-:W-:Y:S01]  /*daa0*/  SHF.L.U32 R3, R160, 0x10, RZ ;  /* 0x00000010a0037819 */ /* 0x000fe200000006ff */
        /* <DEDUP_REMOVED lines=194> */
[----:B------:R-:W-:Y:S01]  /*e6d0*/  UIADD3 UR4, UPT, UPT, UR44, 0x200, URZ ;  /* 0x000002002c047890 */ /* 0x000fe2000fffe0ff */
[----:B------:R-:W-:Y:S01]  /*e6e0*/  UMOV UR51, UR36 ;  /* 0x0000002400337c82 */ /* 0x000fe20008000000 */
[----:B------:R-:W-:Y:S02]  /*e6f0*/  UIADD3 UR9, UPT, UPT, UR49, 0x80, URZ ;  /* 0x0000008031097890 */ /* 0x000fe4000fffe0ff */
[----:B------:R-:W-:Y:S02]  /*e700*/  UIADD3 UR8, UPT, UPT, UR44, 0x1200, URZ ;  /* 0x000012002c087890 */ /* 0x000fe4000fffe0ff */
[----:B------:R-:W-:Y:S01]  /*e710*/  MOV R181, UR4 ;  /* 0x0000000400b57c02 */ /* 0x000fe20008000f00 */
[----:B------:R-:W-:Y:S01]  /*e720*/  UIADD3 UR4, UP0, UPT, UR54, 0xa80, URZ ;  /* 0x00000a8036047890 */ /* 0x000fe2000ff1e0ff */
[----:B------:R-:W-:Y:S02]  /*e730*/  UMOV UR10, UR50 ;  /* 0x00000032000a7c82 */ /* 0x000fe40008000000 */
[----:B------:R-:W-:Y:S01]  /*e740*/  R2UR UR48, R181 ;  /* 0x00000000b53072ca */ /* 0x000fe200000e0000 */
[----:B------:R-:W-:Y:S01]  /*e750*/  UIADD3.X UR5, UPT, UPT, URZ, UR55, URZ, UP0, !UPT ;  /* 0x00000037ff057290 */ /* 0x000fe200087fe4ff */
[----:B------:R-:W-:Y:S11]  /*e760*/  UMOV UR11, UR36 ;  /* 0x00000024000b7c82 */ /* 0x000ff60008000000 */
[----:B------:R1:W-:Y:S01]  /*e770*/  UTMASTG.3D [UR48], [UR4] ;  /* 0x00000030040073b5 */ /* 0x0003e20008010000 */
[----:B------:R1:W-:Y:S01]  /*e780*/  UTMASTG.3D [UR8], [UR4] ;  /* 0x00000008040073b5 */ /* 0x0003e20008010000 */
[----:B------:R0:W-:Y:S01]  /*e790*/  UTMACMDFLUSH ;  /* 0x00000000000079b7 */ /* 0x0001e20000000000 */
[----:B-1----:R-:W-:Y:S04]  /*e7a0*/  DEPBAR.LE SB0, 0x1 ;  /* 0x000080400000791a */ /* 0x002fe80000000000 */
.L_x_156:
[----:B------:R-:W-:Y:S05]  /*e7b0*/  BSYNC.RECONVERGENT B0 ;  /* 0x0000000000007941 */ /* 0x000fea0003800200 */
.L_x_155:
[----:B------:R-:W-:Y:S01]  /*e7c0*/  BAR.SYNC.DEFER_BLOCKING 0x1, 0x80 ;  /* 0x0042000000007b1d */ /* 0x000fe20000010000 */
[----:B------:R-:W-:Y:S04]  /*e7d0*/  UIADD3 UR4, UPT, UPT, UR46, 0x1, URZ ;  /* 0x000000012e047890 */ /* 0x000fe8000fffe0ff */
[----:B------:R-:W-:Y:S04]  /*e7e0*/  UISETP.NE.AND UP0, UPT, UR4, 0x4, UPT ;  /* 0x000000040400788c */ /* 0x000fe8000bf05270 */
[----:B------:R-:W-:Y:S01]  /*e7f0*/  USEL UR47, UR4, URZ, UP0 ;  /* 0x000000ff042f7287 */ /* 0x000fe20008000000 */
[----:B------:R1:W-:Y:S01]  /*e800*/  @P2 SYNCS.ARRIVE.TRANS64.RED.A1T0 RZ, [R3+URZ], RZ ;  /* 0x000000ff03ff29a7 */ /* 0x0003e200081004ff */
[----:B------:R-:W-:Y:S01]  /*e810*/  BSSY B1, `(.L_x_157) ;  /* 0x000001f000017945 */ /* 0x000fe20003800000 */
[----:B------:R-:W4:Y:S02]  /*e820*/  @P2 SYNCS.PHASECHK.TRANS64.TRYWAIT P0, [R8+URZ+0x30], R5 ;  /* 0x00003005080025a7 */ /* 0x000f2400080011ff */
        /* <DEDUP_REMOVED lines=13> */
.L_x_160:
[----:B------:R-:W-:Y:S05]  /*e900*/  BSYNC B0 ;  /* 0x0000000000007941 */ /* 0x000fea0003800000 */
.L_x_159:
        /* <DEDUP_REMOVED lines=15> */
.L_x_158:
[----:B------:R-:W-:Y:S05]  /*ea00*/  BSYNC B1 ;  /* 0x0000000000017941 */ /* 0x000fea0003800000 */
.L_x_157:
[----:B------:R-:W-:Y:S05]  /*ea10*/  VIADD R17, R17, 0x400000 ;  /* 0x0040000011117836 */ /* 0x000fea0000000000 */
[----:B----4-:R-:W-:Y:S04]  /*ea20*/  SHF.R.U32.HI R0, RZ, 0x15, R17 ;  /* 0x00000015ff007819 */ /* 0x010fe80000011611 */
        /* <DEDUP_REMOVED lines=23> */
.L_x_163:
        /* <DEDUP_REMOVED lines=23> */
.L_x_164:
[----:B------:R-:W-:Y:S05]  /*ed10*/  WARPSYNC.ALL ;  /* 0x0000000000007948 */ /* 0x000fea0003800000 */
[----:B------:R-:W-:Y:S11]  /*ed20*/  R2UR UR4, R17 ;  /* 0x00000000110472ca */ /* 0x000ff600000e0000 */
[----:B------:R-:W-:Y:S02]  /*ed30*/  @!UPT UIADD3 URZ, UPT, UPT, URZ, URZ, URZ ;  /* 0x000000fffffff290 */ /* 0x000fe4000fffe0ff */
[----:B------:R-:W1:Y:S02]  /*ed40*/  LDTM.x32 R56, tmem[UR4+0x80] ;  /* 0x00008004003879ee */ /* 0x000e6400082c0000 */
[----:B-1----:R-:W-:Y:S01]  /*ed50*/  NOP ;  /* 0x0000000000007918 */ /* 0x002fe20000000000 */
.L_x_162:
        /* <DEDUP_REMOVED lines=235> */
[----:B------:R-:W-:Y:S01]  /*fc10*/  @P2 SHF.L.U32 R5, R16, 0x1f, RZ ;  /* 0x0000001f10052819 */ /* 0x000fe200000006ff */
        /* <DEDUP_REMOVED lines=29> */
.L_x_166:
[----:B------:R-:W-:Y:S05]  /*fdf0*/  BSYNC.RECONVERGENT B0 ;  /* 0x0000000000007941 */ /* 0x000fea0003800200 */
.L_x_165:
[----:B------:R-:W-:Y:S01]  /*fe00*/  BAR.SYNC.DEFER_BLOCKING 0x1, 0x80 ;  /* 0x0042000000007b1d */ /* 0x000fe20000010000 */
[----:B------:R-:W-:Y:S02]  /*fe10*/  UISETP.NE.AND UP0, UPT, UR43, URZ, UPT ;  /* 0x000000ff2b00728c */ /* 0x000fe4000bf05270 */
[----:B------:R-:W-:Y:S02]  /*fe20*/  UIADD3 UR5, UPT, UPT, UR47, 0x1, URZ ;  /* 0x000000012f057890 */ /* 0x000fe4000fffe0ff */
[----:B------:R-:W-:Y:S02]  /*fe30*/  USEL UR4, URZ, 0x60, !UP0 ;  /* 0x00000060ff047887 */ /* 0x000fe4000c000000 */
[----:B------:R-:W-:Y:S02]  /*fe40*/  UISETP.NE.AND UP0, UPT, UR5, 0x4, UPT ;  /* 0x000000040500788c */ /* 0x000fe4000bf05270 */
[----:B------:R-:W-:Y:S02]  /*fe50*/  UIADD3 UR49, UPT, UPT, UR52, UR4, URZ ;  /* 0x0000000434317290 */ /* 0x000fe4000fffe0ff */
[----:B------:R-:W-:Y:S01]  /*fe60*/  VIADD R131, R131, UR4 ;  /* 0x0000000483837c36 */ /* 0x000fe20008000000 */
[----:B------:R-:W-:Y:S04]  /*fe70*/  USEL UR46, UR5, URZ, UP0 ;  /* 0x000000ff052e7287 */ /* 0x000fe80008000000 */
[----:B------:R-:W-:Y:S04]  /*fe80*/  SHF.R.U32.HI R10, RZ, 0x15, R131 ;  /* 0x00000015ff0a7819 */ /* 0x000fe80000011683 */
[----:B------:R-:W-:Y:S01]  /*fe90*/  LOP3.LUT R18, R10, 0x3, RZ, 0xc0, !PT ;  /* 0x000000030a127812 */ /* 0x000fe200078ec0ff */
        /* <DEDUP_REMOVED lines=16> */
.L_x_170:
[----:B------:R-:W-:Y:S05]  /*ffa0*/  BSYNC B0 ;  /* 0x0000000000007941 */ /* 0x000fea0003800000 */
.L_x_169:
        /* <DEDUP_REMOVED lines=15> */
.L_x_168:
[----:B------:R-:W-:Y:S05]  /*100a0*/  BSYNC B1 ;  /* 0x0000000000017941 */ /* 0x000fea0003800000 */
.L_x_167:
        /* <DEDUP_REMOVED lines=9> */
[----:B----4-:R-:W-:Y:S02]  /*10140*/  IMAD.MOV.U32 R8, RZ, RZ, 0x192 ;  /* 0x00000192ff087424 */ /* 0x010fe400078e00ff */
        /* <DEDUP_REMOVED lines=12> */
.L_x_173:
        /* <DEDUP_REMOVED lines=23> */
.L_x_174:
[----:B------:R-:W-:Y:S05]  /*10380*/  WARPSYNC.ALL ;  /* 0x0000000000007948 */ /* 0x000fea0003800000 */
[----:B------:R-:W-:Y:S11]  /*10390*/  R2UR UR4, R131 ;  /* 0x00000000830472ca */ /* 0x000ff600000e0000 */
[----:B------:R-:W-:Y:S02]  /*103a0*/  @!UPT UIADD3 URZ, UPT, UPT, URZ, URZ, URZ ;  /* 0x000000fffffff290 */ /* 0x000fe4000fffe0ff */
[----:B------:R-:W1:Y:S02]  /*103b0*/  LDTM.x32 R56, tmem[UR4+0x80] ;  /* 0x00008004003879ee */ /* 0x000e6400082c0000 */
[----:B-1----:R-:W-:Y:S01]  /*103c0*/  NOP ;  /* 0x0000000000007918 */ /* 0x002fe20000000000 */
.L_x_172:
        /* <DEDUP_REMOVED lines=263> */
.L_x_176:
[----:B------:R-:W-:Y:S05]  /*11440*/  BSYNC.RECONVERGENT B0 ;  /* 0x0000000000007941 */ /* 0x000fea0003800200 */
.L_x_175:
        /* <DEDUP_REMOVED lines=14> */
[----:B------:R-:W-:Y:S01]  /*11530*/  @P1 IADD3 R6, PT, PT, R197, R4, RZ ;  /* 0x00000004c5061210 */ /* 0x000fe20007ffe0ff */
[----:B------:R-:W-:Y:S06]  /*11540*/  @P0 BRA `(.L_x_180) ;  /* 0x00000000000c0947 */ /* 0x000fec0003800000 */
[----:B------:R-:W-:Y:S04]  /*11550*/  SHF.L.U32 R3, R16, 0x1f, RZ ;  /* 0x0000001f10037819 */ /* 0x000fe800000006ff */
[----:B------:R-:W1:Y:S02]  /*11560*/  SYNCS.PHASECHK.TRANS64.TRYWAIT P0, [R0+URZ+0x30], R3 ;  /* 0x00003003000075a7 */ /* 0x000e6400080011ff */
[----:B-1----:R-:W-:Y:S05]  /*11570*/  @!P0 BRA `(.L_x_181) ;  /* 0x0000002400348947 */ /* 0x002fea0003800000 */
.L_x_180:
[----:B------:R-:W-:Y:S05]  /*11580*/  BSYNC B0 ;  /* 0x0000000000007941 */ /* 0x000fea0003800000 */
.L_x_179:
[----:B------:R-:W-:Y:S11]  /*11590*/  ISETP.NE.AND P0, PT, R199, RZ, PT ;  /* 0x000000ffc700720c */ /* 0x000ff60003f05270 */
[----:B------:R-:W-:Y:S02]  /*115a0*/  @!UPT UIADD3 URZ, UPT, UPT, URZ, URZ, URZ ;  /* 0x000000fffffff290 */ /* 0x000fe4000fffe0ff */
[----:B------:R4:W2:Y:S01]  /*115b0*/  @P0 LDS.128 R168, [R4] ;  /* 0x0000000004a80984 */ /* 0x0008a20000000c00 */
[----:B-1----:R-:W-:Y:S03]  /*115c0*/  @P0 IADD3 R0, PT, PT, R187, R6, RZ ;  /* 0x00000006bb000210 */ /* 0x002fe60007ffe0ff */
[----:B------:R4:W1:Y:S04]  /*115d0*/  @P0 LDS.128 R152, [R4+0x1000] ;  /* 0x0010000004980984 */ /* 0x0008680000000c00 */
[----:B------:R4:W1:Y:S04]  /*115e0*/  @P0 LDS.128 R160, [R139+0x20] ;  /* 0x000020008ba00984 */ /* 0x0008680000000c00 */
[----:B------:R4:W1:Y:S04]  /*115f0*/  @P0 LDS.128 R140, [R139+0x1020] ;  /* 0x001020008b8c0984 */ /* 0x0008680000000c00 */
[----:B------:R4:W1:Y:S04]  /*11600*/  @P0 LDS.128 R164, [R6+0x10] ;  /* 0x0000100006a40984 */ /* 0x0008680000000c00 */
[----:B------:R4:W1:Y:S04]  /*11610*/  @P0 LDS.128 R148, [R6+0x1010] ;  /* 0x0010100006940984 */ /* 0x0008680000000c00 */
[----:B------:R4:W1:Y:S04]  /*11620*/  @P0 LDS.128 R156, [R0+0x10] ;  /* 0x00001000009c0984 */ /* 0x0008680000000c00 */
[----:B------:R4:W1:Y:S02]  /*11630*/  @P0 LDS.128 R144, [R0+0x1010] ;  /* 0x0010100000900984 */ /* 0x0008640000000c00 */
.L_x_178:
[----:B------:R-:W-:Y:S05]  /*11640*/  BSYNC B1 ;  /* 0x0000000000017941 */ /* 0x000fea0003800000 */
.L_x_177:
        /* <DEDUP_REMOVED lines=9> */
[----:B------:R-:W4:Y:S01]  /*116e0*/  LDCU.64 UR8, c[0x4][0x70] ;  /* 0x01000e00ff0877ac */ /* 0x000f220008000a00 */
[----:B--2---:R-:W-:Y:S01]  /*116f0*/  MOV R15, 0x0 ;  /* 0x00000000000f7802 */ /* 0x004fe20000000f00 */
[----:B------:R-:W-:Y:S02]  /*11700*/  HFMA2 R12, -RZ, RZ, 0, 5.9604644775390625e-08 ;  /* 0x00000001ff0c7431 */ /* 0x000fe400000001ff */
[----:B------:R-:W-:Y:S02]  /*11710*/  IMAD.MOV.U32 R8, RZ, RZ, 0x192 ;  /* 0x00000192ff087424 */ /* 0x000fe400078e00ff */
[----:B------:R-:W-:Y:S01]  /*11720*/  IMAD.MOV.U32 R13, RZ, RZ, RZ ;  /* 0x000000ffff0d7224 */ /* 0x000fe200078e00ff */
[----:B------:R-:W2:Y:S01]  /*11730*/  LDCU.64 UR6, c[0x4][0x78] ;  /* 0x01000f00ff0677ac */ /* 0x000ea20008000a00 */
[----:B------:R-:W1:Y:S01]  /*11740*/  LDC.64 R14, c[0x4][R15] ;  /* 0x010000000f0e7b82 */ /* 0x000e620000000a00 */
[----:B------:R-:W5:Y:S01]  /*11750*/  LDCU.64 UR4, c[0x4][0x10] ;  /* 0x01000200ff0477ac */ /* 0x000f620008000a00 */
[----:B----4-:R-:W-:Y:S01]  /*11760*/  MOV R5, UR9 ;  /* 0x0000000900057c02 */ /* 0x010fe20008000f00 */
[----:B------:R-:W-:Y:S01]  /*11770*/  IMAD.U32 R4, RZ, RZ, UR8 ;  /* 0x00000008ff047e24 */ /* 0x000fe2000f8e00ff */
[----:B--2---:R-:W-:Y:S01]  /*11780*/  MOV R7, UR7 ;  /* 0x0000000700077c02 */ /* 0x004fe20008000f00 */
[----:B------:R-:W-:Y:S01]  /*11790*/  IMAD.U32 R6, RZ, RZ, UR6 ;  /* 0x00000006ff067e24 */ /* 0x000fe2000f8e00ff */
[----:B-----5:R-:W-:Y:S01]  /*117a0*/  MOV R11, UR5 ;  /* 0x00000005000b7c02 */ /* 0x020fe20008000f00 */
[----:B------:R-:W-:Y:S02]  /*117b0*/  IMAD.U32 R10, RZ, RZ, UR4 ;  /* 0x00000004ff0a7e24 */ /* 0x000fe4000f8e00ff */
[----:B------:R-:W-:Y:S07]  /*117c0*/  LEPC R20, `(.L_x_183) ;  /* 0x000000001014794e */ /* 0x000fee0000000000 */
[----:B-1-3--:R-:W-:Y:S05]  /*117d0*/  CALL.ABS.NOINC R14 ;  /* 0x000000000e007343 */ /* 0x00afea0003c00000 */
.L_x_183:
        /* <DEDUP_REMOVED lines=23> */
.L_x_184:
[----:B------:R-:W-:Y:S05]  /*11950*/  WARPSYNC.ALL ;  /* 0x0000000000007948 */ /* 0x000fea0003800000 */
[----:B------:R-:W-:Y:S11]  /*11960*/  R2UR UR4, R131 ;  /* 0x00000000830472ca */ /* 0x000ff600000e0000 */
[----:B------:R-:W-:Y:S02]  /*11970*/  @!UPT UIADD3 URZ, UPT, UPT, URZ, URZ, URZ ;  /* 0x000000fffffff290 */ /* 0x000fe4000fffe0ff */
[----:B------:R-:W4:Y:S02]  /*11980*/  LDTM.x32 R56, tmem[UR4+0x80] ;  /* 0x00008004003879ee */ /* 0x000f2400082c0000 */
[----:B----4-:R-:W-:Y:S01]  /*11990*/  NOP ;  /* 0x0000000000007918 */ /* 0x010fe20000000000 */
.L_x_182:
[----:B--2---:R-:W-:Y:S01]  /*119a0*/  SHF.L.U32 R6, R168, 0x10, RZ ;  /* 0x00000010a8067819 */ /* 0x004fe200000006ff */
[----:B------:R-:W-:Y:S01]  /*119b0*/  FMUL R0, R130, R24 ;  /* 0x0000001882007220 */ /* 0x000fe20000400000 */
[----:B------:R-:W-:Y:S01]  /*119c0*/  LOP3.LUT R8, R168, 0xffff0000, RZ, 0xc0, !PT ;  /* 0xffff0000a8087812 */ /* 0x000fe200078ec0ff */
[----:B------:R-:W-:Y:S01]  /*119d0*/  FMUL R3, R130, R25 ;  /* 0x0000001982037220 */ /* 0x000fe20000400000 */
[----:B------:R-:W-:Y:S01]  /*119e0*/  SHF.L.U32 R7, R169, 0x10, RZ ;  /* 0x00000010a9077819 */ /* 0x000fe200000006ff */
[----:B------:R-:W-:Y:S01]  /*119f0*/  FFMA R0, R133, R6, R0 ;  /* 0x0000000685007223 */ /* 0x000fe20000000000 */
[----:B------:R-:W-:Y:S01]  /*11a00*/  LOP3.LUT R88, R169, 0xffff0000, RZ, 0xc0, !PT ;  /* 0xffff0000a9587812 */ /* 0x000fe200078ec0ff */
[----:B------:R-:W-:Y:S01]  /*11a10*/  FFMA R3, R133, R8, R3 ;  /* 0x0000000885037223 */ /* 0x000fe20000000003 */
[----:B------:R-:W-:Y:S01]  /*11a20*/  SHF.L.U32 R89, R170, 0x10, RZ ;  /* 0x00000010aa597819 */ /* 0x000fe200000006ff */
[----:B------:R-:W-:Y:S01]  /*11a30*/  FMUL R4, R130, R26 ;  /* 0x0000001a82047220 */ /* 0x000fe20000400000 */
[----:B------:R-:W-:Y:S01]  /*11a40*/  LOP3.LUT R90, R170, 0xffff0000, RZ, 0xc0, !PT ;  /* 0xffff0000aa5a7812 */ /* 0x000fe200078ec0ff */
[C---:B------:R-:W-:Y:S01]  /*11a50*/  FMUL R5, R130.reuse, R27 ;  /* 0x0000001b82057220 */ /* 0x040fe20000400000 */
[----:B------:R-:W-:Y:S01]  /*11a60*/  SHF.L.U32 R91, R171, 0x10, RZ ;  /* 0x00000010ab5b7819 */ /* 0x000fe200000006ff */
[----:B------:R-:W-:Y:S01]  /*11a70*/  FFMA R4, R133, R7, R4 ;  /* 0x0000000785047223 */ /* 0x000fe20000000004 */
[----:B------:R-:W-:Y:S01]  /*11a80*/  LOP3.LUT R92, R171, 0xffff0000, RZ, 0xc0, !PT ;  /* 0xffff0000ab5c7812 */ /* 0x000fe200078ec0ff */
[----:B------:R-:W-:Y:S01]  /*11a90*/  FFMA R5, R133, R88, R5 ;  /* 0x0000005885057223 */ /* 0x000fe20000000005 */
[----:B------:R-:W-:Y:S01]  /*11aa0*/  ISETP.NE.AND P1, PT, R189, R16, PT ;  /* 0x00000010bd00720c */ /* 0x000fe20003f25270 */
[----:B------:R-:W-:Y:S01]  /*11ab0*/  FMUL R6, R130, R28 ;  /* 0x0000001c82067220 */ /* 0x000fe20000400000 */
[----:B-1----:R-:W-:Y:S01]  /*11ac0*/  SHF.L.U32 R93, R164, 0x10, RZ ;  /* 0x00000010a45d7819 */ /* 0x002fe200000006ff */
[----:B------:R-:W-:Y:S01]  /*11ad0*/  FMUL R7, R130, R29 ;  /* 0x0000001d82077220 */ /* 0x000fe20000400000 */
[----:B------:R-:W-:Y:S01]  /*11ae0*/  LOP3.LUT R94, R164, 0xffff0000, RZ, 0xc0, !PT ;  /* 0xffff0000a45e7812 */ /* 0x000fe200078ec0ff */
        /* <DEDUP_REMOVED lines=27> */
[----:B------:R-:W-:Y:S01]  /*11ca0*/  F2FP.BF16.F32.PACK_AB R77, R5, R4 ;  /* 0x00000004054d723e */ /* 0x000fe200000010ff */
[C---:B------:R-:W-:Y:S01]  /*11cb0*/  FMUL R4, R130.reuse, R34 ;  /* 0x0000002282047220 */ /* 0x040fe20000400000 */
[----:B------:R-:W-:Y:S01]  /*11cc0*/  F2FP.BF16.F32.PACK_AB R32, R3, R0 ;  /* 0x000000000320723e */ /* 0x000fe200000010ff */
[C---:B------:R-:W-:Y:S01]  /*11cd0*/  FMUL R5, R130.reuse, R35 ;  /* 0x0000002382057220 */ /* 0x040fe20000400000 */
[C---:B------:R-:W-:Y:S01]  /*11ce0*/  SHF.L.U32 R107, R163.reuse, 0x10, RZ ;  /* 0x00000010a36b7819 */ /* 0x040fe200000006ff */
[C---:B------:R-:W-:Y:S01]  /*11cf0*/  FMUL R18, R130.reuse, R64 ;  /* 0x0000004082127220 */ /* 0x040fe20000400000 */
[----:B------:R-:W-:Y:S01]  /*11d00*/  LOP3.LUT R108, R163, 0xffff0000, RZ, 0xc0, !PT ;  /* 0xffff0000a36c7812 */ /* 0x000fe200078ec0ff */
[C---:B------:R-:W-:Y:S01]  /*11d10*/  FMUL R64, R130.reuse, R78 ;  /* 0x0000004e82407220 */ /* 0x040fe20000400000 */
[----:B------:R-:W-:Y:S01]  /*11d20*/  F2FP.BF16.F32.PACK_AB R78, R7, R6 ;  /* 0x00000006074e723e */ /* 0x000fe200000010ff */
[----:B------:R-:W-:Y:S01]  /*11d30*/  FMUL R19, R130, R65 ;  /* 0x0000004182137220 */ /* 0x000fe20000400000 */
[----:B------:R-:W-:Y:S01]  /*11d40*/  SHF.L.U32 R109, R156, 0x10, RZ ;  /* 0x000000109c6d7819 */ /* 0x000fe200000006ff */
[C---:B------:R-:W-:Y:S01]  /*11d50*/  FMUL R65, R130.reuse, R79 ;  /* 0x0000004f82417220 */ /* 0x040fe20000400000 */
[----:B------:R-:W-:Y:S01]  /*11d60*/  F2FP.BF16.F32.PACK_AB R79, R9, R8 ;  /* 0x00000008094f723e */ /* 0x000fe200000010ff */
        /* <DEDUP_REMOVED lines=10> */
[----:B------:R-:W-:Y:S01]  /*11e10*/  FMUL R9, R130, R39 ;  /* 0x0000002782097220 */ /* 0x000fe20000400000 */
[----:B------:R-:W-:Y:S01]  /*11e20*/  SHF.L.U32 R115, R159, 0x10, RZ ;  /* 0x000000109f737819 */ /* 0x000fe200000006ff */
[----:B------:R-:W-:Y:S01]  /*11e30*/  FFMA R6, R133, R97, R6 ;  /* 0x0000006185067223 */ /* 0x000fe20000000006 */
[----:B------:R-:W-:Y:S01]  /*11e40*/  F2FP.BF16.F32.PACK_AB R33, R5, R4 ;  /* 0x000000040521723e */ /* 0x000fe200000010ff */
[----:B------:R-:W-:Y:S01]  /*11e50*/  FFMA R7, R133, R98, R7 ;  /* 0x0000006285077223 */ /* 0x000fe20000000007 */
[----:B------:R-:W-:Y:S01]  /*11e60*/  LOP3.LUT R116, R159, 0xffff0000, RZ, 0xc0, !PT ;  /* 0xffff00009f747812 */ /* 0x000fe200078ec0ff */
[C---:B------:R-:W-:Y:S01]  /*11e70*/  FFMA R8, R133.reuse, R99, R8 ;  /* 0x0000006385087223 */ /* 0x040fe20000000008 */
[C---:B------:R-:W-:Y:S01]  /*11e80*/  SHF.L.U32 R117, R152.reuse, 0x10, RZ ;  /* 0x0000001098757819 */ /* 0x040fe200000006ff */
[----:B------:R-:W-:Y:S01]  /*11e90*/  FFMA R9, R133, R100, R9 ;  /* 0x0000006485097223 */ /* 0x000fe20000000009 */
[----:B------:R-:W-:Y:S01]  /*11ea0*/  F2FP.BF16.F32.PACK_AB R34, R7, R6 ;  /* 0x000000060722723e */ /* 0x000fe200000010ff */
[----:B------:R-:W-:Y:S01]  /*11eb0*/  @!P1 STS.128 [R188+0x6000], R76 ;  /* 0x0060004cbc009388 */ /* 0x000fe20000000c00 */
[----:B------:R-:W-:Y:S01]  /*11ec0*/  LOP3.LUT R118, R152, 0xffff0000, RZ, 0xc0, !PT ;  /* 0xffff000098767812 */ /* 0x000fe200078ec0ff */
[C---:B------:R-:W-:Y:S01]  /*11ed0*/  FMUL R0, R130.reuse, R40 ;  /* 0x0000002882007220 */ /* 0x040fe20000400000 */
[----:B------:R-:W-:Y:S01]  /*11ee0*/  F2FP.BF16.F32.PACK_AB R35, R9, R8 ;  /* 0x000000080923723e */ /* 0x000fe200000010ff */
[C---:B------:R-:W-:Y:S01]  /*11ef0*/  FMUL R3, R130.reuse, R41 ;  /* 0x0000002982037220 */ /* 0x040fe20000400000 */
[C---:B------:R-:W-:Y:S01]  /*11f00*/  SHF.L.U32 R119, R153.reuse, 0x10, RZ ;  /* 0x0000001099777819 */ /* 0x040fe200000006ff */
[----:B------:R-:W-:Y:S01]  /*11f10*/  FMUL R4, R130, R42 ;  /* 0x0000002a82047220 */ /* 0x000fe20000400000 */
[----:B------:R-:W-:Y:S01]  /*11f20*/  LOP3.LUT R120, R153, 0xffff0000, RZ, 0xc0, !PT ;  /* 0xffff000099787812 */ /* 0x000fe200078ec0ff */
[----:B------:R1:W-:Y:S01]  /*11f30*/  @!P1 STS.128 [R198+0x6010], R32 ;  /* 0x00601020c6009388 */ /* 0x0003e20000000c00 */
[----:B------:R-:W-:Y:S01]  /*11f40*/  SHF.L.U32 R121, R154, 0x10, RZ ;  /* 0x000000109a797819 */ /* 0x000fe200000006ff */
[----:B------:R-:W-:Y:S01]  /*11f50*/  FMUL R5, R130, R43 ;  /* 0x0000002b82057220 */ /* 0x000fe20000400000 */
[----:B------:R-:W-:Y:S01]  /*11f60*/  LOP3.LUT R122, R154, 0xffff0000, RZ, 0xc0, !PT ;  /* 0xffff00009a7a7812 */ /* 0x000fe200078ec0ff */
[----:B------:R-:W-:Y:S01]  /*11f70*/  FFMA R0, R133, R101, R0 ;  /* 0x0000006585007223 */ /* 0x000fe20000000000 */
[C---:B------:R-:W-:Y:S01]  /*11f80*/  SHF.L.U32 R123, R155.reuse, 0x10, RZ ;  /* 0x000000109b7b7819 */ /* 0x040fe200000006ff */
[----:B------:R-:W-:Y:S01]  /*11f90*/  FMUL R6, R130, R44 ;  /* 0x0000002c82067220 */ /* 0x000fe20000400000 */
[----:B------:R-:W-:Y:S01]  /*11fa0*/  LOP3.LUT R124, R155, 0xffff0000, RZ, 0xc0, !PT ;  /* 0xffff00009b7c7812 */ /* 0x000fe200078ec0ff */
[C---:B------:R-:W-:Y:S01]  /*11fb0*/  FFMA R3, R133.reuse, R102, R3 ;  /* 0x0000006685037223 */ /* 0x040fe20000000003 */
[----:B------:R-:W-:Y:S01]  /*11fc0*/  SHF.L.U32 R125, R148, 0x10, RZ ;  /* 0x00000010947d7819 */ /* 0x000fe200000006ff */
[----:B------:R-:W-:Y:S01]  /*11fd0*/  FMUL R7, R130, R45 ;  /* 0x0000002d82077220 */ /* 0x000fe20000400000 */
[----:B------:R-:W-:Y:S01]  /*11fe0*/  LOP3.LUT R126, R148, 0xffff0000, RZ, 0xc0, !PT ;  /* 0xffff0000947e7812 */ /* 0x000fe200078ec0ff */
[----:B------:R-:W-:Y:S01]  /*11ff0*/  FFMA R4, R133, R103, R4 ;  /* 0x0000006785047223 */ /* 0x000fe20000000004 */
[----:B------:R-:W-:Y:S01]  /*12000*/  F2FP.BF16.F32.PACK_AB R36, R3, R0 ;  /* 0x000000000324723e */ /* 0x000fe200000010ff */
[C---:B------:R-:W-:Y:S01]  /*12010*/  FMUL R8, R130.reuse, R46 ;  /* 0x0000002e82087220 */ /* 0x040fe20000400000 */
[----:B------:R-:W-:Y:S01]  /*12020*/  SHF.L.U32 R127, R149, 0x10, RZ ;  /* 0x00000010957f7819 */ /* 0x000fe200000006ff */
[----:B------:R-:W-:Y:S01]  /*12030*/  FFMA R5, R133, R104, R5 ;  /* 0x0000006885057223 */ /* 0x000fe20000000005 */
[----:B------:R-:W-:Y:S01]  /*12040*/  LOP3.LUT R128, R149, 0xffff0000, RZ, 0xc0, !PT ;  /* 0xffff000095807812 */ /* 0x000fe200078ec0ff */
[----:B------:R-:W-:Y:S01]  /*12050*/  FMUL R9, R130, R47 ;  /* 0x0000002f82097220 */ /* 0x000fe20000400000 */
[C---:B------:R-:W-:Y:S01]  /*12060*/  SHF.L.U32 R129, R150.reuse, 0x10, RZ ;  /* 0x0000001096817819 */ /* 0x040fe200000006ff */
[----:B------:R-:W-:Y:S01]  /*12070*/  FFMA R6, R133, R105, R6 ;  /* 0x0000006985067223 */ /* 0x000fe20000000006 */
[----:B------:R-:W-:Y:S01]  /*12080*/  F2FP.BF16.F32.PACK_AB R37, R5, R4 ;  /* 0x000000040525723e */ /* 0x000fe200000010ff */
[C---:B------:R-:W-:Y:S01]  /*12090*/  FFMA R7, R133.reuse, R106, R7 ;  /* 0x0000006a85077223 */ /* 0x040fe20000000007 */
[----:B------:R-:W-:Y:S01]  /*120a0*/  LOP3.LUT R132, R150, 0xffff0000, RZ, 0xc0, !PT ;  /* 0xffff000096847812 */ /* 0x000fe200078ec0ff */
[----:B------:R-:W-:Y:S01]  /*120b0*/  FFMA R8, R133, R107, R8 ;  /* 0x0000006b85087223 */ /* 0x000fe20000000008 */
[----:B------:R-:W-:Y:S01]  /*120c0*/  SHF.L.U32 R131, R151, 0x10, RZ ;  /* 0x0000001097837819 */ /* 0x000fe200000006ff */
[----:B------:R-:W-:Y:S01]  /*120d0*/  FFMA R9, R133, R108, R9 ;  /* 0x0000006c85097223 */ /* 0x000fe20000000009 */
[----:B------:R-:W-:Y:S01]  /*120e0*/  F2FP.BF16.F32.PACK_AB R38, R7, R6 ;  /* 0x000000060726723e */ /* 0x000fe200000010ff */
[C---:B------:R-:W-:Y:S01]  /*120f0*/  FMUL R0, R130.reuse, R48 ;  /* 0x0000003082007220 */ /* 0x040fe20000400000 */
[----:B------:R-:W-:Y:S01]  /*12100*/  LOP3.LUT R134, R151, 0xffff0000, RZ, 0xc0, !PT ;  /* 0xffff000097867812 */ /* 0x000fe200078ec0ff */
[C---:B------:R-:W-:Y:S01]  /*12110*/  FMUL R3, R130.reuse, R49 ;  /* 0x0000003182037220 */ /* 0x040fe20000400000 */
[----:B------:R-:W-:Y:S01]  /*12120*/  F2FP.BF16.F32.PACK_AB R39, R9, R8 ;  /* 0x000000080927723e */ /* 0x000fe200000010ff */
[----:B------:R-:W-:Y:S01]  /*12130*/  FMUL R4, R130, R50 ;  /* 0x0000003282047220 */ /* 0x000fe20000400000 */
[----:B------:R-:W-:Y:S01]  /*12140*/  SHF.L.U32 R135, R140, 0x10, RZ ;  /* 0x000000108c877819 */ /* 0x000fe200000006ff */
[----:B------:R-:W-:Y:S01]  /*12150*/  FMUL R5, R130, R51 ;  /* 0x0000003382057220 */ /* 0x000fe20000400000 */
[----:B------:R-:W-:Y:S01]  /*12160*/  LOP3.LUT R136, R140, 0xffff0000, RZ, 0xc0, !PT ;  /* 0xffff00008c887812 */ /* 0x000fe200078ec0ff */
[----:B------:R-:W-:Y:S01]  /*12170*/  FFMA R0, R133, R109, R0 ;  /* 0x0000006d85007223 */ /* 0x000fe20000000000 */
[C---:B------:R-:W-:Y:S01]  /*12180*/  SHF.L.U32 R137, R141.reuse, 0x10, RZ ;  /* 0x000000108d897819 */ /* 0x040fe200000006ff */
[----:B------:R-:W-:Y:S01]  /*12190*/  FMUL R6, R130, R52 ;  /* 0x0000003482067220 */ /* 0x000fe20000400000 */
[----:B------:R-:W-:Y:S01]  /*121a0*/  LOP3.LUT R138, R141, 0xffff0000, RZ, 0xc0, !PT ;  /* 0xffff00008d8a7812 */ /* 0x000fe200078ec0ff */
[----:B------:R2:W-:Y:S01]  /*121b0*/  @!P1 STS.128 [R196+0x6020], R36 ;  /* 0x00602024c4009388 */ /* 0x0005e20000000c00 */
[C---:B------:R-:W-:Y:S01]  /*121c0*/  FFMA R3, R133.reuse, R110, R3 ;  /* 0x0000006e85037223 */ /* 0x040fe20000000003 */
[C---:B------:R-:W-:Y:S01]  /*121d0*/  SHF.L.U32 R139, R142.reuse, 0x10, RZ ;  /* 0x000000108e8b7819 */ /* 0x040fe200000006ff */
[C---:B------:R-:W-:Y:S01]  /*121e0*/  FFMA R4, R133.reuse, R111, R4 ;  /* 0x0000006f85047223 */ /* 0x040fe20000000004 */
[C---:B------:R-:W-:Y:S01]  /*121f0*/  FFMA R5, R133.reuse, R112, R5 ;  /* 0x0000007085057223 */ /* 0x040fe20000000005 */
[----:B------:R-:W-:Y:S01]  /*12200*/  LOP3.LUT R140, R142, 0xffff0000, RZ, 0xc0, !PT ;  /* 0xffff00008e8c7812 */ /* 0x000fe200078ec0ff */
[----:B------:R-:W-:Y:S01]  /*12210*/  FFMA R6, R133, R113, R6 ;  /* 0x0000007185067223 */ /* 0x000fe20000000006 */
[----:B-1----:R-:W-:Y:S01]  /*12220*/  F2FP.BF16.F32.PACK_AB R32, R3, R0 ;  /* 0x000000000320723e */ /* 0x002fe200000010ff */
[C---:B------:R-:W-:Y:S01]  /*12230*/  FMUL R7, R130.reuse, R53 ;  /* 0x0000003582077220 */ /* 0x040fe20000400000 */
[----:B------:R-:W-:Y:S01]  /*12240*/  F2FP.BF16.F32.PACK_AB R33, R5, R4 ;  /* 0x000000040521723e */ /* 0x000fe200000010ff */
[C---:B------:R-:W-:Y:S01]  /*12250*/  FMUL R8, R130.reuse, R54 ;  /* 0x0000003682087220 */ /* 0x040fe20000400000 */
[C---:B------:R-:W-:Y:S01]  /*12260*/  FMUL R9, R130.reuse, R55 ;  /* 0x0000003782097220 */ /* 0x040fe20000400000 */
[----:B------:R-:W-:Y:S01]  /*12270*/  FFMA R7, R133, R114, R7 ;  /* 0x0000007285077223 */ /* 0x000fe20000000007 */
[C---:B------:R-:W-:Y:S01]  /*12280*/  FMUL R10, R130.reuse, R56 ;  /* 0x00000038820a7220 */ /* 0x040fe20000400000 */
[----:B------:R-:W-:Y:S01]  /*12290*/  SHF.L.U32 R141, R143, 0x10, RZ ;  /* 0x000000108f8d7819 */ /* 0x000fe200000006ff */
[C---:B------:R-:W-:Y:S01]  /*122a0*/  FFMA R8, R133.reuse, R115, R8 ;  /* 0x0000007385087223 */ /* 0x040fe20000000008 */
[----:B------:R-:W-:Y:S01]  /*122b0*/  FFMA R9, R133, R116, R9 ;  /* 0x0000007485097223 */ /* 0x000fe20000000009 */
[----:B------:R-:W-:Y:S01]  /*122c0*/  F2FP.BF16.F32.PACK_AB R34, R7, R6 ;  /* 0x000000060722723e */ /* 0x000fe200000010ff */
[----:B------:R-:W-:Y:S01]  /*122d0*/  FFMA R10, R133, R117, R10 ;  /* 0x00000075850a7223 */ /* 0x000fe2000000000a */
[C---:B------:R-:W-:Y:S01]  /*122e0*/  FMUL R11, R130.reuse, R57 ;  /* 0x00000039820b7220 */ /* 0x040fe20000400000 */
[----:B------:R-:W-:Y:S01]  /*122f0*/  LOP3.LUT R142, R143, 0xffff0000, RZ, 0xc0, !PT ;  /* 0xffff00008f8e7812 */ /* 0x000fe200078ec0ff */
[C---:B------:R-:W-:Y:S01]  /*12300*/  FMUL R12, R130.reuse, R58 ;  /* 0x0000003a820c7220 */ /* 0x040fe20000400000 */
[----:B------:R-:W-:Y:S01]  /*12310*/  F2FP.BF16.F32.PACK_AB R35, R9, R8 ;  /* 0x000000080923723e */ /* 0x000fe200000010ff */
[----:B------:R-:W-:Y:S01]  /*12320*/  FFMA R11, R133, R118, R11 ;  /* 0x00000076850b7223 */ /* 0x000fe2000000000b */
[C---:B------:R-:W-:Y:S01]  /*12330*/  FMUL R13, R130.reuse, R59 ;  /* 0x0000003b820d7220 */ /* 0x040fe20000400000 */
[C---:B------:R-:W-:Y:S01]  /*12340*/  FMUL R14, R130.reuse, R60 ;  /* 0x0000003c820e7220 */ /* 0x040fe20000400000 */
[----:B------:R-:W-:Y:S01]  /*12350*/  FMUL R15, R130, R61 ;  /* 0x0000003d820f7220 */ /* 0x000fe20000400000 */
[----:B------:R2:W-:Y:S01]  /*12360*/  @!P1 STS.128 [R195+0x6010], R32 ;  /* 0x00601020c3009388 */ /* 0x0005e20000000c00 */
[----:B------:R-:W-:Y:S01]  /*12370*/  F2FP.BF16.F32.PACK_AB R4, R11, R10 ;  /* 0x0000000a0b04723e */ /* 0x000fe200000010ff */
[C---:B------:R-:W-:Y:S01]  /*12380*/  FFMA R12, R133.reuse, R119, R12 ;  /* 0x00000077850c7223 */ /* 0x040fe2000000000c */
[C---:B------:R-:W-:Y:S01]  /*12390*/  SHF.L.U32 R25, R144.reuse, 0x10, RZ ;  /* 0x0000001090197819 */ /* 0x040fe200000006ff */
[C---:B------:R-:W-:Y:S01]  /*123a0*/  FFMA R13, R133.reuse, R120, R13 ;  /* 0x00000078850d7223 */ /* 0x040fe2000000000d */
[C---:B------:R-:W-:Y:S01]  /*123b0*/  FFMA R14, R133.reuse, R121, R14 ;  /* 0x00000079850e7223 */ /* 0x040fe2000000000e */
[----:B------:R-:W-:Y:S01]  /*123c0*/  LOP3.LUT R24, R144, 0xffff0000, RZ, 0xc0, !PT ;  /* 0xffff000090187812 */ /* 0x000fe200078ec0ff */
[C---:B------:R-:W-:Y:S01]  /*123d0*/  FFMA R15, R133.reuse, R122, R15 ;  /* 0x0000007a850f7223 */ /* 0x040fe2000000000f */
[C---:B------:R-:W-:Y:S01]  /*123e0*/  FFMA R16, R133.reuse, R123, R16 ;  /* 0x0000007b85107223 */ /* 0x040fe20000000010 */
[C---:B------:R-:W-:Y:S01]  /*123f0*/  FMUL R20, R130.reuse, R66 ;  /* 0x0000004282147220 */ /* 0x040fe20000400000 */
        /* <DEDUP_REMOVED lines=8> */
[----:B------:R-:W-:Y:S01]  /*12480*/  FFMA R21, R133, R128, R21 ;  /* 0x0000008085157223 */ /* 0x000fe20000000015 */
[C---:B------:R-:W-:Y:S01]  /*12490*/  FMUL R57, R130.reuse, R71 ;  /* 0x0000004782397220 */ /* 0x040fe20000400000 */
[----:B------:R-:W-:Y:S01]  /*124a0*/  F2FP.BF16.F32.PACK_AB R5, R13, R12 ;  /* 0x0000000c0d05723e */ /* 0x000fe200000010ff */
[----:B------:R-:W-:Y:S01]  /*124b0*/  FFMA R22, R133, R129, R22 ;  /* 0x0000008185167223 */ /* 0x000fe20000000016 */
[----:B------:R-:W-:Y:S01]  /*124c0*/  F2FP.BF16.F32.PACK_AB R6, R15, R14 ;  /* 0x0000000e0f06723e */ /* 0x000fe200000010ff */
[C---:B------:R-:W-:Y:S01]  /*124d0*/  FMUL R58, R130.reuse, R72 ;  /* 0x00000048823a7220 */ /* 0x040fe20000400000 */
[----:B------:R-:W-:Y:S01]  /*124e0*/  F2FP.BF16.F32.PACK_AB R7, R17, R16 ;  /* 0x000000101107723e */ /* 0x000fe200000010ff */
[C---:B------:R-:W-:Y:S01]  /*124f0*/  FFMA R23, R133.reuse, R132, R23 ;  /* 0x0000008485177223 */ /* 0x040fe20000000017 */
[C---:B------:R-:W-:Y:S01]  /*12500*/  FMUL R59, R130.reuse, R73 ;  /* 0x00000049823b7220 */ /* 0x040fe20000400000 */
[----:B------:R-:W-:Y:S01]  /*12510*/  FFMA R56, R133, R131, R56 ;  /* 0x0000008385387223 */ /* 0x000fe20000000038 */
[C---:B------:R-:W-:Y:S01]  /*12520*/  FMUL R60, R130.reuse, R74 ;  /* 0x0000004a823c7220 */ /* 0x040fe20000400000 */
[----:B------:R2:W-:Y:S01]  /*12530*/  @!P1 STS.128 [R188+0x7000], R4 ;  /* 0x00700004bc009388 */ /* 0x0005e20000000c00 */
[----:B------:R-:W-:Y:S01]  /*12540*/  F2FP.BF16.F32.PACK_AB R8, R19, R18 ;  /* 0x000000121308723e */ /* 0x000fe200000010ff */
[C---:B------:R-:W-:Y:S01]  /*12550*/  FFMA R57, R133.reuse, R134, R57 ;  /* 0x0000008685397223 */ /* 0x040fe20000000039 */
[C---:B------:R-:W-:Y:S01]  /*12560*/  FMUL R61, R130.reuse, R75 ;  /* 0x0000004b823d7220 */ /* 0x040fe20000400000 */
[C---:B------:R-:W-:Y:S01]  /*12570*/  FFMA R58, R133.reuse, R135, R58 ;  /* 0x00000087853a7223 */ /* 0x040fe2000000003a */
[C---:B------:R-:W-:Y:S01]  /*12580*/  FFMA R59, R133.reuse, R136, R59 ;  /* 0x00000088853b7223 */ /* 0x040fe2000000003b */
[C---:B------:R-:W-:Y:S01]  /*12590*/  FFMA R60, R133.reuse, R137, R60 ;  /* 0x00000089853c7223 */ /* 0x040fe2000000003c */
[----:B------:R-:W-:Y:S01]  /*125a0*/  FFMA R61, R133, R138, R61 ;  /* 0x0000008a853d7223 */ /* 0x000fe2000000003d */
[----:B------:R-:W-:Y:S01]  /*125b0*/  F2FP.BF16.F32.PACK_AB R9, R21, R20 ;  /* 0x000000141509723e */ /* 0x000fe200000010ff */
[----:B------:R-:W-:Y:S01]  /*125c0*/  FFMA R62, R133, R139, R62 ;  /* 0x0000008b853e7223 */ /* 0x000fe2000000003e */
[----:B------:R-:W-:Y:S01]  /*125d0*/  F2FP.BF16.F32.PACK_AB R10, R23, R22 ;  /* 0x00000016170a723e */ /* 0x000fe200000010ff */
[C---:B------:R-:W-:Y:S01]  /*125e0*/  FMUL R66, R130.reuse, R80 ;  /* 0x0000005082427220 */ /* 0x040fe20000400000 */
[----:B------:R-:W-:Y:S01]  /*125f0*/  F2FP.BF16.F32.PACK_AB R11, R57, R56 ;  /* 0x00000038390b723e */ /* 0x000fe200000010ff */
[----:B------:R-:W-:Y:S01]  /*12600*/  FFMA R63, R133, R140, R63 ;  /* 0x0000008c853f7223 */ /* 0x000fe2000000003f */
[C---:B------:R-:W-:Y:S01]  /*12610*/  FMUL R67, R130.reuse, R81 ;  /* 0x0000005182437220 */ /* 0x040fe20000400000 */
[----:B------:R-:W-:Y:S01]  /*12620*/  SHF.L.U32 R27, R145, 0x10, RZ ;  /* 0x00000010911b7819 */ /* 0x000fe200000006ff */
[----:B------:R-:W-:Y:S01]  /*12630*/  FFMA R64, R133, R141, R64 ;  /* 0x0000008d85407223 */ /* 0x000fe20000000040 */
[----:B------:R2:W-:Y:S01]  /*12640*/  @!P1 STS.128 [R198+0x7010], R8 ;  /* 0x00701008c6009388 */ /* 0x0005e20000000c00 */
[C---:B------:R-:W-:Y:S01]  /*12650*/  FMUL R68, R130.reuse, R82 ;  /* 0x0000005282447220 */ /* 0x040fe20000400000 */
[----:B------:R-:W-:Y:S01]  /*12660*/  LOP3.LUT R26, R145, 0xffff0000, RZ, 0xc0, !PT ;  /* 0xffff0000911a7812 */ /* 0x000fe200078ec0ff */
[C---:B------:R-:W-:Y:S01]  /*12670*/  FFMA R65, R133.reuse, R142, R65 ;  /* 0x0000008e85417223 */ /* 0x040fe20000000041 */
[----:B------:R-:W-:Y:S01]  /*12680*/  FMUL R69, R130, R83 ;  /* 0x0000005382457220 */ /* 0x000fe20000400000 */
[----:B------:R-:W-:Y:S01]  /*12690*/  SHF.L.U32 R29, R146, 0x10, RZ ;  /* 0x00000010921d7819 */ /* 0x000fe200000006ff */
[C---:B------:R-:W-:Y:S01]  /*126a0*/  FFMA R66, R133.reuse, R25, R66 ;  /* 0x0000001985427223 */ /* 0x040fe20000000042 */
[----:B------:R-:W-:Y:S01]  /*126b0*/  FMUL R70, R130, R84 ;  /* 0x0000005482467220 */ /* 0x000fe20000400000 */
[----:B------:R-:W-:Y:S01]  /*126c0*/  LOP3.LUT R28, R146, 0xffff0000, RZ, 0xc0, !PT ;  /* 0xffff0000921c7812 */ /* 0x000fe200078ec0ff */
[----:B------:R-:W-:Y:S01]  /*126d0*/  FFMA R67, R133, R24, R67 ;  /* 0x0000001885437223 */ /* 0x000fe20000000043 */
[C---:B------:R-:W-:Y:S01]  /*126e0*/  FMUL R71, R130.reuse, R85 ;  /* 0x0000005582477220 */ /* 0x040fe20000400000 */
[----:B------:R-:W-:Y:S01]  /*126f0*/  SHF.L.U32 R31, R147, 0x10, RZ ;  /* 0x00000010931f7819 */ /* 0x000fe200000006ff */
[----:B------:R-:W-:Y:S01]  /*12700*/  FFMA R68, R133, R27, R68 ;  /* 0x0000001b85447223 */ /* 0x000fe20000000044 */
[C---:B------:R-:W-:Y:S01]  /*12710*/  FMUL R72, R130.reuse, R86 ;  /* 0x0000005682487220 */ /* 0x040fe20000400000 */
[----:B------:R-:W-:Y:S01]  /*12720*/  LOP3.LUT R30, R147, 0xffff0000, RZ, 0xc0, !PT ;  /* 0xffff0000931e7812 */ /* 0x000fe200078ec0ff */
[----:B------:R-:W-:Y:S01]  /*12730*/  FFMA R69, R133, R26, R69 ;  /* 0x0000001a85457223 */ /* 0x000fe20000000045 */
        /* <DEDUP_REMOVED lines=13> */
[----:B------:R-:W-:Y:S02]  /*12810*/  F2FP.BF16.F32.PACK_AB R19, R73, R72 ;  /* 0x000000484913723e */ /* 0x000fe400000010ff */
[----:B------:R-:W-:Y:S03]  /*12820*/  ISETP.NE.AND P0, PT, R189, RZ, PT ;  /* 0x000000ffbd00720c */ /* 0x000fe60003f05270 */
[----:B------:R2:W-:Y:S01]  /*12830*/  @!P1 STS.128 [R195+0x7010], R16 ;  /* 0x00701010c3009388 */ /* 0x0005e20000000c00 */
[----:B------:R-:W-:Y:S01]  /*12840*/  @!PT LDS RZ, [RZ] ;  /* 0x00000000fffff984 */ /* 0x000fe20000000800 */
[----:B------:R-:W-:Y:S01]  /*12850*/  @!PT LDS RZ, [RZ] ;  /* 0x00000000fffff984 */ /* 0x000fe20000000800 */
[----:B------:R-:W-:Y:S01]  /*12860*/  @!PT LDS RZ, [RZ] ;  /* 0x00000000fffff984 */ /* 0x000fe20000000800 */
[----:B------:R-:W-:Y:S01]  /*12870*/  @!PT LDS RZ, [RZ] ;  /* 0x00000000fffff984 */ /* 0x000fe20000000800 */
[----:B------:R1:W-:Y:S07]  /*12880*/  MEMBAR.ALL.CTA ;  /* 0x0000000000007992 */ /* 0x0003ee0000008000 */
[----:B-1----:R-:W1:Y:S01]  /*12890*/  FENCE.VIEW.ASYNC.S ;  /* 0x00000000000073c6 */ /* 0x002e620000000000 */
[----:B------:R-:W-:Y:S05]  /*128a0*/  WARPSYNC.ALL ;  /* 0x0000000000007948 */ /* 0x000fea0003800000 */
[----:B------:R-:W-:Y:S01]  /*128b0*/  BSSY.RECONVERGENT B0, `(.L_x_185) ;  /* 0x0000011000007945 */ /* 0x000fe20003800200 */
        /* <DEDUP_REMOVED lines=16> */
.L_x_186:
[----:B------:R-:W-:Y:S05]  /*129c0*/  BSYNC.RECONVERGENT B0 ;  /* 0x0000000000007941 */ /* 0x000fea0003800200 */
.L_x_185:
[----:B------:R-:W-:Y:S01]  /*129d0*/  BAR.SYNC.DEFER_BLOCKING 0x1, 0x80 ;  /* 0x0042000000007b1d */ /* 0x000fe20000010000 */
[----:B------:R-:W-:Y:S09]  /*129e0*/  UISETP.NE.AND UP0, UPT, UR53, -0x8, UPT ;  /* 0xfffffff83500788c */ /* 0x000ff2000bf05270 */
[----:B------:R-:W-:Y:S05]  /*129f0*/  BRA.U !UP0, `(.L_x_187) ;  /* 0x0000000108247547 */ /* 0x000fea000b800000 */
[----:B------:R-:W-:Y:S01]  /*12a00*/  ISETP.NE.AND P0, PT, R194, RZ, PT ;  /* 0x000000ffc200720c */ /* 0x000fe20003f05270 */
[----:B------:R-:W-:Y:S01]  /*12a10*/  IMAD.U32 R0, RZ, RZ, UR47 ;  /* 0x0000002fff007e24 */ /* 0x000fe2000f8e00ff */
[----:B------:R-:W-:Y:S04]  /*12a20*/  UIADD3 UR4, UPT, UPT, UR47, 0x1, URZ ;  /* 0x000000012f047890 */ /* 0x000fe8000fffe0ff */
[----:B------:R-:W-:Y:S04]  /*12a30*/  UISETP.NE.AND UP0, UPT, UR4, 0x4, UPT ;  /* 0x000000040400788c */ /* 0x000fe8000bf05270 */
[----:B------:R-:W-:Y:S03]  /*12a40*/  USEL UR47, UR4, URZ, UP0 ;  /* 0x000000ff042f7287 */ /* 0x000fe60008000000 */
[----:B------:R-:W-:Y:S05]  /*12a50*/  @P0 LEA R0, R0, UR44, 0x3 ;  /* 0x0000002c00000c11 */ /* 0x000fea000f8e18ff */
[----:B------:R-:W-:Y:S05]  /*12a60*/  @P0 VIADD R3, R0, 0x50 ;  /* 0x0000005000030836 */ /* 0x000fea0000000000 */
[----:B------:R-:W-:Y:S04]  /*12a70*/  @P0 PRMT R3, R200, 0x654, R3 ;  /* 0x00000654c8030816 */ /* 0x000fe80000000003 */
[----:B------:R1:W-:Y:S03]  /*12a80*/  @P0 SYNCS.ARRIVE.TRANS64.RED.A1T0 RZ, [R3+URZ], RZ ;  /* 0x000000ff03ff09a7 */ /* 0x0003e600081004ff */
.L_x_187:
[----:B------:R-:W-:Y:S01]  /*12a90*/  R2UR UR6, R193 ;  /* 0x00000000c10672ca */ /* 0x000fe200000e0000 */
[----:B------:R-:W-:Y:S01]  /*12aa0*/  UIADD3 UR53, UPT, UPT, UR53, 0x8, URZ ;  /* 0x0000000835357890 */ /* 0x000fe2000fffe0ff */
[----:B------:R-:W-:Y:S01]  /*12ab0*/  R2UR UR5, R178 ;  /* 0x00000000b20572ca */ /* 0x000fe200000e0000 */
[----:B------:R-:W-:Y:S01]  /*12ac0*/  ULOP3.LUT UR43, UR43, 0x1, URZ, 0x3c, !UPT ;  /* 0x000000012b2b7892 */ /* 0x000fe2000f8e3cff */
[----:B------:R-:W-:Y:S02]  /*12ad0*/  R2UR UR4, R179 ;  /* 0x00000000b30472ca */ /* 0x000fe400000e0000 */
[----:B------:R-:W-:Y:S02]  /*12ae0*/  R2UR UR36, R192 ;  /* 0x00000000c02472ca */ /* 0x000fe400000e0000 */
[C---:B------:R-:W-:Y:S04]  /*12af0*/  ISETP.NE.AND P0, PT, R183.reuse, 0x2, PT ;  /* 0x00000002b700780c */ /* 0x040fe80003f05270 */
[----:B-1----:R-:W-:Y:S01]  /*12b00*/  SEL R3, RZ, 0x1, P0 ;  /* 0x00000001ff037807 */ /* 0x002fe20000000000 */
[----:B------:R-:W-:Y:S01]  /*12b10*/  UISETP.NE.AND UP0, UPT, UR6, URZ, UPT ;  /* 0x000000ff0600728c */ /* 0x000fe2000bf05270 */
[----:B------:R-:W-:Y:S01]  /*12b20*/  SEL R183, R183, RZ, P0 ;  /* 0x000000ffb7b77207 */ /* 0x000fe20000000000 */
[----:B------:R-:W-:Y:S01]  /*12b30*/  UIADD3 UR24, UPT, UPT, UR37, UR5, URZ ;  /* 0x0000000525187290 */ /* 0x000fe2000fffe0ff */
[----:B------:R-:W-:Y:S01]  /*12b40*/  LOP3.LUT R186, R186, R3, RZ, 0x3c, !PT ;  /* 0x00000003baba7212 */ /* 0x000fe200078e3cff */
[----:B------:R-:W-:Y:S05]  /*12b50*/  UIADD3 UR12, UPT, UPT, UR38, UR4, URZ ;  /* 0x00000004260c7290 */ /* 0x000fea000fffe0ff */
[----:B------:R-:W-:Y:S07]  /*12b60*/  BRA.U UP0, `(.L_x_188) ;  /* 0xffffff3d00007547 */ /* 0x000fee000b83ffff */
[----:B------:R-:W-:Y:S01]  /*12b70*/  R2UR UR4, R180 ;  /* 0x00000000b40472ca */ /* 0x000fe200000e0000 */
[----:B------:R-:W-:-:S12]  /*12b80*/  SYNCS.ARRIVE.TRANS64.A1T0 RZ, [UR44+0xd0], RZ ;  /* 0x0000d0ffffff79a7 */ /* 0x000fd8000810002c */
[----:B------:R-:W-:-:S09]  /*12b90*/  UISETP.NE.AND UP0, UPT, UR4, URZ, UPT ;  /* 0x000000ff0400728c */ /* 0x000fd2000bf05270 */
[----:B------:R-:W-:Y:S05]  /*12ba0*/  BRA.U !UP0, `(.L_x_189) ;  /* 0x0000000108487547 */ /* 0x000fea000b800000 */
[----:B------:R-:W1:Y:S02]  /*12bb0*/  LDCU.64 UR4, c[0x0][0xc90] ;  /* 0x00019200ff0477ac */ /* 0x000e640008000a00 */
[----:B-1----:R-:W-:-:S04]  /*12bc0*/  UISETP.NE.U32.AND UP0, UPT, UR4, URZ, UPT ;  /* 0x000000ff0400728c */ /* 0x002fc8000bf05070 */
[----:B------:R-:W-:-:S09]  /*12bd0*/  UISETP.NE.AND.EX UP0, UPT, UR5, URZ, UPT, UP0 ;  /* 0x000000ff0500728c */ /* 0x000fd2000bf05300 */
[----:B------:R-:W-:Y:S05]  /*12be0*/  BRA.U UP0, `(.L_x_190) ;  /* 0x00000001000c7547 */ /* 0x000fea000b800000 */
[----:B------:R-:W-:-:S13]  /*12bf0*/  FSETP.NEU.AND P0, PT, R133, RZ, PT ;  /* 0x000000ff8500720b */ /* 0x000fda0003f0d000 */
[----:B------:R-:W-:Y:S05]  /*12c00*/  @!P0 EXIT ;  /* 0x000000000000894d */ /* 0x000fea0003800000 */
[----:B------:R-:W-:Y:S05]  /*12c10*/  BRA `(.L_x_189) ;  /* 0x00000000002c7947 */ /* 0x000fea0003800000 */
.L_x_190:
[----:B------:R-:W-:Y:S01]  /*12c20*/  ISETP.NE.AND P0, PT, R182, RZ, PT ;  /* 0x000000ffb600720c */ /* 0x000fe20003f05270 */
[----:B------:R-:W-:-:S12]  /*12c30*/  BSSY.RECONVERGENT B0, `(.L_x_189) ;  /* 0x0000009000007945 */ /* 0x000fd80003800200 */
[----:B------:R-:W-:Y:S05]  /*12c40*/  @P0 BRA `(.L_x_191) ;  /* 0x0000000000140947 */ /* 0x000fea0003800000 */
[----:B------:R-:W1:Y:S02]  /*12c50*/  LDCU.64 UR4, c[0x0][0xc88] ;  /* 0x00019100ff0477ac */ /* 0x000e640008000a00 */
[----:B-1----:R-:W-:-:S04]  /*12c60*/  ISETP.NE.U32.AND P0, PT, RZ, UR4, PT ;  /* 0x00000004ff007c0c */ /* 0x002fc8000bf05070 */
[----:B------:R-:W-:-:S13]  /*12c70*/  ISETP.NE.AND.EX P0, PT, RZ, UR5, PT, P0 ;  /* 0x00000005ff007c0c */ /* 0x000fda000bf05300 */
[----:B------:R-:W-:Y:S05]  /*12c80*/  @!P0 EXIT ;  /* 0x000000000000894d */ /* 0x000fea0003800000 */
[----:B------:R-:W-:Y:S05]  /*12c90*/  BRA `(.L_x_192) ;  /* 0x0000000000087947 */ /* 0x000fea0003800000 */
.L_x_191:
[----:B------:R-:W-:-:S13]  /*12ca0*/  FSETP.NEU.AND P0, PT, R133, RZ, PT ;  /* 0x000000ff8500720b */ /* 0x000fda0003f0d000 */
[----:B------:R-:W-:Y:S05]  /*12cb0*/  @!P0 EXIT ;  /* 0x000000000000894d */ /* 0x000fea0003800000 */
.L_x_192:
[----:B------:R-:W-:Y:S05]  /*12cc0*/  BSYNC.RECONVERGENT B0 ;  /* 0x0000000000007941 */ /* 0x000fea0003800200 */
.L_x_189:
[----:B------:R-:W1:Y:S01]  /*12cd0*/  S2UR UR5, SR_CgaCtaId ;  /* 0x00000000000579c3 */ /* 0x000e620000008800 */
[----:B------:R-:W-:Y:S01]  /*12ce0*/  ULEA UR4, UR47, UR44, 0x3 ;  /* 0x0000002c2f047291 */ /* 0x000fe2000f8e18ff */
[----:B------:R-:W-:-:S04]  /*12cf0*/  DEPBAR.LE SB0, 0x0 ;  /* 0x000080000000791a */ /* 0x000fc80000000000 */
[----:B------:R-:W-:-:S04]  /*12d00*/  UIADD3 UR4, UPT, UPT, UR4, 0x50, URZ ;  /* 0x0000005004047890 */ /* 0x000fc8000fffe0ff */
[----:B-1----:R-:W-:-:S09]  /*12d10*/  UPRMT UR4, UR5, 0x654, UR4 ;  /* 0x0000065405047896 */ /* 0x002fd20008000004 */
[----:B------:R-:W-:Y:S01]  /*12d20*/  SYNCS.ARRIVE.TRANS64.RED.A1T0 RZ, [UR4], RZ ;  /* 0x000000ffffff79a7 */ /* 0x000fe20008100404 */
[----:B------:R-:W-:Y:S05]  /*12d30*/  EXIT ;  /* 0x000000000000794d */ /* 0x000fea0003800000 */
.L_x_24:
[----:B-1----:R1:W3:Y:S02]  /*12d40*/  SYNCS.PHASECHK.TRANS64.TRYWAIT P0, [R0+URZ+0xc0], R3 ;  /* 0x0000c003000075a7 */ /* 0x0022e400080011ff */
[----:B---3--:R-:W-:Y:S05]  /*12d50*/  @!P0 NANOSLEEP.SYNCS 0x989680 ;  /* 0x009896800000895d */ /* 0x008fea0003900000 */
[----:B------:R-:W3:Y:S02]  /*12d60*/  @!P0 SYNCS.PHASECHK.TRANS64 P0, [R0+URZ+0xc0], R3 ;  /* 0x0000c003000085a7 */ /* 0x000ee400080010ff */
[----:B---3--:R-:W-:Y:S05]  /*12d70*/  @!P0 BRA `(.L_x_24) ;  /* 0xfffffffc00f08947 */ /* 0x008fea000383ffff */
[----:B------:R-:W-:Y:S05]  /*12d80*/  BRA `(.L_x_193) ;  /* 0xfffffeec00647947 */ /* 0x000fea000383ffff */
.L_x_27:
[----:B-1----:R-:W-:-:S07]  /*12d90*/  MOV R0, UR33 ;  /* 0x0000002100007c02 */ /* 0x002fce0008000f00 */
.L_x_194:
[----:B-1----:R1:W3:Y:S02]  /*12da0*/  SYNCS.PHASECHK.TRANS64.TRYWAIT P0, [R0+URZ+0x18], R3 ;  /* 0x00001803000075a7 */ /* 0x0022e400080011ff */
[----:B---3--:R-:W-:Y:S05]  /*12db0*/  @!P0 NANOSLEEP.SYNCS 0x989680 ;  /* 0x009896800000895d */ /* 0x008fea0003900000 */
[----:B------:R-:W3:Y:S02]  /*12dc0*/  @!P0 SYNCS.PHASECHK.TRANS64 P0, [R0+URZ+0x18], R3 ;  /* 0x00001803000085a7 */ /* 0x000ee400080010ff */
[----:B---3--:R-:W-:Y:S05]  /*12dd0*/  @!P0 BRA `(.L_x_194) ;  /* 0xfffffffc00f08947 */ /* 0x008fea000383ffff */
[----:B------:R-:W-:Y:S05]  /*12de0*/  BRA `(.L_x_26) ;  /* 0xfffffeec00a87947 */ /* 0x000fea000383ffff */
.L_x_36:
[----:B-1----:R-:W-:-:S07]  /*12df0*/  MOV R0, UR33 ;  /* 0x0000002100007c02 */ /* 0x002fce0008000f00 */
.L_x_195:
[----:B-1----:R1:W2:Y:S02]  /*12e00*/  SYNCS.PHASECHK.TRANS64.TRYWAIT P0, [R0+URZ+0x18], R3 ;  /* 0x00001803000075a7 */ /* 0x0022a400080011ff */
[----:B--2---:R-:W-:Y:S05]  /*12e10*/  @!P0 NANOSLEEP.SYNCS 0x989680 ;  /* 0x009896800000895d */ /* 0x004fea0003900000 */
[----:B------:R-:W2:Y:S02]  /*12e20*/  @!P0 SYNCS.PHASECHK.TRANS64 P0, [R0+URZ+0x18], R3 ;  /* 0x00001803000085a7 */ /* 0x000ea400080010ff */
[----:B--2---:R-:W-:Y:S05]  /*12e30*/  @!P0 BRA `(.L_x_195) ;  /* 0xfffffffc00f08947 */ /* 0x004fea000383ffff */
[----:B------:R-:W-:Y:S05]  /*12e40*/  BRA `(.L_x_35) ;  /* 0xfffffef000bc7947 */ /* 0x000fea000383ffff */
.L_x_43:
[----:B-1----:R1:W4:Y:S02]  /*12e50*/  SYNCS.PHASECHK.TRANS64.TRYWAIT P0, [R3+URZ+0x80], R0 ;  /* 0x00008000030075a7 */ /* 0x00232400080011ff */
[----:B----4-:R-:W-:Y:S05]  /*12e60*/  @!P0 NANOSLEEP.SYNCS 0x989680 ;  /* 0x009896800000895d */ /* 0x010fea0003900000 */
[----:B------:R-:W4:Y:S02]  /*12e70*/  @!P0 SYNCS.PHASECHK.TRANS64 P0, [R3+URZ+0x80], R0 ;  /* 0x00008000030085a7 */ /* 0x000f2400080010ff */
[----:B----4-:R-:W-:Y:S05]  /*12e80*/  @!P0 BRA `(.L_x_43) ;  /* 0xfffffffc00f08947 */ /* 0x010fea000383ffff */
[----:B------:R-:W-:Y:S05]  /*12e90*/  BRA `(.L_x_196) ;  /* 0xfffffef400ac7947 */ /* 0x000fea000383ffff */
.L_x_47:
[----:B-1----:R-:W-:-:S07]  /*12ea0*/  MOV R0, UR4 ;  /* 0x0000000400007c02 */ /* 0x002fce0008000f00 */
.L_x_197:
[----:B-1----:R1:W2:Y:S02]  /*12eb0*/  SYNCS.PHASECHK.TRANS64.TRYWAIT P0, [R0+URZ], R3 ;  /* 0x00000003000075a7 */ /* 0x0022a400080011ff */
[----:B--2---:R-:W-:Y:S05]  /*12ec0*/  @!P0 NANOSLEEP.SYNCS 0x989680 ;  /* 0x009896800000895d */ /* 0x004fea0003900000 */
[----:B------:R-:W2:Y:S02]  /*12ed0*/  @!P0 SYNCS.PHASECHK.TRANS64 P0, [R0+URZ], R3 ;  /* 0x00000003000085a7 */ /* 0x000ea400080010ff */
[----:B--2---:R-:W-:Y:S05]  /*12ee0*/  @!P0 BRA `(.L_x_197) ;  /* 0xfffffffc00f08947 */ /* 0x004fea000383ffff */
[----:B------:R-:W-:Y:S05]  /*12ef0*/  BRA `(.L_x_198) ;  /* 0xfffffefc00587947 */ /* 0x000fea000383ffff */
.L_x_48:
[----:B------:R-:W-:-:S07]  /*12f00*/  MOV R0, UR5 ;  /* 0x0000000500007c02 */ /* 0x000fce0008000f00 */
.L_x_199:
[----:B-1----:R1:W2:Y:S02]  /*12f10*/  SYNCS.PHASECHK.TRANS64.TRYWAIT P0, [R0+URZ], R3 ;  /* 0x00000003000075a7 */ /* 0x0022a400080011ff */
[----:B--2---:R-:W-:Y:S05]  /*12f20*/  @!P0 NANOSLEEP.SYNCS 0x989680 ;  /* 0x009896800000895d */ /* 0x004fea0003900000 */
[----:B------:R-:W2:Y:S02]  /*12f30*/  @!P0 SYNCS.PHASECHK.TRANS64 P0, [R0+URZ], R3 ;  /* 0x00000003000085a7 */ /* 0x000ea400080010ff */
[----:B--2---:R-:W-:Y:S05]  /*12f40*/  @!P0 BRA `(.L_x_199) ;  /* 0xfffffffc00f08947 */ /* 0x004fea000383ffff */
[----:B------:R-:W-:Y:S05]  /*12f50*/  BRA `(.L_x_200) ;  /* 0xfffffefc00647947 */ /* 0x000fea000383ffff */
.L_x_51:
[----:B--2---:R2:W3:Y:S02]  /*12f60*/  SYNCS.PHASECHK.TRANS64.TRYWAIT P0, [R2+URZ+0xb0], R5 ;  /* 0x0000b005020075a7 */ /* 0x0044e400080011ff */
[----:B---3--:R-:W-:Y:S05]  /*12f70*/  @!P0 NANOSLEEP.SYNCS 0x989680 ;  /* 0x009896800000895d */ /* 0x008fea0003900000 */
[----:B------:R-:W3:Y:S02]  /*12f80*/  @!P0 SYNCS.PHASECHK.TRANS64 P0, [R2+URZ+0xb0], R5 ;  /* 0x0000b005020085a7 */ /* 0x000ee400080010ff */
[----:B---3--:R-:W-:Y:S05]  /*12f90*/  @!P0 BRA `(.L_x_51) ;  /* 0xfffffffc00f08947 */ /* 0x008fea000383ffff */
[----:B------:R-:W-:Y:S05]  /*12fa0*/  BRA `(.L_x_201) ;  /* 0xfffffefc00c87947 */ /* 0x000fea000383ffff */
.L_x_52:
[----:B------:R-:W-:-:S07]  /*12fb0*/  MOV R2, UR4 ;  /* 0x0000000400027c02 */ /* 0x000fce0008000f00 */
.L_x_202:
[----:B--2---:R2:W3:Y:S02]  /*12fc0*/  SYNCS.PHASECHK.TRANS64.TRYWAIT P0, [R2+URZ+0x90], R5 ;  /* 0x00009005020075a7 */ /* 0x0044e400080011ff */
[----:B---3--:R-:W-:Y:S05]  /*12fd0*/  @!P0 NANOSLEEP.SYNCS 0x989680 ;  /* 0x009896800000895d */ /* 0x008fea0003900000 */
[----:B------:R-:W3:Y:S02]  /*12fe0*/  @!P0 SYNCS.PHASECHK.TRANS64 P0, [R2+URZ+0x90], R5 ;  /* 0x00009005020085a7 */ /* 0x000ee400080010ff */
[----:B---3--:R-:W-:Y:S05]  /*12ff0*/  @!P0 BRA `(.L_x_202) ;  /* 0xfffffffc00f08947 */ /* 0x008fea000383ffff */
[----:B------:R-:W-:Y:S05]  /*13000*/  BRA `(.L_x_203) ;  /* 0xfffffefc00d87947 */ /* 0x000fea000383ffff */
.L_x_53:
[----:B--2---:R2:W3:Y:S02]  /*13010*/  SYNCS.PHASECHK.TRANS64.TRYWAIT P1, [R2+URZ+0x80], R5 ;  /* 0x00008005020075a7 */ /* 0x0044e400080211ff */
[----:B---3--:R-:W-:Y:S05]  /*13020*/  @!P1 NANOSLEEP.SYNCS 0x989680 ;  /* 0x009896800000995d */ /* 0x008fea0003900000 */
[----:B------:R-:W3:Y:S02]  /*13030*/  @!P1 SYNCS.PHASECHK.TRANS64 P1, [R2+URZ+0x80], R5 ;  /* 0x00008005020095a7 */ /* 0x000ee400080210ff */
[----:B---3--:R-:W-:Y:S05]  /*13040*/  @!P1 BRA `(.L_x_53) ;  /* 0xfffffffc00f09947 */ /* 0x008fea000383ffff */
[----:B------:R-:W-:Y:S05]  /*13050*/  BRA `(.L_x_204) ;  /* 0xffffff0000087947 */ /* 0x000fea000383ffff */
.L_x_56:
[----:B------:R-:W-:-:S07]  /*13060*/  MOV R0, UR4 ;  /* 0x0000000400007c02 */ /* 0x000fce0008000f00 */
.L_x_205:
[----:B--2---:R2:W3:Y:S02]  /*13070*/  SYNCS.PHASECHK.TRANS64.TRYWAIT P0, [R0+URZ+0x90], R3 ;  /* 0x00009003000075a7 */ /* 0x0044e400080011ff */
[----:B---3--:R-:W-:Y:S05]  /*13080*/  @!P0 NANOSLEEP.SYNCS 0x989680 ;  /* 0x009896800000895d */ /* 0x008fea0003900000 */
[----:B------:R-:W3:Y:S02]  /*13090*/  @!P0 SYNCS.PHASECHK.TRANS64 P0, [R0+URZ+0x90], R3 ;  /* 0x00009003000085a7 */ /* 0x000ee400080010ff */
[----:B---3--:R-:W-:Y:S05]  /*130a0*/  @!P0 BRA `(.L_x_205) ;  /* 0xfffffffc00f08947 */ /* 0x008fea000383ffff */
[----:B------:R-:W-:Y:S05]  /*130b0*/  BRA `(.L_x_55) ;  /* 0xffffff00005c7947 */ /* 0x000fea000383ffff */
.L_x_63:
[----:B--2---:R2:W3:Y:S02]  /*130c0*/  SYNCS.PHASECHK.TRANS64.TRYWAIT P0, [R0+URZ+0x80], R5 ;  /* 0x00008005000075a7 */ /* 0x0044e400080011ff */
[----:B---3--:R-:W-:Y:S05]  /*130d0*/  @!P0 NANOSLEEP.SYNCS 0x989680 ;  /* 0x009896800000895d */ /* 0x008fea0003900000 */
[----:B------:R-:W3:Y:S02]  /*130e0*/  @!P0 SYNCS.PHASECHK.TRANS64 P0, [R0+URZ+0x80], R5 ;  /* 0x00008005000085a7 */ /* 0x000ee400080010ff */
[----:B---3--:R-:W-:Y:S05]  /*130f0*/  @!P0 BRA `(.L_x_63) ;  /* 0xfffffffc00f08947 */ /* 0x008fea000383ffff */
[----:B------:R-:W-:Y:S05]  /*13100*/  BRA `(.L_x_206) ;  /* 0xffffff0800847947 */ /* 0x000fea000383ffff */
.L_x_66:
[----:B------:R-:W-:-:S07]  /*13110*/  MOV R0, UR7 ;  /* 0x0000000700007c02 */ /* 0x000fce0008000f00 */
.L_x_207:
[----:B--2---:R2:W3:Y:S02]  /*13120*/  SYNCS.PHASECHK.TRANS64.TRYWAIT P0, [R0+URZ], R5 ;  /* 0x00000005000075a7 */ /* 0x0044e400080011ff */
[----:B---3--:R-:W-:Y:S05]  /*13130*/  @!P0 NANOSLEEP.SYNCS 0x989680 ;  /* 0x009896800000895d */ /* 0x008fea0003900000 */
[----:B------:R-:W3:Y:S02]  /*13140*/  @!P0 SYNCS.PHASECHK.TRANS64 P0, [R0+URZ], R5 ;  /* 0x00000005000085a7 */ /* 0x000ee400080010ff */
[----:B---3--:R-:W-:Y:S05]  /*13150*/  @!P0 BRA `(.L_x_207) ;  /* 0xfffffffc00f08947 */ /* 0x008fea000383ffff */
[----:B------:R-:W-:Y:S05]  /*13160*/  BRA `(.L_x_65) ;  /* 0xffffff0800cc7947 */ /* 0x000fea000383ffff */
.L_x_67:
[----:B------:R-:W-:-:S07]  /*13170*/  MOV R0, UR38 ;  /* 0x0000002600007c02 */ /* 0x000fce0008000f00 */
.L_x_208:
[----:B--2---:R2:W3:Y:S02]  /*13180*/  SYNCS.PHASECHK.TRANS64.TRYWAIT P0, [R0+URZ+0xa8], R5 ;  /* 0x0000a805000075a7 */ /* 0x0044e400080011ff */
[----:B---3--:R-:W-:Y:S05]  /*13190*/  @!P0 NANOSLEEP.SYNCS 0x989680 ;  /* 0x009896800000895d */ /* 0x008fea0003900000 */
[----:B------:R-:W3:Y:S02]  /*131a0*/  @!P0 SYNCS.PHASECHK.TRANS64 P0, [R0+URZ+0xa8], R5 ;  /* 0x0000a805000085a7 */ /* 0x000ee400080010ff */
[----:B---3--:R-:W-:Y:S05]  /*131b0*/  @!P0 BRA `(.L_x_208) ;  /* 0xfffffffc00f08947 */ /* 0x008fea000383ffff */
[----:B------:R-:W-:Y:S05]  /*131c0*/  BRA `(.L_x_209) ;  /* 0xffffff0c003c7947 */ /* 0x000fea000383ffff */
.L_x_70:
[----:B------:R-:W-:Y:S07]  /*131d0*/  MOV R0, UR7 ;  /* 0x0000000700007c02 */ /* 0x000fee0008000f00 */
.L_x_210:
[----:B--2---:R2:W3:Y:S02]  /*131e0*/  SYNCS.PHASECHK.TRANS64.TRYWAIT P0, [R0+URZ], R5 ;  /* 0x00000005000075a7 */ /* 0x0044e400080011ff */
[----:B---3--:R-:W-:Y:S05]  /*131f0*/  @!P0 NANOSLEEP.SYNCS 0x989680 ;  /* 0x009896800000895d */ /* 0x008fea0003900000 */
[----:B------:R-:W3:Y:S02]  /*13200*/  @!P0 SYNCS.PHASECHK.TRANS64 P0, [R0+URZ], R5 ;  /* 0x00000005000085a7 */ /* 0x000ee400080010ff */
[----:B---3--:R-:W-:Y:S05]  /*13210*/  @!P0 BRA `(.L_x_210) ;  /* 0xfffffffc00f08947 */ /* 0x008fea000383ffff */
[----:B------:R-:W-:Y:S05]  /*13220*/  BRA `(.L_x_69) ;  /* 0xffffff0c00bc7947 */ /* 0x000fea000383ffff */
.L_x_73:
[----:B------:R-:W-:-:S07]  /*13230*/  MOV R0, UR38 ;  /* 0x0000002600007c02 */ /* 0x000fce0008000f00 */
.L_x_211:
[----:B-1----:R1:W4:Y:S02]  /*13240*/  SYNCS.PHASECHK.TRANS64.TRYWAIT P0, [R0+URZ+0xd0], R3 ;  /* 0x0000d003000075a7 */ /* 0x00232400080011ff */
[----:B----4-:R-:W-:Y:S05]  /*13250*/  @!P0 NANOSLEEP.SYNCS 0x989680 ;  /* 0x009896800000895d */ /* 0x010fea0003900000 */
[----:B------:R-:W4:Y:S02]  /*13260*/  @!P0 SYNCS.PHASECHK.TRANS64 P0, [R0+URZ+0xd0], R3 ;  /* 0x0000d003000085a7 */ /* 0x000f2400080010ff */
[----:B----4-:R-:W-:Y:S05]  /*13270*/  @!P0 BRA `(.L_x_211) ;  /* 0xfffffffc00f08947 */ /* 0x010fea000383ffff */
[----:B------:R-:W-:Y:S05]  /*13280*/  BRA `(.L_x_212) ;  /* 0xffffff1000e87947 */ /* 0x000fea000383ffff */
.L_x_78:
[----:B-1----:R1:W2:Y:S02]  /*13290*/  SYNCS.PHASECHK.TRANS64.TRYWAIT P0, [R8+URZ+0x80], R5 ;  /* 0x00008005080075a7 */ /* 0x0022a400080011ff */
[----:B--2---:R-:W-:Y:S05]  /*132a0*/  @!P0 NANOSLEEP.SYNCS 0x989680 ;  /* 0x009896800000895d */ /* 0x004fea0003900000 */
[----:B------:R-:W2:Y:S02]  /*132b0*/  @!P0 SYNCS.PHASECHK.TRANS64 P0, [R8+URZ+0x80], R5 ;  /* 0x00008005080085a7 */ /* 0x000ea400080010ff */
[----:B--2---:R-:W-:Y:S05]  /*132c0*/  @!P0 BRA `(.L_x_78) ;  /* 0xfffffffc00f08947 */ /* 0x004fea000383ffff */
[----:B------:R-:W-:Y:S05]  /*132d0*/  BRA `(.L_x_213) ;  /* 0xffffff18002c7947 */ /* 0x000fea000383ffff */
.L_x_81:
[----:B------:R-:W-:Y:S07]  /*132e0*/  MOV R0, UR21 ;  /* 0x0000001500007c02 */ /* 0x000fee0008000f00 */
.L_x_214:
[----:B-1----:R1:W2:Y:S02]  /*132f0*/  SYNCS.PHASECHK.TRANS64.TRYWAIT P1, [R0+URZ+0x78], R5 ;  /* 0x00007805000075a7 */ /* 0x0022a400080211ff */
[----:B--2---:R-:W-:Y:S05]  /*13300*/  @!P1 NANOSLEEP.SYNCS 0x989680 ;  /* 0x009896800000995d */ /* 0x004fea0003900000 */
[----:B------:R-:W2:Y:S02]  /*13310*/  @!P1 SYNCS.PHASECHK.TRANS64 P1, [R0+URZ+0x78], R5 ;  /* 0x00007805000095a7 */ /* 0x000ea400080210ff */
[----:B--2---:R-:W-:Y:S05]  /*13320*/  @!P1 BRA `(.L_x_214) ;  /* 0xfffffffc00f09947 */ /* 0x004fea000383ffff */
[----:B------:R-:W-:Y:S05]  /*13330*/  BRA `(.L_x_80) ;  /* 0xffffff1c00a87947 */ /* 0x000fea000383ffff */
.L_x_84:
[----:B------:R-:W-:Y:S07]  /*13340*/  MOV R0, UR21 ;  /* 0x0000001500007c02 */ /* 0x000fee0008000f00 */
.L_x_215:
[----:B-1----:R1:W2:Y:S02]  /*13350*/  SYNCS.PHASECHK.TRANS64.TRYWAIT P0, [R0+URZ+0x50], R5 ;  /* 0x00005005000075a7 */ /* 0x0022a400080011ff */
[----:B--2---:R-:W-:Y:S05]  /*13360*/  @!P0 NANOSLEEP.SYNCS 0x989680 ;  /* 0x009896800000895d */ /* 0x004fea0003900000 */
[----:B------:R-:W2:Y:S02]  /*13370*/  @!P0 SYNCS.PHASECHK.TRANS64 P0, [R0+URZ+0x50], R5 ;  /* 0x00005005000085a7 */ /* 0x000ea400080010ff */
[----:B--2---:R-:W-:Y:S05]  /*13380*/  @!P0 BRA `(.L_x_215) ;  /* 0xfffffffc00f08947 */ /* 0x004fea000383ffff */
[----:B------:R-:W-:Y:S05]  /*13390*/  BRA `(.L_x_216) ;  /* 0xffffff20000c7947 */ /* 0x000fea000383ffff */
.L_x_85:
[----:B------:R-:W-:Y:S07]  /*133a0*/  MOV R0, UR21 ;  /* 0x0000001500007c02 */ /* 0x000fee0008000f00 */
.L_x_217:
[----:B-1----:R1:W2:Y:S02]  /*133b0*/  SYNCS.PHASECHK.TRANS64.TRYWAIT P0, [R0+URZ+0x58], R5 ;  /* 0x00005805000075a7 */ /* 0x0022a400080011ff */
[----:B--2---:R-:W-:Y:S05]  /*133c0*/  @!P0 NANOSLEEP.SYNCS 0x989680 ;  /* 0x009896800000895d */ /* 0x004fea0003900000 */
[----:B------:R-:W2:Y:S02]  /*133d0*/  @!P0 SYNCS.PHASECHK.TRANS64 P0, [R0+URZ+0x58], R5 ;  /* 0x00005805000085a7 */ /* 0x000ea400080010ff */
[----:B--2---:R-:W-:Y:S05]  /*133e0*/  @!P0 BRA `(.L_x_217) ;  /* 0xfffffffc00f08947 */ /* 0x004fea000383ffff */
[----:B------:R-:W-:Y:S05]  /*133f0*/  BRA `(.L_x_218) ;  /* 0xffffff2000647947 */ /* 0x000fea000383ffff */
.L_x_86:
[----:B------:R-:W-:Y:S07]  /*13400*/  MOV R0, UR21 ;  /* 0x0000001500007c02 */ /* 0x000fee0008000f00 */
.L_x_219:
[----:B-1----:R1:W2:Y:S02]  /*13410*/  SYNCS.PHASECHK.TRANS64.TRYWAIT P0, [R0+URZ+0x60], R5 ;  /* 0x00006005000075a7 */ /* 0x0022a400080011ff */
[----:B--2---:R-:W-:Y:S05]  /*13420*/  @!P0 NANOSLEEP.SYNCS 0x989680 ;  /* 0x009896800000895d */ /* 0x004fea0003900000 */
[----:B------:R-:W2:Y:S02]  /*13430*/  @!P0 SYNCS.PHASECHK.TRANS64 P0, [R0+URZ+0x60], R5 ;  /* 0x00006005000085a7 */ /* 0x000ea400080010ff */
[----:B--2---:R-:W-:Y:S05]  /*13440*/  @!P0 BRA `(.L_x_219) ;  /* 0xfffffffc00f08947 */ /* 0x004fea000383ffff */
[----:B------:R-:W-:Y:S05]  /*13450*/  BRA `(.L_x_220) ;  /* 0xffffff2000cc7947 */ /* 0x000fea000383ffff */
.L_x_87:
[----:B------:R-:W-:Y:S07]  /*13460*/  MOV R0, UR21 ;  /* 0x0000001500007c02 */ /* 0x000fee0008000f00 */
.L_x_221:
[----:B-1----:R1:W2:Y:S02]  /*13470*/  SYNCS.PHASECHK.TRANS64.TRYWAIT P0, [R0+URZ+0x68], R5 ;  /* 0x00006805000075a7 */ /* 0x0022a400080011ff */
[----:B--2---:R-:W-:Y:S05]  /*13480*/  @!P0 NANOSLEEP.SYNCS 0x989680 ;  /* 0x009896800000895d */ /* 0x004fea0003900000 */
[----:B------:R-:W2:Y:S02]  /*13490*/  @!P0 SYNCS.PHASECHK.TRANS64 P0, [R0+URZ+0x68], R5 ;  /* 0x00006805000085a7 */ /* 0x000ea400080010ff */
[----:B--2---:R-:W-:Y:S05]  /*134a0*/  @!P0 BRA `(.L_x_221) ;  /* 0xfffffffc00f08947 */ /* 0x004fea000383ffff */
[----:B------:R-:W-:Y:S05]  /*134b0*/  BRA `(.L_x_222) ;  /* 0xffffff24002c7947 */ /* 0x000fea000383ffff */
.L_x_88:
[----:B------:R-:W-:Y:S07]  /*134c0*/  MOV R7, UR21 ;  /* 0x0000001500077c02 */ /* 0x000fee0008000f00 */
.L_x_223:
[----:B-1----:R1:W2:Y:S02]  /*134d0*/  SYNCS.PHASECHK.TRANS64.TRYWAIT P0, [R7+URZ+0x50], R4 ;  /* 0x00005004070075a7 */ /* 0x0022a400080011ff */
[----:B--2---:R-:W-:Y:S05]  /*134e0*/  @!P0 NANOSLEEP.SYNCS 0x989680 ;  /* 0x009896800000895d */ /* 0x004fea0003900000 */
[----:B------:R-:W2:Y:S02]  /*134f0*/  @!P0 SYNCS.PHASECHK.TRANS64 P0, [R7+URZ+0x50], R4 ;  /* 0x00005004070085a7 */ /* 0x000ea400080010ff */
[----:B--2---:R-:W-:Y:S05]  /*13500*/  @!P0 BRA `(.L_x_223) ;  /* 0xfffffffc00f08947 */ /* 0x004fea000383ffff */
[----:B------:R-:W-:Y:S05]  /*13510*/  BRA `(.L_x_224) ;  /* 0xffffff2400907947 */ /* 0x000fea000383ffff */
.L_x_89:
[----:B------:R-:W-:Y:S07]  /*13520*/  MOV R7, UR21 ;  /* 0x0000001500077c02 */ /* 0x000fee0008000f00 */
.L_x_225:
[----:B-1----:R1:W2:Y:S02]  /*13530*/  SYNCS.PHASECHK.TRANS64.TRYWAIT P0, [R7+URZ+0x58], R4 ;  /* 0x00005804070075a7 */ /* 0x0022a400080011ff */
[----:B--2---:R-:W-:Y:S05]  /*13540*/  @!P0 NANOSLEEP.SYNCS 0x989680 ;  /* 0x009896800000895d */ /* 0x004fea0003900000 */
[----:B------:R-:W2:Y:S02]  /*13550*/  @!P0 SYNCS.PHASECHK.TRANS64 P0, [R7+URZ+0x58], R4 ;  /* 0x00005804070085a7 */ /* 0x000ea400080010ff */
[----:B--2---:R-:W-:Y:S05]  /*13560*/  @!P0 BRA `(.L_x_225) ;  /* 0xfffffffc00f08947 */ /* 0x004fea000383ffff */
[----:B------:R-:W-:Y:S05]  /*13570*/  BRA `(.L_x_226) ;  /* 0xffffff2400f47947 */ /* 0x000fea000383ffff */
.L_x_90:
[----:B------:R-:W-:Y:S07]  /*13580*/  MOV R7, UR21 ;  /* 0x0000001500077c02 */ /* 0x000fee0008000f00 */
.L_x_227:
[----:B-1----:R1:W2:Y:S02]  /*13590*/  SYNCS.PHASECHK.TRANS64.TRYWAIT P0, [R7+URZ+0x60], R4 ;  /* 0x00006004070075a7 */ /* 0x0022a400080011ff */
[----:B--2---:R-:W-:Y:S05]  /*135a0*/  @!P0 NANOSLEEP.SYNCS 0x989680 ;  /* 0x009896800000895d */ /* 0x004fea0003900000 */
[----:B------:R-:W2:Y:S02]  /*135b0*/  @!P0 SYNCS.PHASECHK.TRANS64 P0, [R7+URZ+0x60], R4 ;  /* 0x00006004070085a7 */ /* 0x000ea400080010ff */
[----:B--2---:R-:W-:Y:S05]  /*135c0*/  @!P0 BRA `(.L_x_227) ;  /* 0xfffffffc00f08947 */ /* 0x004fea000383ffff */
[----:B------:R-:W-:Y:S05]  /*135d0*/  BRA `(.L_x_228) ;  /* 0xffffff28005c7947 */ /* 0x000fea000383ffff */
.L_x_91:
[----:B------:R-:W-:Y:S07]  /*135e0*/  MOV R7, UR21 ;  /* 0x0000001500077c02 */ /* 0x000fee0008000f00 */
.L_x_229:
[----:B-1----:R1:W2:Y:S02]  /*135f0*/  SYNCS.PHASECHK.TRANS64.TRYWAIT P0, [R7+URZ+0x68], R4 ;  /* 0x00006804070075a7 */ /* 0x0022a400080011ff */
[----:B--2---:R-:W-:Y:S05]  /*13600*/  @!P0 NANOSLEEP.SYNCS 0x989680 ;  /* 0x009896800000895d */ /* 0x004fea0003900000 */
[----:B------:R-:W2:Y:S02]  /*13610*/  @!P0 SYNCS.PHASECHK.TRANS64 P0, [R7+URZ+0x68], R4 ;  /* 0x00006804070085a7 */ /* 0x000ea400080010ff */
[----:B--2---:R-:W-:Y:S05]  /*13620*/  @!P0 BRA `(.L_x_229) ;  /* 0xfffffffc00f08947 */ /* 0x004fea000383ffff */
[----:B------:R-:W-:Y:S05]  /*13630*/  BRA `(.L_x_230) ;  /* 0xffffff2800c07947 */ /* 0x000fea000383ffff */
.L_x_93:
[----:B------:R-:W-:-:S07]  /*13640*/  MOV R0, UR21 ;  /* 0x0000001500007c02 */ /* 0x000fce0008000f00 */
.L_x_231:
[----:B-1----:R1:W3:Y:S02]  /*13650*/  SYNCS.PHASECHK.TRANS64.TRYWAIT P0, [R0+URZ+0x50], R5 ;  /* 0x00005005000075a7 */ /* 0x0022e400080011ff */
[----:B---3--:R-:W-:Y:S05]  /*13660*/  @!P0 NANOSLEEP.SYNCS 0x989680 ;  /* 0x009896800000895d */ /* 0x008fea0003900000 */
[----:B------:R-:W3:Y:S02]  /*13670*/  @!P0 SYNCS.PHASECHK.TRANS64 P0, [R0+URZ+0x50], R5 ;  /* 0x00005005000085a7 */ /* 0x000ee400080010ff */
[----:B---3--:R-:W-:Y:S05]  /*13680*/  @!P0 BRA `(.L_x_231) ;  /* 0xfffffffc00f08947 */ /* 0x008fea000383ffff */
[----:B------:R-:W-:Y:S05]  /*13690*/  BRA `(.L_x_232) ;  /* 0xffffff2c00487947 */ /* 0x000fea000383ffff */
.L_x_94:
[----:B-1----:R-:W-:-:S07]  /*136a0*/  MOV R0, UR21 ;  /* 0x0000001500007c02 */ /* 0x002fce0008000f00 */
.L_x_233:
[----:B-1----:R1:W3:Y:S02]  /*136b0*/  SYNCS.PHASECHK.TRANS64.TRYWAIT P0, [R0+URZ+0x58], R5 ;  /* 0x00005805000075a7 */ /* 0x0022e400080011ff */
[----:B---3--:R-:W-:Y:S05]  /*136c0*/  @!P0 NANOSLEEP.SYNCS 0x989680 ;  /* 0x009896800000895d */ /* 0x008fea0003900000 */
[----:B------:R-:W3:Y:S02]  /*136d0*/  @!P0 SYNCS.PHASECHK.TRANS64 P0, [R0+URZ+0x58], R5 ;  /* 0x00005805000085a7 */ /* 0x000ee400080010ff */
[----:B---3--:R-:W-:Y:S05]  /*136e0*/  @!P0 BRA `(.L_x_233) ;  /* 0xfffffffc00f08947 */ /* 0x008fea000383ffff */
[----:B------:R-:W-:Y:S05]  /*136f0*/  BRA `(.L_x_234) ;  /* 0xffffff2c00387947 */ /* 0x000fea000383ffff */
.L_x_95:
[----:B------:R-:W-:-:S07]  /*13700*/  MOV R2, UR21 ;  /* 0x0000001500027c02 */ /* 0x000fce0008000f00 */
.L_x_235:
[----:B-1----:R1:W3:Y:S02]  /*13710*/  SYNCS.PHASECHK.TRANS64.TRYWAIT P0, [R2+URZ+0x60], R5 ;  /* 0x00006005020075a7 */ /* 0x0022e400080011ff */
[----:B---3--:R-:W-:Y:S05]  /*13720*/  @!P0 NANOSLEEP.SYNCS 0x989680 ;  /* 0x009896800000895d */ /* 0x008fea0003900000 */
[----:B------:R-:W3:Y:S02]  /*13730*/  @!P0 SYNCS.PHASECHK.TRANS64 P0, [R2+URZ+0x60], R5 ;  /* 0x00006005020085a7 */ /* 0x000ee400080010ff */
[----:B---3--:R-:W-:Y:S05]  /*13740*/  @!P0 BRA `(.L_x_235) ;  /* 0xfffffffc00f08947 */ /* 0x008fea000383ffff */
[----:B------:R-:W-:Y:S05]  /*13750*/  BRA `(.L_x_236) ;  /* 0xffffff2c002c7947 */ /* 0x000fea000383ffff */
.L_x_97:
[----:B-1----:R1:W2:Y:S02]  /*13760*/  SYNCS.PHASECHK.TRANS64.TRYWAIT P0, [R0+URZ+0x80], R3 ;  /* 0x00008003000075a7 */ /* 0x0022a400080011ff */
[----:B--2---:R-:W-:Y:S05]  /*13770*/  @!P0 NANOSLEEP.SYNCS 0x989680 ;  /* 0x009896800000895d */ /* 0x004fea0003900000 */
[----:B------:R-:W2:Y:S02]  /*13780*/  @!P0 SYNCS.PHASECHK.TRANS64 P0, [R0+URZ+0x80], R3 ;  /* 0x00008003000085a7 */ /* 0x000ea400080010ff */
[----:B--2---:R-:W-:Y:S05]  /*13790*/  @!P0 BRA `(.L_x_97) ;  /* 0xfffffffc00f08947 */ /* 0x004fea000383ffff */
[----:B------:R-:W-:Y:S05]  /*137a0*/  BRA `(.L_x_237) ;  /* 0xffffff3000047947 */ /* 0x000fea000383ffff */
.L_x_108:
[----:B-1----:R-:W-:Y:S04]  /*137b0*/  MOV R3, UR44 ;  /* 0x0000002c00037c02 */ /* 0x002fe80008000f00 */
[----:B------:R1:W3:Y:S03]  /*137c0*/  SYNCS.PHASECHK.TRANS64.TRYWAIT P1, [R3+URZ+0x30], R6 ;  /* 0x00003006030075a7 */ /* 0x0002e600080211ff */
[----:B---3--:R-:W-:Y:S05]  /*137d0*/  @!P1 NANOSLEEP.SYNCS 0x989680 ;  /* 0x009896800000995d */ /* 0x008fea0003900000 */
[----:B------:R-:W3:Y:S02]  /*137e0*/  @!P1 SYNCS.PHASECHK.TRANS64 P1, [R3+URZ+0x30], R6 ;  /* 0x00003006030095a7 */ /* 0x000ee400080210ff */
[----:B---3--:R-:W-:Y:S05]  /*137f0*/  @!P1 BRA `(.L_x_108) ;  /* 0xfffffffc00ec9947 */ /* 0x008fea000383ffff */
[----:B------:R-:W-:Y:S05]  /*13800*/  BRA `(.L_x_107) ;  /* 0xffffff3c00e47947 */ /* 0x000fea000383ffff */
.L_x_110:
[----:B-1----:R-:W-:Y:S04]  /*13810*/  MOV R3, UR44 ;  /* 0x0000002c00037c02 */ /* 0x002fe80008000f00 */
[----:B------:R1:W4:Y:S03]  /*13820*/  SYNCS.PHASECHK.TRANS64.TRYWAIT P0, [R3+URZ+0xa0], R4 ;  /* 0x0000a004030075a7 */ /* 0x00032600080011ff */
[----:B----4-:R-:W-:Y:S05]  /*13830*/  @!P0 NANOSLEEP.SYNCS 0x989680 ;  /* 0x009896800000895d */ /* 0x010fea0003900000 */
[----:B------:R-:W4:Y:S02]  /*13840*/  @!P0 SYNCS.PHASECHK.TRANS64 P0, [R3+URZ+0xa0], R4 ;  /* 0x0000a004030085a7 */ /* 0x000f2400080010ff */
[----:B----4-:R-:W-:Y:S05]  /*13850*/  @!P0 BRA `(.L_x_110) ;  /* 0xfffffffc00ec8947 */ /* 0x010fea000383ffff */
[----:B------:R-:W-:Y:S05]  /*13860*/  BRA `(.L_x_109) ;  /* 0xffffff4000147947 */ /* 0x000fea000383ffff */
.L_x_121:
[----:B--2---:R2:W4:Y:S02]  /*13870*/  SYNCS.PHASECHK.TRANS64.TRYWAIT P0, [R3+URZ+0x30], R0 ;  /* 0x00003000030075a7 */ /* 0x00452400080011ff */
[----:B----4-:R-:W-:Y:S05]  /*13880*/  @!P0 NANOSLEEP.SYNCS 0x989680 ;  /* 0x009896800000895d */ /* 0x010fea0003900000 */
[----:B------:R-:W4:Y:S02]  /*13890*/  @!P0 SYNCS.PHASECHK.TRANS64 P0, [R3+URZ+0x30], R0 ;  /* 0x00003000030085a7 */ /* 0x000f2400080010ff */
[----:B----4-:R-:W-:Y:S05]  /*138a0*/  @!P0 BRA `(.L_x_121) ;  /* 0xfffffffc00f08947 */ /* 0x010fea000383ffff */
[----:B------:R-:W-:Y:S05]  /*138b0*/  BRA `(.L_x_120) ;  /* 0xffffff5400c87947 */ /* 0x000fea000383ffff */
.L_x_131:
[----:B-1----:R1:W2:Y:S02]  /*138c0*/  SYNCS.PHASECHK.TRANS64.TRYWAIT P0, [R11+URZ+0x30], R8 ;  /* 0x000030080b0075a7 */ /* 0x0022a400080011ff */
[----:B--2---:R-:W-:Y:S05]  /*138d0*/  @!P0 NANOSLEEP.SYNCS 0x989680 ;  /* 0x009896800000895d */ /* 0x004fea0003900000 */
[----:B------:R-:W2:Y:S02]  /*138e0*/  @!P0 SYNCS.PHASECHK.TRANS64 P0, [R11+URZ+0x30], R8 ;  /* 0x000030080b0085a7 */ /* 0x000ea400080010ff */
[----:B--2---:R-:W-:Y:S05]  /*138f0*/  @!P0 BRA `(.L_x_131) ;  /* 0xfffffffc00f08947 */ /* 0x004fea000383ffff */
[----:B------:R-:W-:Y:S05]  /*13900*/  BRA `(.L_x_130) ;  /* 0xffffff6c00647947 */ /* 0x000fea000383ffff */
.L_x_141:
[----:B-1----:R1:W2:Y:S02]  /*13910*/  SYNCS.PHASECHK.TRANS64.TRYWAIT P0, [R0+URZ+0x30], R5 ;  /* 0x00003005000075a7 */ /* 0x0022a400080011ff */
[----:B--2---:R-:W-:Y:S05]  /*13920*/  @!P0 NANOSLEEP.SYNCS 0x989680 ;  /* 0x009896800000895d */ /* 0x004fea0003900000 */
[----:B------:R-:W2:Y:S02]  /*13930*/  @!P0 SYNCS.PHASECHK.TRANS64 P0, [R0+URZ+0x30], R5 ;  /* 0x00003005000085a7 */ /* 0x000ea400080010ff */
[----:B--2---:R-:W-:Y:S05]  /*13940*/  @!P0 BRA `(.L_x_141) ;  /* 0xfffffffc00f08947 */ /* 0x004fea000383ffff */
[----:B------:R-:W-:Y:S05]  /*13950*/  BRA `(.L_x_140) ;  /* 0xffffff8000bc7947 */ /* 0x000fea000383ffff */
.L_x_151:
[----:B-1----:R1:W4:Y:S02]  /*13960*/  SYNCS.PHASECHK.TRANS64.TRYWAIT P0, [R8+URZ+0x30], R5 ;  /* 0x00003005080075a7 */ /* 0x00232400080011ff */
[----:B----4-:R-:W-:Y:S05]  /*13970*/  @!P0 NANOSLEEP.SYNCS 0x989680 ;  /* 0x009896800000895d */ /* 0x010fea0003900000 */
[----:B------:R-:W4:Y:S02]  /*13980*/  @!P0 SYNCS.PHASECHK.TRANS64 P0, [R8+URZ+0x30], R5 ;  /* 0x00003005080085a7 */ /* 0x000f2400080010ff */
[----:B----4-:R-:W-:Y:S05]  /*13990*/  @!P0 BRA `(.L_x_151) ;  /* 0xfffffffc00f08947 */ /* 0x010fea000383ffff */
[----:B------:R-:W-:Y:S05]  /*139a0*/  BRA `(.L_x_150) ;  /* 0xffffff9800507947 */ /* 0x000fea000383ffff */
.L_x_161:
[----:B-1----:R1:W4:Y:S02]  /*139b0*/  SYNCS.PHASECHK.TRANS64.TRYWAIT P0, [R8+URZ+0x30], R5 ;  /* 0x00003005080075a7 */ /* 0x00232400080011ff */
[----:B----4-:R-:W-:Y:S05]  /*139c0*/  @!P0 NANOSLEEP.SYNCS 0x989680 ;  /* 0x009896800000895d */ /* 0x010fea0003900000 */
[----:B------:R-:W4:Y:S02]  /*139d0*/  @!P0 SYNCS.PHASECHK.TRANS64 P0, [R8+URZ+0x30], R5 ;  /* 0x00003005080085a7 */ /* 0x000f2400080010ff */
[----:B----4-:R-:W-:Y:S05]  /*139e0*/  @!P0 BRA `(.L_x_161) ;  /* 0xfffffffc00f08947 */ /* 0x010fea000383ffff */
[----:B------:R-:W-:Y:S05]  /*139f0*/  BRA `(.L_x_160) ;  /* 0xffffffac00c07947 */ /* 0x000fea000383ffff */
.L_x_171:
[----:B-1----:R1:W4:Y:S02]  /*13a00*/  SYNCS.PHASECHK.TRANS64.TRYWAIT P0, [R0+URZ+0x30], R5 ;  /* 0x00003005000075a7 */ /* 0x00232400080011ff */
[----:B----4-:R-:W-:Y:S05]  /*13a10*/  @!P0 NANOSLEEP.SYNCS 0x989680 ;  /* 0x009896800000895d */ /* 0x010fea0003900000 */
[----:B------:R-:W4:Y:S02]  /*13a20*/  @!P0 SYNCS.PHASECHK.TRANS64 P0, [R0+URZ+0x30], R5 ;  /* 0x00003005000085a7 */ /* 0x000f2400080010ff */
[----:B----4-:R-:W-:Y:S05]  /*13a30*/  @!P0 BRA `(.L_x_171) ;  /* 0xfffffffc00f08947 */ /* 0x010fea000383ffff */
[----:B------:R-:W-:Y:S05]  /*13a40*/  BRA `(.L_x_170) ;  /* 0xffffffc400547947 */ /* 0x000fea000383ffff */
.L_x_181:
[----:B-1----:R1:W4:Y:S02]  /*13a50*/  SYNCS.PHASECHK.TRANS64.TRYWAIT P0, [R0+URZ+0x30], R3 ;  /* 0x00003003000075a7 */ /* 0x00232400080011ff */
[----:B----4-:R-:W-:Y:S05]  /*13a60*/  @!P0 NANOSLEEP.SYNCS 0x989680 ;  /* 0x009896800000895d */ /* 0x010fea0003900000 */
[----:B------:R-:W4:Y:S02]  /*13a70*/  @!P0 SYNCS.PHASECHK.TRANS64 P0, [R0+URZ+0x30], R3 ;  /* 0x00003003000085a7 */ /* 0x000f2400080010ff */
[----:B----4-:R-:W-:Y:S05]  /*13a80*/  @!P0 BRA `(.L_x_181) ;  /* 0xfffffffc00f08947 */ /* 0x010fea000383ffff */
[----:B------:R-:W-:Y:S05]  /*13a90*/  BRA `(.L_x_180) ;  /* 0xffffffd800b87947 */ /* 0x000fea000383ffff */
        .weak           $__internal_0_$__cuda_sm10x_tcgen05_guardrail_trap_col_being_dealloced_not_returned_by_alloc
        .type           $__internal_0_$__cuda_sm10x_tcgen05_guardrail_trap_col_being_dealloced_not_returned_by_alloc,@function
        .size           $__internal_0_$__cuda_sm10x_tcgen05_guardrail_trap_col_being_dealloced_not_returned_by_alloc,($__internal_1_$__cuda_sm10x_tcgen05_guardrail_trap_phase_invalid_during_alloc - $__internal_0_$__cuda_sm10x_tcgen05_guardrail_trap_col_being_dealloced_not_returned_by_alloc)
$__internal_0_$__cuda_sm10x_tcgen05_guardrail_trap_col_being_dealloced_not_returned_by_alloc:
[----:B------:R-:W-:Y:S05]  /*13aa0*/  BPT.TRAP 0x1 ;  /* 0x000000040000795c */ /* 0x000fea0000300000 */
[----:B------:R-:W-:-:S04]  /*13ab0*/  HFMA2 R3, -RZ, RZ, 0, 0 ;  /* 0x00000000ff037431 */ /* 0x000fc800000001ff */
[----:B------:R-:W-:Y:S05]  /*13ac0*/  RET.REL.NODEC R2 `(_ZN7cutlass13device_kernelINS_4gemm6kernel13GemmUniversalIN4cute5tupleIJiiiiEEENS1_10collective13CollectiveMmaINS1_46MainloopSm100TmaUmmaWarpSpecializedBlockScaledILi3ELi2ELi1ENS5_IJNS4_1CILi8EEENSA_ILi1EEESC_EEEEENS5_IJNSA_ILi128EEENSA_ILi256EEESG_EEENS5_IJNS_12float_e2m1_tENS_13float_ue8m0_tEEEENS5_IJNS5_IJlSC_lEEENS4_6LayoutINS5_IJNS5_IJNS5_IJNSA_ILi32EEENSA_ILi4EEEEEEiEEESQ_NS5_IJSC_iEEEEEENS5_IJNS5_IJNS5_IJNSA_ILi16EEESO_EEEiEEENS5_IJNS5_IJNSA_ILi0EEESC_EEENSA_ILi512EEEEEENS5_IJSW_iEEEEEEEEEEESK_S13_NS4_8TiledMMAINS4_8MMA_AtomIJNS4_17SM100_MMA_MXF4_SSISI_SI_fSJ_Li128ELi256ELi32ELNS4_4UMMA5MajorE0ELS18_0ELNS17_7ScaleInE0ELS19_0EEEEEENSM_INS5_IJSC_SC_SC_EEENS5_IJSW_SW_SW_EEEEENS5_IJNS4_10UnderscoreES1F_S1F_EEEEENS5_IJNS4_13SM90_TMA_LOADES1I_EEENS5_IJNS4_14ComposedLayoutINS4_7SwizzleILi3ELi4ELi3EEENS4_18smem_ptr_flag_bitsILi4EEENSM_INS5_IJSB_SG_EEENS5_IJSG_SC_EEEEEEENSM_INS5_IJNS5_IJNS5_IJSP_SC_EEENS5_IJSN_NSA_ILi2EEEEEEEEESC_NS5_IJS1U_S1U_EEEEEENS5_IJNS5_IJNS5_IJSU_SY_EEESX_EEESW_NS5_IJS1U_SY_EEEEEEEEEEEvNS4_8identityENS5_IJNS4_23SM90_TMA_LOAD_MULTICASTES26_EEENS5_IJS1S_NSM_INS5_IJNS5_IJNS5_IJSP_S1U_EEES1V_EEESC_S1X_EEENS5_IJS20_SW_NS5_IJS1U_NSA_ILi1024EEEEEEEEEEEEEEvS25_EENS_8epilogue10collective18CollectiveEpilogueINS2H_23Sm100TmaWarpSpecializedILi4ELi2ELi32ELb1ELb0EEEJNS5_IJNSA_ILi64EEESG_SG_EEENS5_IJNSM_IS2M_SC_EENSM_IS1V_NS5_IJSC_SF_EEEEEEEENS_10bfloat16_tESL_S2S_SL_NS2H_6fusion15FusionCallbacksIS2L_NS2T_17LinearCombinationIS2S_fS2S_fLNS_15FloatRoundStyleE2EEES2N_S2R_JEEENS4_5SM1004TMEM4LOAD26SM100_TMEM_LOAD_32dp32b32xES1I_NS1K_INS1L_ILi2ELi4ELi3EEENS1N_ILi16EEENSM_INS5_IJSB_SN_EEENS5_IJSN_SC_EEEEEEENS4_39AutoVectorizingCopyWithAssumedAlignmentILi128EEENS4_14SM90_TMA_STOREES38_S3A_S3A_EEEvvEEEEvNT_6ParamsE) ;  /* 0xfffffec4024c7950 */ /* 0x000fea0003c3ffff */
        .weak           $__internal_1_$__cuda_sm10x_tcgen05_guardrail_trap_phase_invalid_during_alloc
        .type           $__internal_1_$__cuda_sm10x_tcgen05_guardrail_trap_phase_invalid_during_alloc,@function
        .size           $__internal_1_$__cuda_sm10x_tcgen05_guardrail_trap_phase_invalid_during_alloc,($__internal_2_$__cuda_sm10x_tcgen05_guardrail_trap_unallocated_columns_being_dealloced - $__internal_1_$__cuda_sm10x_tcgen05_guardrail_trap_phase_invalid_during_alloc)
$__internal_1_$__cuda_sm10x_tcgen05_guardrail_trap_phase_invalid_during_alloc:
[----:B------:R-:W-:Y:S05]  /*13ad0*/  BPT.TRAP 0x1 ;  /* 0x000000040000795c */ /* 0x000fea0000300000 */
[----:B------:R-:W-:-:S04]  /*13ae0*/  MOV R5, 0x0 ;  /* 0x0000000000057802 */ /* 0x000fc80000000f00 */
[----:B------:R-:W-:Y:S05]  /*13af0*/  RET.REL.NODEC R4 `(_ZN7cutlass13device_kernelINS_4gemm6kernel13GemmUniversalIN4cute5tupleIJiiiiEEENS1_10collective13CollectiveMmaINS1_46MainloopSm100TmaUmmaWarpSpecializedBlockScaledILi3ELi2ELi1ENS5_IJNS4_1CILi8EEENSA_ILi1EEESC_EEEEENS5_IJNSA_ILi128EEENSA_ILi256EEESG_EEENS5_IJNS_12float_e2m1_tENS_13float_ue8m0_tEEEENS5_IJNS5_IJlSC_lEEENS4_6LayoutINS5_IJNS5_IJNS5_IJNSA_ILi32EEENSA_ILi4EEEEEEiEEESQ_NS5_IJSC_iEEEEEENS5_IJNS5_IJNS5_IJNSA_ILi16EEESO_EEEiEEENS5_IJNS5_IJNSA_ILi0EEESC_EEENSA_ILi512EEEEEENS5_IJSW_iEEEEEEEEEEESK_S13_NS4_8TiledMMAINS4_8MMA_AtomIJNS4_17SM100_MMA_MXF4_SSISI_SI_fSJ_Li128ELi256ELi32ELNS4_4UMMA5MajorE0ELS18_0ELNS17_7ScaleInE0ELS19_0EEEEEENSM_INS5_IJSC_SC_SC_EEENS5_IJSW_SW_SW_EEEEENS5_IJNS4_10UnderscoreES1F_S1F_EEEEENS5_IJNS4_13SM90_TMA_LOADES1I_EEENS5_IJNS4_14ComposedLayoutINS4_7SwizzleILi3ELi4ELi3EEENS4_18smem_ptr_flag_bitsILi4EEENSM_INS5_IJSB_SG_EEENS5_IJSG_SC_EEEEEEENSM_INS5_IJNS5_IJNS5_IJSP_SC_EEENS5_IJSN_NSA_ILi2EEEEEEEEESC_NS5_IJS1U_S1U_EEEEEENS5_IJNS5_IJNS5_IJSU_SY_EEESX_EEESW_NS5_IJS1U_SY_EEEEEEEEEEEvNS4_8identityENS5_IJNS4_23SM90_TMA_LOAD_MULTICASTES26_EEENS5_IJS1S_NSM_INS5_IJNS5_IJNS5_IJSP_S1U_EEES1V_EEESC_S1X_EEENS5_IJS20_SW_NS5_IJS1U_NSA_ILi1024EEEEEEEEEEEEEEvS25_EENS_8epilogue10collective18CollectiveEpilogueINS2H_23Sm100TmaWarpSpecializedILi4ELi2ELi32ELb1ELb0EEEJNS5_IJNSA_ILi64EEESG_SG_EEENS5_IJNSM_IS2M_SC_EENSM_IS1V_NS5_IJSC_SF_EEEEEEEENS_10bfloat16_tESL_S2S_SL_NS2H_6fusion15FusionCallbacksIS2L_NS2T_17LinearCombinationIS2S_fS2S_fLNS_15FloatRoundStyleE2EEES2N_S2R_JEEENS4_5SM1004TMEM4LOAD26SM100_TMEM_LOAD_32dp32b32xES1I_NS1K_INS1L_ILi2ELi4ELi3EEENS1N_ILi16EEENSM_INS5_IJSB_SN_EEENS5_IJSN_SC_EEEEEEENS4_39AutoVectorizingCopyWithAssumedAlignmentILi128EEENS4_14SM90_TMA_STOREES38_S3A_S3A_EEEvvEEEEvNT_6ParamsE) ;  /* 0xfffffec404407950 */ /* 0x000fea0003c3ffff */
        .weak           $__internal_2_$__cuda_sm10x_tcgen05_guardrail_trap_unallocated_columns_being_dealloced
        .type           $__internal_2_$__cuda_sm10x_tcgen05_guardrail_trap_unallocated_columns_being_dealloced,@function
        .size           $__internal_2_$__cuda_sm10x_tcgen05_guardrail_trap_unallocated_columns_being_dealloced,(.L_x_239 - $__internal_2_$__cuda_sm10x_tcgen05_guardrail_trap_unallocated_columns_being_dealloced)
$__internal_2_$__cuda_sm10x_tcgen05_guardrail_trap_unallocated_columns_being_dealloced:
[----:B------:R-:W-:Y:S05]  /*13b00*/  BPT.TRAP 0x1 ;  /* 0x000000040000795c */ /* 0x000fea0000300000 */
[----:B------:R-:W-:-:S04]  /*13b10*/  HFMA2 R3, -RZ, RZ, 0, 0 ;  /* 0x00000000ff037431 */ /* 0x000fc800000001ff */
[----:B------:R-:W-:Y:S05]  /*13b20*/  RET.REL.NODEC R2 `(_ZN7cutlass13device_kernelINS_4gemm6kernel13GemmUniversalIN4cute5tupleIJiiiiEEENS1_10collective13CollectiveMmaINS1_46MainloopSm100TmaUmmaWarpSpecializedBlockScaledILi3ELi2ELi1ENS5_IJNS4_1CILi8EEENSA_ILi1EEESC_EEEEENS5_IJNSA_ILi128EEENSA_ILi256EEESG_EEENS5_IJNS_12float_e2m1_tENS_13float_ue8m0_tEEEENS5_IJNS5_IJlSC_lEEENS4_6LayoutINS5_IJNS5_IJNS5_IJNSA_ILi32EEENSA_ILi4EEEEEEiEEESQ_NS5_IJSC_iEEEEEENS5_IJNS5_IJNS5_IJNSA_ILi16EEESO_EEEiEEENS5_IJNS5_IJNSA_ILi0EEESC_EEENSA_ILi512EEEEEENS5_IJSW_iEEEEEEEEEEESK_S13_NS4_8TiledMMAINS4_8MMA_AtomIJNS4_17SM100_MMA_MXF4_SSISI_SI_fSJ_Li128ELi256ELi32ELNS4_4UMMA5MajorE0ELS18_0ELNS17_7ScaleInE0ELS19_0EEEEEENSM_INS5_IJSC_SC_SC_EEENS5_IJSW_SW_SW_EEEEENS5_IJNS4_10UnderscoreES1F_S1F_EEEEENS5_IJNS4_13SM90_TMA_LOADES1I_EEENS5_IJNS4_14ComposedLayoutINS4_7SwizzleILi3ELi4ELi3EEENS4_18smem_ptr_flag_bitsILi4EEENSM_INS5_IJSB_SG_EEENS5_IJSG_SC_EEEEEEENSM_INS5_IJNS5_IJNS5_IJSP_SC_EEENS5_IJSN_NSA_ILi2EEEEEEEEESC_NS5_IJS1U_S1U_EEEEEENS5_IJNS5_IJNS5_IJSU_SY_EEESX_EEESW_NS5_IJS1U_SY_EEEEEEEEEEEvNS4_8identityENS5_IJNS4_23SM90_TMA_LOAD_MULTICASTES26_EEENS5_IJS1S_NSM_INS5_IJNS5_IJNS5_IJSP_S1U_EEES1V_EEESC_S1X_EEENS5_IJS20_SW_NS5_IJS1U_NSA_ILi1024EEEEEEEEEEEEEEvS25_EENS_8epilogue10collective18CollectiveEpilogueINS2H_23Sm100TmaWarpSpecializedILi4ELi2ELi32ELb1ELb0EEEJNS5_IJNSA_ILi64EEESG_SG_EEENS5_IJNSM_IS2M_SC_EENSM_IS1V_NS5_IJSC_SF_EEEEEEEENS_10bfloat16_tESL_S2S_SL_NS2H_6fusion15FusionCallbacksIS2L_NS2T_17LinearCombinationIS2S_fS2S_fLNS_15FloatRoundStyleE2EEES2N_S2R_JEEENS4_5SM1004TMEM4LOAD26SM100_TMEM_LOAD_32dp32b32xES1I_NS1K_INS1L_ILi2ELi4ELi3EEENS1N_ILi16EEENSM_INS5_IJSB_SN_EEENS5_IJSN_SC_EEEEEEENS4_39AutoVectorizingCopyWithAssumedAlignmentILi128EEENS4_14SM90_TMA_STOREES38_S3A_S3A_EEEvvEEEEvNT_6ParamsE) ;  /* 0xfffffec402347950 */ /* 0x000fea0003c3ffff */
.L_x_238:
[----:B------:R-:W-:-:S00]  /*13b30*/  BRA `(.L_x_238) ;  /* 0xfffffffc00fc7947 */ /* 0x000fc0000383ffff */
[----:B------:R-:W-:-:S00]  /*13b40*/  NOP ;  /* 0x0000000000007918 */ /* 0x000fc00000000000 */
        /* <DEDUP_REMOVED lines=11> */
.L_x_239:


//--------------------- .nv.global.init           --------------------------
	.section	.nv.global.init,"aw",@progbits
.nv.global.init:
	.type		$str$29,@object
	.size		$str$29,($str$30 - $str$29)
$str$29:
        /*0000*/ 	.byte	0x28, 0x61, 0x64, 0x64, 0x72, 0x65, 0x73, 0x73, 0x20, 0x26, 0x20, 0x6d, 0x61, 0x73, 0x6b, 0x29
        /*0010*/ 	.byte	0x20, 0x3d, 0x3d, 0x20, 0x30, 0x00
	.type		$str$30,@object
	.size		$str$30,($str$26 - $str$30)
$str$30:
        /*0016*/ 	.byte	0x2f, 0x74, 0x6d, 0x70, 0x2f, 0x63, 0x75, 0x74, 0x6c, 0x61, 0x73, 0x73, 0x5f, 0x73, 0x77, 0x65
        /*0026*/ 	.byte	0x65, 0x70, 0x5f, 0x73, 0x72, 0x63, 0x2f, 0x69, 0x6e, 0x63, 0x6c, 0x75, 0x64, 0x65, 0x2f, 0x63
        /*0036*/ 	.byte	0x75, 0x74, 0x65, 0x2f, 0x70, 0x6f, 0x69, 0x6e, 0x74, 0x65, 0x72, 0x5f, 0x66, 0x6c, 0x61, 0x67
        /*0046*/ 	.byte	0x67, 0x65, 0x64, 0x2e, 0x68, 0x70, 0x70, 0x00
	.type		$str$26,@object
	.size		$str$26,($str$25 - $str$26)
$str$26:
        /*004e*/ 	.byte	0x2f, 0x74, 0x6d, 0x70, 0x2f, 0x63, 0x75, 0x74, 0x6c, 0x61, 0x73, 0x73, 0x5f, 0x73, 0x77, 0x65
        /*005e*/ 	.byte	0x65, 0x70, 0x5f, 0x73, 0x72, 0x63, 0x2f, 0x69, 0x6e, 0x63, 0x6c, 0x75, 0x64, 0x65, 0x2f, 0x63
        /*006e*/ 	.byte	0x75, 0x74, 0x65, 0x2f, 0x61, 0x74, 0x6f, 0x6d, 0x2f, 0x63, 0x6f, 0x70, 0x79, 0x5f, 0x74, 0x72
        /*007e*/ 	.byte	0x61, 0x69, 0x74, 0x73, 0x5f, 0x73, 0x6d, 0x31, 0x30, 0x30, 0x2e, 0x68, 0x70, 0x70, 0x00
	.type		$str$25,@object
	.size		$str$25,(__unnamed_1 - $str$25)
$str$25:
        /*008d*/ 	.byte	0x28, 0x28, 0x75, 0x69, 0x6e, 0x74, 0x33, 0x32, 0x5f, 0x74, 0x28, 0x74, 0x68, 0x72, 0x65, 0x61
        /*009d*/ 	.byte	0x64, 0x49, 0x64, 0x78, 0x2e, 0x78, 0x29, 0x20, 0x2f, 0x20, 0x33, 0x32, 0x29, 0x20, 0x25, 0x20
        /*00ad*/ 	.byte	0x34, 0x29, 0x20, 0x3d, 0x3d, 0x20, 0x28, 0x28, 0x28, 0x74, 0x6d, 0x65, 0x6d, 0x5f, 0x61, 0x64
        /*00bd*/ 	.byte	0x64, 0x72, 0x20, 0x3e, 0x3e, 0x20, 0x31, 0x36, 0x29, 0x20, 0x2f, 0x20, 0x33, 0x32, 0x29, 0x20
        /*00cd*/ 	.byte	0x25, 0x20, 0x34, 0x29, 0x00
	.type		__unnamed_1,@object
	.size		__unnamed_1,(__unnamed_2 - __unnamed_1)
__unnamed_1:
        /*00d2*/ 	.byte	0x61, 0x75, 0x74, 0x6f, 0x20, 0x63, 0x75, 0x74, 0x65, 0x3a, 0x3a, 0x61, 0x73, 0x5f, 0x70, 0x6f
        /* <DEDUP_REMOVED lines=24> */
        /*0262*/ 	.byte	0x43, 0x3c, 0x34, 0x30, 0x39, 0x36, 0x3e, 0x3e, 0x3e, 0x3e, 0x5d, 0x00
	.type		__unnamed_2,@object
	.size		__unnamed_2,(.L_2 - __unnamed_2)
__unnamed_2:
        /* <DEDUP_REMOVED lines=42> */
        /*050e*/ 	.byte	0x3e, 0x3e, 0x5d, 0x00
.L_2:


//--------------------- .nv.shared._ZN7cutlass13device_kernelINS_4gemm6kernel13GemmUniversalIN4cute5tupleIJiiiiEEENS1_10collective13CollectiveMmaINS1_46MainloopSm100TmaUmmaWarpSpecializedBlockScaledILi3ELi2ELi1ENS5_IJNS4_1CILi8EEENSA_ILi1EEESC_EEEEENS5_IJNSA_ILi128EEENSA_ILi256EEESG_EEENS5_IJNS_12float_e2m1_tENS_13float_ue8m0_tEEEENS5_IJNS5_IJlSC_lEEENS4_6LayoutINS5_IJNS5_IJNS5_IJNSA_ILi32EEENSA_ILi4EEEEEEiEEESQ_NS5_IJSC_iEEEEEENS5_IJNS5_IJNS5_IJNSA_ILi16EEESO_EEEiEEENS5_IJNS5_IJNSA_ILi0EEESC_EEENSA_ILi512EEEEEENS5_IJSW_iEEEEEEEEEEESK_S13_NS4_8TiledMMAINS4_8MMA_AtomIJNS4_17SM100_MMA_MXF4_SSISI_SI_fSJ_Li128ELi256ELi32ELNS4_4UMMA5MajorE0ELS18_0ELNS17_7ScaleInE0ELS19_0EEEEEENSM_INS5_IJSC_SC_SC_EEENS5_IJSW_SW_SW_EEEEENS5_IJNS4_10UnderscoreES1F_S1F_EEEEENS5_IJNS4_13SM90_TMA_LOADES1I_EEENS5_IJNS4_14ComposedLayoutINS4_7SwizzleILi3ELi4ELi3EEENS4_18smem_ptr_flag_bitsILi4EEENSM_INS5_IJSB_SG_EEENS5_IJSG_SC_EEEEEEENSM_INS5_IJNS5_IJNS5_IJSP_SC_EEENS5_IJSN_NSA_ILi2EEEEEEEEESC_NS5_IJS1U_S1U_EEEEEENS5_IJNS5_IJNS5_IJSU_SY_EEESX_EEESW_NS5_IJS1U_SY_EEEEEEEEEEEvNS4_8identityENS5_IJNS4_23SM90_TMA_LOAD_MULTICASTES26_EEENS5_IJS1S_NSM_INS5_IJNS5_IJNS5_IJSP_S1U_EEES1V_EEESC_S1X_EEENS5_IJS20_SW_NS5_IJS1U_NSA_ILi1024EEEEEEEEEEEEEEvS25_EENS_8epilogue10collective18CollectiveEpilogueINS2H_23Sm100TmaWarpSpecializedILi4ELi2ELi32ELb1ELb0EEEJNS5_IJNSA_ILi64EEESG_SG_EEENS5_IJNSM_IS2M_SC_EENSM_IS1V_NS5_IJSC_SF_EEEEEEEENS_10bfloat16_tESL_S2S_SL_NS2H_6fusion15FusionCallbacksIS2L_NS2T_17LinearCombinationIS2S_fS2S_fLNS_15FloatRoundStyleE2EEES2N_S2R_JEEENS4_5SM1004TMEM4LOAD26SM100_TMEM_LOAD_32dp32b32xES1I_NS1K_INS1L_ILi2ELi4ELi3EEENS1N_ILi16EEENSM_INS5_IJSB_SN_EEENS5_IJSN_SC_EEEEEEENS4_39AutoVectorizingCopyWithAssumedAlignmentILi128EEENS4_14SM90_TMA_STOREES38_S3A_S3A_EEEvvEEEEvNT_6ParamsE --------------------------
	.section	.nv.shared._ZN7cutlass13device_kernelINS_4gemm6kernel13GemmUniversalIN4cute5tupleIJiiiiEEENS1_10collective13CollectiveMmaINS1_46MainloopSm100TmaUmmaWarpSpecializedBlockScaledILi3ELi2ELi1ENS5_IJNS4_1CILi8EEENSA_ILi1EEESC_EEEEENS5_IJNSA_ILi128EEENSA_ILi256EEESG_EEENS5_IJNS_12float_e2m1_tENS_13float_ue8m0_tEEEENS5_IJNS5_IJlSC_lEEENS4_6LayoutINS5_IJNS5_IJNS5_IJNSA_ILi32EEENSA_ILi4EEEEEEiEEESQ_NS5_IJSC_iEEEEEENS5_IJNS5_IJNS5_IJNSA_ILi16EEESO_EEEiEEENS5_IJNS5_IJNSA_ILi0EEESC_EEENSA_ILi512EEEEEENS5_IJSW_iEEEEEEEEEEESK_S13_NS4_8TiledMMAINS4_8MMA_AtomIJNS4_17SM100_MMA_MXF4_SSISI_SI_fSJ_Li128ELi256ELi32ELNS4_4UMMA5MajorE0ELS18_0ELNS17_7ScaleInE0ELS19_0EEEEEENSM_INS5_IJSC_SC_SC_EEENS5_IJSW_SW_SW_EEEEENS5_IJNS4_10UnderscoreES1F_S1F_EEEEENS5_IJNS4_13SM90_TMA_LOADES1I_EEENS5_IJNS4_14ComposedLayoutINS4_7SwizzleILi3ELi4ELi3EEENS4_18smem_ptr_flag_bitsILi4EEENSM_INS5_IJSB_SG_EEENS5_IJSG_SC_EEEEEEENSM_INS5_IJNS5_IJNS5_IJSP_SC_EEENS5_IJSN_NSA_ILi2EEEEEEEEESC_NS5_IJS1U_S1U_EEEEEENS5_IJNS5_IJNS5_IJSU_SY_EEESX_EEESW_NS5_IJS1U_SY_EEEEEEEEEEEvNS4_8identityENS5_IJNS4_23SM90_TMA_LOAD_MULTICASTES26_EEENS5_IJS1S_NSM_INS5_IJNS5_IJNS5_IJSP_S1U_EEES1V_EEESC_S1X_EEENS5_IJS20_SW_NS5_IJS1U_NSA_ILi1024EEEEEEEEEEEEEEvS25_EENS_8epilogue10collective18CollectiveEpilogueINS2H_23Sm100TmaWarpSpecializedILi4ELi2ELi32ELb1ELb0EEEJNS5_IJNSA_ILi64EEESG_SG_EEENS5_IJNSM_IS2M_SC_EENSM_IS1V_NS5_IJSC_SF_EEEEEEEENS_10bfloat16_tESL_S2S_SL_NS2H_6fusion15FusionCallbacksIS2L_NS2T_17LinearCombinationIS2S_fS2S_fLNS_15FloatRoundStyleE2EEES2N_S2R_JEEENS4_5SM1004TMEM4LOAD26SM100_TMEM_LOAD_32dp32b32xES1I_NS1K_INS1L_ILi2ELi4ELi3EEENS1N_ILi16EEENSM_INS5_IJSB_SN_EEENS5_IJSN_SC_EEEEEEENS4_39AutoVectorizingCopyWithAssumedAlignmentILi128EEENS4_14SM90_TMA_STOREES38_S3A_S3A_EEEvvEEEEvNT_6ParamsE,"aw",@nobits
	.sectionflags	@""
	.align	16
	.zero		1024


//--------------------- .nv.shared.reserved.0     --------------------------
	.section	.nv.shared.reserved.0,"aw",@nobits
	.weak		__nv_reservedSMEM_offset_0_alias
	.size		__nv_reservedSMEM_offset_0_alias, 0, 64
	.other		__nv_reservedSMEM_offset_0_alias,@"STO_CUDA_RESERVED_SHARED STV_DEFAULT"
__nv_reservedSMEM_offset_0_alias:
	.zero		0
.nv.shared.reserved.0:
	.zero		64
	.weak		__nv_reservedSMEM_tcgen05_partition
	.type		__nv_reservedSMEM_tcgen05_partition,@object
	.size		__nv_reservedSMEM_tcgen05_partition,(.L_0 - __nv_reservedSMEM_tcgen05_partition)
__nv_reservedSMEM_tcgen05_partition:
	.zero		32
.L_0:


//--------------------- .nv.global                --------------------------
	.section	.nv.global,"aw",@nobits
.nv.global:
	.type		_ZN40_INTERNAL_c57fdbae_4_k_cu_9426bc27_304084cute1_E,@object
	.size		_ZN40_INTERNAL_c57fdbae_4_k_cu_9426bc27_304084cute1_E,(_ZN40_INTERNAL_c57fdbae_4_k_cu_9426bc27_304084cuda3std3__45__cpo6cbeginE - _ZN40_INTERNAL_c57fdbae_4_k_cu_9426bc27_304084cute1_E)
_ZN40_INTERNAL_c57fdbae_4_k_cu_9426bc27_304084cute1_E:
	.zero		1
	.type		_ZN40_INTERNAL_c57fdbae_4_k_cu_9426bc27_304084cuda3std3__45__cpo6cbeginE,@object
	.size		_ZN40_INTERNAL_c57fdbae_4_k_cu_9426bc27_304084cuda3std3__45__cpo6cbeginE,(_ZN40_INTERNAL_c57fdbae_4_k_cu_9426bc27_304084cuda3std3__48in_placeE - _ZN40_INTERNAL_c57fdbae_4_k_cu_9426bc27_304084cuda3std3__45__cpo6cbeginE)
_ZN40_INTERNAL_c57fdbae_4_k_cu_9426bc27_304084cuda3std3__45__cpo6cbeginE:
	.zero		1
	.type		_ZN40_INTERNAL_c57fdbae_4_k_cu_9426bc27_304084cuda3std3__48in_placeE,@object
	.size		_ZN40_INTERNAL_c57fdbae_4_k_cu_9426bc27_304084cuda3std3__48in_placeE,(_ZN40_INTERNAL_c57fdbae_4_k_cu_9426bc27_304084cuda3std6ranges3__45__cpo9iter_moveE - _ZN40_INTERNAL_c57fdbae_4_k_cu_9426bc27_304084cuda3std3__48in_placeE)
_ZN40_INTERNAL_c57fdbae_4_k_cu_9426bc27_304084cuda3std3__48in_placeE:
	.zero		1
	.type		_ZN40_INTERNAL_c57fdbae_4_k_cu_9426bc27_304084cuda3std6ranges3__45__cpo9iter_moveE,@object
	.size		_ZN40_INTERNAL_c57fdbae_4_k_cu_9426bc27_304084cuda3std6ranges3__45__cpo9iter_moveE,(_ZN40_INTERNAL_c57fdbae_4_k_cu_9426bc27_304084cuda3std3__45__cpo5beginE - _ZN40_INTERNAL_c57fdbae_4_k_cu_9426bc27_304084cuda3std6ranges3__45__cpo9iter_moveE)
_ZN40_INTERNAL_c57fdbae_4_k_cu_9426bc27_304084cuda3std6ranges3__45__cpo9iter_moveE:
	.zero		1
	.type		_ZN40_INTERNAL_c57fdbae_4_k_cu_9426bc27_304084cuda3std3__45__cpo5beginE,@object
	.size		_ZN40_INTERNAL_c57fdbae_4_k_cu_9426bc27_304084cuda3std3__45__cpo5beginE,(_ZN40_INTERNAL_c57fdbae_4_k_cu_9426bc27_304084cuda3std3__442_GLOBAL__N__c57fdbae_4_k_cu_9426bc27_304086ignoreE - _ZN40_INTERNAL_c57fdbae_4_k_cu_9426bc27_304084cuda3std3__45__cpo5beginE)
_ZN40_INTERNAL_c57fdbae_4_k_cu_9426bc27_304084cuda3std3__45__cpo5beginE:
	.zero		1
	.type		_ZN40_INTERNAL_c57fdbae_4_k_cu_9426bc27_304084cuda3std3__442_GLOBAL__N__c57fdbae_4_k_cu_9426bc27_304086ignoreE,@object
	.size		_ZN40_INTERNAL_c57fdbae_4_k_cu_9426bc27_304084cuda3std3__442_GLOBAL__N__c57fdbae_4_k_cu_9426bc27_304086ignoreE,(_ZN40_INTERNAL_c57fdbae_4_k_cu_9426bc27_304084cute7productE - _ZN40_INTERNAL_c57fdbae_4_k_cu_9426bc27_304084cuda3std3__442_GLOBAL__N__c57fdbae_4_k_cu_9426bc27_304086ignoreE)
_ZN40_INTERNAL_c57fdbae_4_k_cu_9426bc27_304084cuda3std3__442_GLOBAL__N__c57fdbae_4_k_cu_9426bc27_304086ignoreE:
	.zero		1
	.type		_ZN40_INTERNAL_c57fdbae_4_k_cu_9426bc27_304084cute7productE,@object
	.size		_ZN40_INTERNAL_c57fdbae_4_k_cu_9426bc27_304084cute7productE,(_ZN40_INTERNAL_c57fdbae_4_k_cu_9426bc27_304084cuda3std3__45__cpo3endE - _ZN40_INTERNAL_c57fdbae_4_k_cu_9426bc27_304084cute7productE)
_ZN40_INTERNAL_c57fdbae_4_k_cu_9426bc27_304084cute7productE:
	.zero		1
	.type		_ZN40_INTERNAL_c57fdbae_4_k_cu_9426bc27_304084cuda3std3__45__cpo3endE,@object
	.size		_ZN40_INTERNAL_c57fdbae_4_k_cu_9426bc27_304084cuda3std3__45__cpo3endE,(_ZN40_INTERNAL_c57fdbae_4_k_cu_9426bc27_304084cuda3std3__419piecewise_constructE - _ZN40_INTERNAL_c57fdbae_4_k_cu_9426bc27_304084cuda3std3__45__cpo3endE)
_ZN40_INTERNAL_c57fdbae_4_k_cu_9426bc27_304084cuda3std3__45__cpo3endE:
	.zero		1
	.type		_ZN40_INTERNAL_c57fdbae_4_k_cu_9426bc27_304084cuda3std3__419piecewise_constructE,@object
	.size		_ZN40_INTERNAL_c57fdbae_4_k_cu_9426bc27_304084cuda3std3__419piecewise_constructE,(_ZN40_INTERNAL_c57fdbae_4_k_cu_9426bc27_304084cuda3std3__45__cpo4cendE - _ZN40_INTERNAL_c57fdbae_4_k_cu_9426bc27_304084cuda3std3__419piecewise_constructE)
_ZN40_INTERNAL_c57fdbae_4_k_cu_9426bc27_304084cuda3std3__419piecewise_constructE:
	.zero		1
	.type		_ZN40_INTERNAL_c57fdbae_4_k_cu_9426bc27_304084cuda3std3__45__cpo4cendE,@object
	.size		_ZN40_INTERNAL_c57fdbae_4_k_cu_9426bc27_304084cuda3std3__45__cpo4cendE,(_ZN40_INTERNAL_c57fdbae_4_k_cu_9426bc27_304084cuda3std6ranges3__45__cpo4swapE - _ZN40_INTERNAL_c57fdbae_4_k_cu_9426bc27_304084cuda3std3__45__cpo4cendE)
_ZN40_INTERNAL_c57fdbae_4_k_cu_9426bc27_304084cuda3std3__45__cpo4cendE:
	.zero		1
	.type		_ZN40_INTERNAL_c57fdbae_4_k_cu_9426bc27_304084cuda3std6ranges3__45__cpo4swapE,@object
	.size		_ZN40_INTERNAL_c57fdbae_4_k_cu_9426bc27_304084cuda3std6ranges3__45__cpo4swapE,(.L_10 - _ZN40_INTERNAL_c57fdbae_4_k_cu_9426bc27_304084cuda3std6ranges3__45__cpo4swapE)
_ZN40_INTERNAL_c57fdbae_4_k_cu_9426bc27_304084cuda3std6ranges3__45__cpo4swapE:
	.zero		1
.L_10:


//--------------------- .nv.constant0._ZN7cutlass13device_kernelINS_4gemm6kernel13GemmUniversalIN4cute5tupleIJiiiiEEENS1_10collective13CollectiveMmaINS1_46MainloopSm100TmaUmmaWarpSpecializedBlockScaledILi3ELi2ELi1ENS5_IJNS4_1CILi8EEENSA_ILi1EEESC_EEEEENS5_IJNSA_ILi128EEENSA_ILi256EEESG_EEENS5_IJNS_12float_e2m1_tENS_13float_ue8m0_tEEEENS5_IJNS5_IJlSC_lEEENS4_6LayoutINS5_IJNS5_IJNS5_IJNSA_ILi32EEENSA_ILi4EEEEEEiEEESQ_NS5_IJSC_iEEEEEENS5_IJNS5_IJNS5_IJNSA_ILi16EEESO_EEEiEEENS5_IJNS5_IJNSA_ILi0EEESC_EEENSA_ILi512EEEEEENS5_IJSW_iEEEEEEEEEEESK_S13_NS4_8TiledMMAINS4_8MMA_AtomIJNS4_17SM100_MMA_MXF4_SSISI_SI_fSJ_Li128ELi256ELi32ELNS4_4UMMA5MajorE0ELS18_0ELNS17_7ScaleInE0ELS19_0EEEEEENSM_INS5_IJSC_SC_SC_EEENS5_IJSW_SW_SW_EEEEENS5_IJNS4_10UnderscoreES1F_S1F_EEEEENS5_IJNS4_13SM90_TMA_LOADES1I_EEENS5_IJNS4_14ComposedLayoutINS4_7SwizzleILi3ELi4ELi3EEENS4_18smem_ptr_flag_bitsILi4EEENSM_INS5_IJSB_SG_EEENS5_IJSG_SC_EEEEEEENSM_INS5_IJNS5_IJNS5_IJSP_SC_EEENS5_IJSN_NSA_ILi2EEEEEEEEESC_NS5_IJS1U_S1U_EEEEEENS5_IJNS5_IJNS5_IJSU_SY_EEESX_EEESW_NS5_IJS1U_SY_EEEEEEEEEEEvNS4_8identityENS5_IJNS4_23SM90_TMA_LOAD_MULTICASTES26_EEENS5_IJS1S_NSM_INS5_IJNS5_IJNS5_IJSP_S1U_EEES1V_EEESC_S1X_EEENS5_IJS20_SW_NS5_IJS1U_NSA_ILi1024EEEEEEEEEEEEEEvS25_EENS_8epilogue10collective18CollectiveEpilogueINS2H_23Sm100TmaWarpSpecializedILi4ELi2ELi32ELb1ELb0EEEJNS5_IJNSA_ILi64EEESG_SG_EEENS5_IJNSM_IS2M_SC_EENSM_IS1V_NS5_IJSC_SF_EEEEEEEENS_10bfloat16_tESL_S2S_SL_NS2H_6fusion15FusionCallbacksIS2L_NS2T_17LinearCombinationIS2S_fS2S_fLNS_15FloatRoundStyleE2EEES2N_S2R_JEEENS4_5SM1004TMEM4LOAD26SM100_TMEM_LOAD_32dp32b32xES1I_NS1K_INS1L_ILi2ELi4ELi3EEENS1N_ILi16EEENSM_INS5_IJSB_SN_EEENS5_IJSN_SC_EEEEEEENS4_39AutoVectorizingCopyWithAssumedAlignmentILi128EEENS4_14SM90_TMA_STOREES38_S3A_S3A_EEEvvEEEEvNT_6ParamsE --------------------------
	.section	.nv.constant0._ZN7cutlass13device_kernelINS_4gemm6kernel13GemmUniversalIN4cute5tupleIJiiiiEEENS1_10collective13CollectiveMmaINS1_46MainloopSm100TmaUmmaWarpSpecializedBlockScaledILi3ELi2ELi1ENS5_IJNS4_1CILi8EEENSA_ILi1EEESC_EEEEENS5_IJNSA_ILi128EEENSA_ILi256EEESG_EEENS5_IJNS_12float_e2m1_tENS_13float_ue8m0_tEEEENS5_IJNS5_IJlSC_lEEENS4_6LayoutINS5_IJNS5_IJNS5_IJNSA_ILi32EEENSA_ILi4EEEEEEiEEESQ_NS5_IJSC_iEEEEEENS5_IJNS5_IJNS5_IJNSA_ILi16EEESO_EEEiEEENS5_IJNS5_IJNSA_ILi0EEESC_EEENSA_ILi512EEEEEENS5_IJSW_iEEEEEEEEEEESK_S13_NS4_8TiledMMAINS4_8MMA_AtomIJNS4_17SM100_MMA_MXF4_SSISI_SI_fSJ_Li128ELi256ELi32ELNS4_4UMMA5MajorE0ELS18_0ELNS17_7ScaleInE0ELS19_0EEEEEENSM_INS5_IJSC_SC_SC_EEENS5_IJSW_SW_SW_EEEEENS5_IJNS4_10UnderscoreES1F_S1F_EEEEENS5_IJNS4_13SM90_TMA_LOADES1I_EEENS5_IJNS4_14ComposedLayoutINS4_7SwizzleILi3ELi4ELi3EEENS4_18smem_ptr_flag_bitsILi4EEENSM_INS5_IJSB_SG_EEENS5_IJSG_SC_EEEEEEENSM_INS5_IJNS5_IJNS5_IJSP_SC_EEENS5_IJSN_NSA_ILi2EEEEEEEEESC_NS5_IJS1U_S1U_EEEEEENS5_IJNS5_IJNS5_IJSU_SY_EEESX_EEESW_NS5_IJS1U_SY_EEEEEEEEEEEvNS4_8identityENS5_IJNS4_23SM90_TMA_LOAD_MULTICASTES26_EEENS5_IJS1S_NSM_INS5_IJNS5_IJNS5_IJSP_S1U_EEES1V_EEESC_S1X_EEENS5_IJS20_SW_NS5_IJS1U_NSA_ILi1024EEEEEEEEEEEEEEvS25_EENS_8epilogue10collective18CollectiveEpilogueINS2H_23Sm100TmaWarpSpecializedILi4ELi2ELi32ELb1ELb0EEEJNS5_IJNSA_ILi64EEESG_SG_EEENS5_IJNSM_IS2M_SC_EENSM_IS1V_NS5_IJSC_SF_EEEEEEEENS_10bfloat16_tESL_S2S_SL_NS2H_6fusion15FusionCallbacksIS2L_NS2T_17LinearCombinationIS2S_fS2S_fLNS_15FloatRoundStyleE2EEES2N_S2R_JEEENS4_5SM1004TMEM4LOAD26SM100_TMEM_LOAD_32dp32b32xES1I_NS1K_INS1L_ILi2ELi4ELi3EEENS1N_ILi16EEENSM_INS5_IJSB_SN_EEENS5_IJSN_SC_EEEEEEENS4_39AutoVectorizingCopyWithAssumedAlignmentILi128EEENS4_14SM90_TMA_STOREES38_S3A_S3A_EEEvvEEEEvNT_6ParamsE,"a",@progbits
	.sectionflags	@""
	.align	4
.nv.constant0._ZN7cutlass13device_kernelINS_4gemm6kernel13GemmUniversalIN4cute5tupleIJiiiiEEENS1_10collective13CollectiveMmaINS1_46MainloopSm100TmaUmmaWarpSpecializedBlockScaledILi3ELi2ELi1ENS5_IJNS4_1CILi8EEENSA_ILi1EEESC_EEEEENS5_IJNSA_ILi128EEENSA_ILi256EEESG_EEENS5_IJNS_12float_e2m1_tENS_13float_ue8m0_tEEEENS5_IJNS5_IJlSC_lEEENS4_6LayoutINS5_IJNS5_IJNS5_IJNSA_ILi32EEENSA_ILi4EEEEEEiEEESQ_NS5_IJSC_iEEEEEENS5_IJNS5_IJNS5_IJNSA_ILi16EEESO_EEEiEEENS5_IJNS5_IJNSA_ILi0EEESC_EEENSA_ILi512EEEEEENS5_IJSW_iEEEEEEEEEEESK_S13_NS4_8TiledMMAINS4_8MMA_AtomIJNS4_17SM100_MMA_MXF4_SSISI_SI_fSJ_Li128ELi256ELi32ELNS4_4UMMA5MajorE0ELS18_0ELNS17_7ScaleInE0ELS19_0EEEEEENSM_INS5_IJSC_SC_SC_EEENS5_IJSW_SW_SW_EEEEENS5_IJNS4_10UnderscoreES1F_S1F_EEEEENS5_IJNS4_13SM90_TMA_LOADES1I_EEENS5_IJNS4_14ComposedLayoutINS4_7SwizzleILi3ELi4ELi3EEENS4_18smem_ptr_flag_bitsILi4EEENSM_INS5_IJSB_SG_EEENS5_IJSG_SC_EEEEEEENSM_INS5_IJNS5_IJNS5_IJSP_SC_EEENS5_IJSN_NSA_ILi2EEEEEEEEESC_NS5_IJS1U_S1U_EEEEEENS5_IJNS5_IJNS5_IJSU_SY_EEESX_EEESW_NS5_IJS1U_SY_EEEEEEEEEEEvNS4_8identityENS5_IJNS4_23SM90_TMA_LOAD_MULTICASTES26_EEENS5_IJS1S_NSM_INS5_IJNS5_IJNS5_IJSP_S1U_EEES1V_EEESC_S1X_EEENS5_IJS20_SW_NS5_IJS1U_NSA_ILi1024EEEEEEEEEEEEEEvS25_EENS_8epilogue10collective18CollectiveEpilogueINS2H_23Sm100TmaWarpSpecializedILi4ELi2ELi32ELb1ELb0EEEJNS5_IJNSA_ILi64EEESG_SG_EEENS5_IJNSM_IS2M_SC_EENSM_IS1V_NS5_IJSC_SF_EEEEEEEENS_10bfloat16_tESL_S2S_SL_NS2H_6fusion15FusionCallbacksIS2L_NS2T_17LinearCombinationIS2S_fS2S_fLNS_15FloatRoundStyleE2EEES2N_S2R_JEEENS4_5SM1004TMEM4LOAD26SM100_TMEM_LOAD_32dp32b32xES1I_NS1K_INS1L_ILi2ELi4ELi3EEENS1N_ILi16EEENSM_INS5_IJSB_SN_EEENS5_IJSN_SC_EEEEEEENS4_39AutoVectorizingCopyWithAssumedAlignmentILi128EEENS4_14SM90_TMA_STOREES38_S3A_S3A_EEEvvEEEEvNT_6ParamsE:
	.zero		3968


//--------------------- SYMBOLS --------------------------

	.type		.nv.reservedSmem.offset0,@object
	.size		.nv.reservedSmem.offset0,0x4
	.type		.nv.reservedSmem.cap,@object
	.size		.nv.reservedSmem.cap,0x4
	.type		__assertfail,@function
